def matmul_kernel(
    a_ptr,
    b_ptr,
    c_ptr,
    M,
    N,
    K,
    stride_am,
    stride_ak,
    stride_bk,
    stride_bn,
    stride_cm,
    stride_cn,
    BLOCK_M: tl.constexpr,
    BLOCK_N: tl.constexpr,
    BLOCK_K: tl.constexpr,
    GROUP_M: tl.constexpr,
):
    pid = tl.program_id(axis=0)
    num_pid_m = tl.cdiv(M, BLOCK_M)
    num_pid_n = tl.cdiv(N, BLOCK_N)
    num_pid_in_group = GROUP_M * num_pid_n
    group_id = pid // num_pid_in_group
    first_pid_m = group_id * GROUP_M
    group_size_m = min(num_pid_m - first_pid_m, GROUP_M)
    pid_m = first_pid_m + ((pid % num_pid_in_group) % group_size_m)
    pid_n = (pid % num_pid_in_group) // group_size_m

    offs_am = (pid_m * BLOCK_M + tl.arange(0, BLOCK_M)) % M
    offs_bn = (pid_n * BLOCK_N + tl.arange(0, BLOCK_N)) % N
    offs_k = tl.arange(0, BLOCK_K)
    a_ptrs = a_ptr + offs_am[:, None] * stride_am + offs_k[None, :] * stride_ak
    b_ptrs = b_ptr + offs_k[:, None] * stride_bk + offs_bn[None, :] * stride_bn

    acc = tl.zeros((BLOCK_M, BLOCK_N), dtype=tl.float32)
    for kk in range(0, tl.cdiv(K, BLOCK_K)):
        a = tl.load(a_ptrs, mask=offs_k[None, :] < K - kk * BLOCK_K, other=0.0)
        b = tl.load(b_ptrs, mask=offs_k[:, None] < K - kk * BLOCK_K, other=0.0)
        acc = tl.dot(a, b, acc)
        a_ptrs += BLOCK_K * stride_ak
        b_ptrs += BLOCK_K * stride_bk

    c = acc.to(c_ptr.dtype.element_ty)
    offs_cm = pid_m * BLOCK_M + tl.arange(0, BLOCK_M)
    offs_cn = pid_n * BLOCK_N + tl.arange(0, BLOCK_N)
    c_ptrs = c_ptr + offs_cm[:, None] * stride_cm + offs_cn[None, :] * stride_cn
    mask = (offs_cm[:, None] < M) & (offs_cn[None, :] < N)
    tl.store(c_ptrs, c, mask=mask)

# config = {"BLOCK_K": 64, "BLOCK_M": 256, "BLOCK_N": 256, "GROUP_M": 1, "arch": "sm_90", "dtype": "bf16", "num_ctas": 1, "num_stages": 3, "num_warps": 4}
# arch = sm_90


// ===== COMPILED SASS (sm_90a) =====

	.target	sm_90a

	.elftype	@"ET_EXEC"


//--------------------- .note.nv.tkinfo           --------------------------
	.section	.note.nv.tkinfo,"",@"SHT_NOTE"
	.sectionflags	@"SHF_NOTE_NV_TKINFO"
	.tkinfo
        /*0018*/ 	.word	0x00000002
        /*0030*/ 	.string	""
        /*0030*/ 	.string	"ptxas"
        /*0030*/ 	.string	"Cuda compilation tools, release 13.0, V13.0.88"
        /*0030*/ 	.string	"Build cuda_13.0.r13.0/compiler.36424714_0"
        /*0030*/ 	.string	"-v  -suppress-debug-info  -lineinfo  -arch sm_90a "



//--------------------- .note.nv.cuinfo           --------------------------
	.section	.note.nv.cuinfo,"",@"SHT_NOTE"
	.sectionflags	@"SHF_NOTE_NV_CUINFO"
        /*0018*/ 	.short	0x0002
        /*001a*/ 	.short	0x005a
        /*001c*/ 	.short	0x0082
	.zero		2


//--------------------- .nv.info                  --------------------------
	.section	.nv.info,"",@"SHT_CUDA_INFO"
	.align	4


	//----- nvinfo : EIATTR_REGCOUNT
	.align		4
        /*0000*/ 	.byte	0x04, 0x2f
        /*0002*/ 	.short	(.L_1 - .L_0)
	.align		4
.L_0:
        /*0004*/ 	.word	index@(matmul_kernel)
        /*0008*/ 	.word	0x000000ff


	//----- nvinfo : EIATTR_FRAME_SIZE
	.align		4
.L_1:
        /*000c*/ 	.byte	0x04, 0x11
        /*000e*/ 	.short	(.L_3 - .L_2)
	.align		4
.L_2:
        /*0010*/ 	.word	index@(matmul_kernel)
        /*0014*/ 	.word	0x00001220


	//----- nvinfo : EIATTR_MIN_STACK_SIZE
	.align		4
.L_3:
        /*0018*/ 	.byte	0x04, 0x12
        /*001a*/ 	.short	(.L_5 - .L_4)
	.align		4
.L_4:
        /*001c*/ 	.word	index@(matmul_kernel)
        /*0020*/ 	.word	0x00001220
.L_5:


//--------------------- .nv.compat                --------------------------
	.section	.nv.compat,"",@"SHT_CUDA_COMPAT_INFO"
	.align	4
        /*0000*/ 	.byte	0x02, 0x09, 0x01, 0x00, 0x02, 0x02, 0x04, 0x00, 0x02, 0x05, 0x05, 0x00, 0x03, 0x07, 0x01, 0x01
        /*0010*/ 	.byte	0x02, 0x03, 0x00, 0x00, 0x02, 0x06, 0x01, 0x00, 0x04, 0x0b, 0x08, 0x00, 0x00, 0x00, 0x00, 0x00
        /*0020*/ 	.byte	0x00, 0x00, 0x00, 0x00


//--------------------- .nv.info.matmul_kernel    --------------------------
	.section	.nv.info.matmul_kernel,"",@"SHT_CUDA_INFO"
	.sectionflags	@""
	.align	4


	//----- nvinfo : EIATTR_CUDA_API_VERSION
	.align		4
        /*0000*/ 	.byte	0x04, 0x37
        /*0002*/ 	.short	(.L_7 - .L_6)
.L_6:
        /*0004*/ 	.word	0x00000082


	//----- nvinfo : EIATTR_KPARAM_INFO
	.align		4
.L_7:
        /*0008*/ 	.byte	0x04, 0x17
        /*000a*/ 	.short	(.L_9 - .L_8)
.L_8:
        /*000c*/ 	.word	0x00000000
        /*0010*/ 	.short	0x000d
        /*0012*/ 	.short	0x0048
        /*0014*/ 	.byte	0x00, 0xf4, 0x21, 0x00


	//----- nvinfo : EIATTR_KPARAM_INFO
	.align		4
.L_9:
        /*0018*/ 	.byte	0x04, 0x17
        /*001a*/ 	.short	(.L_11 - .L_10)
.L_10:
        /*001c*/ 	.word	0x00000000
        /*0020*/ 	.short	0x000c
        /*0022*/ 	.short	0x0040
        /*0024*/ 	.byte	0x00, 0xf4, 0x21, 0x00


	//----- nvinfo : EIATTR_KPARAM_INFO
	.align		4
.L_11:
        /*0028*/ 	.byte	0x04, 0x17
        /*002a*/ 	.short	(.L_13 - .L_12)
.L_12:
        /*002c*/ 	.word	0x00000000
        /*0030*/ 	.short	0x000b
        /*0032*/ 	.short	0x0038
        /*0034*/ 	.byte	0x00, 0xf0, 0x11, 0x00


	//----- nvinfo : EIATTR_KPARAM_INFO
	.align		4
.L_13:
        /*0038*/ 	.byte	0x04, 0x17
        /*003a*/ 	.short	(.L_15 - .L_14)
.L_14:
        /*003c*/ 	.word	0x00000000
        /*0040*/ 	.short	0x000a
        /*0042*/ 	.short	0x0034
        /*0044*/ 	.byte	0x00, 0xf0, 0x11, 0x00


	//----- nvinfo : EIATTR_KPARAM_INFO
	.align		4
.L_15:
        /*0048*/ 	.byte	0x04, 0x17
        /*004a*/ 	.short	(.L_17 - .L_16)
.L_16:
        /*004c*/ 	.word	0x00000000
        /*0050*/ 	.short	0x0009
        /*0052*/ 	.short	0x0030
        /*0054*/ 	.byte	0x00, 0xf0, 0x11, 0x00


	//----- nvinfo : EIATTR_KPARAM_INFO
	.align		4
.L_17:
        /*0058*/ 	.byte	0x04, 0x17
        /*005a*/ 	.short	(.L_19 - .L_18)
.L_18:
        /*005c*/ 	.word	0x00000000
        /*0060*/ 	.short	0x0008
        /*0062*/ 	.short	0x002c
        /*0064*/ 	.byte	0x00, 0xf0, 0x11, 0x00


	//----- nvinfo : EIATTR_KPARAM_INFO
	.align		4
.L_19:
        /*0068*/ 	.byte	0x04, 0x17
        /*006a*/ 	.short	(.L_21 - .L_20)
.L_20:
        /*006c*/ 	.word	0x00000000
        /*0070*/ 	.short	0x0007
        /*0072*/ 	.short	0x0028
        /*0074*/ 	.byte	0x00, 0xf0, 0x11, 0x00


	//----- nvinfo : EIATTR_KPARAM_INFO
	.align		4
.L_21:
        /*0078*/ 	.byte	0x04, 0x17
        /*007a*/ 	.short	(.L_23 - .L_22)
.L_22:
        /*007c*/ 	.word	0x00000000
        /*0080*/ 	.short	0x0006
        /*0082*/ 	.short	0x0024
        /*0084*/ 	.byte	0x00, 0xf0, 0x11, 0x00


	//----- nvinfo : EIATTR_KPARAM_INFO
	.align		4
.L_23:
        /*0088*/ 	.byte	0x04, 0x17
        /*008a*/ 	.short	(.L_25 - .L_24)
.L_24:
        /*008c*/ 	.word	0x00000000
        /*0090*/ 	.short	0x0005
        /*0092*/ 	.short	0x0020
        /*0094*/ 	.byte	0x00, 0xf0, 0x11, 0x00


	//----- nvinfo : EIATTR_KPARAM_INFO
	.align		4
.L_25:
        /*0098*/ 	.byte	0x04, 0x17
        /*009a*/ 	.short	(.L_27 - .L_26)
.L_26:
        /*009c*/ 	.word	0x00000000
        /*00a0*/ 	.short	0x0004
        /*00a2*/ 	.short	0x001c
        /*00a4*/ 	.byte	0x00, 0xf0, 0x11, 0x00


	//----- nvinfo : EIATTR_KPARAM_INFO
	.align		4
.L_27:
        /*00a8*/ 	.byte	0x04, 0x17
        /*00aa*/ 	.short	(.L_29 - .L_28)
.L_28:
        /*00ac*/ 	.word	0x00000000
        /*00b0*/ 	.short	0x0003
        /*00b2*/ 	.short	0x0018
        /*00b4*/ 	.byte	0x00, 0xf0, 0x11, 0x00


	//----- nvinfo : EIATTR_KPARAM_INFO
	.align		4
.L_29:
        /*00b8*/ 	.byte	0x04, 0x17
        /*00ba*/ 	.short	(.L_31 - .L_30)
.L_30:
        /*00bc*/ 	.word	0x00000000
        /*00c0*/ 	.short	0x0002
        /*00c2*/ 	.short	0x0010
        /*00c4*/ 	.byte	0x00, 0xf4, 0x21, 0x00


	//----- nvinfo : EIATTR_KPARAM_INFO
	.align		4
.L_31:
        /*00c8*/ 	.byte	0x04, 0x17
        /*00ca*/ 	.short	(.L_33 - .L_32)
.L_32:
        /*00cc*/ 	.word	0x00000000
        /*00d0*/ 	.short	0x0001
        /*00d2*/ 	.short	0x0008
        /*00d4*/ 	.byte	0x00, 0xf4, 0x21, 0x00


	//----- nvinfo : EIATTR_KPARAM_INFO
	.align		4
.L_33:
        /*00d8*/ 	.byte	0x04, 0x17
        /*00da*/ 	.short	(.L_35 - .L_34)
.L_34:
        /*00dc*/ 	.word	0x00000000
        /*00e0*/ 	.short	0x0000
        /*00e2*/ 	.short	0x0000
        /*00e4*/ 	.byte	0x00, 0xf4, 0x21, 0x00


	//----- nvinfo : EIATTR_SPARSE_MMA_MASK
	.align		4
.L_35:
        /*00e8*/ 	.byte	0x03, 0x50
        /*00ea*/ 	.short	0x0000


	//----- nvinfo : EIATTR_MAXREG_COUNT
	.align		4
        /*00ec*/ 	.byte	0x03, 0x1b
        /*00ee*/ 	.short	0x00ff


	//----- nvinfo : EIATTR_NUM_BARRIERS
	.align		4
        /*00f0*/ 	.byte	0x02, 0x4c
        /*00f2*/ 	.byte	0x01
	.zero		1


	//----- nvinfo : EIATTR_ANNOTATIONS
	.align		4
        /*00f4*/ 	.byte	0x04, 0x55
        /*00f6*/ 	.short	(.L_37 - .L_36)


	//   ....[0]....
.L_36:
        /*00f8*/ 	.word	0x00000001
        /*00fc*/ 	.byte	0x80, 0x00, 0x00, 0x00, 0x01, 0x00, 0x00, 0x00, 0xc0, 0x00, 0x00, 0x00, 0x01, 0x00, 0x00, 0x00
        /* <DEDUP_REMOVED lines=1796> */
        /*714c*/ 	.byte	0xa0, 0x31, 0x02, 0x00


	//----- nvinfo : EIATTR_MERCURY_ISA_VERSION
	.align		4
.L_37:
        /*7150*/ 	.byte	0x03, 0x5f
        /*7152*/ 	.short	0x0101


	//----- nvinfo : EIATTR_EXIT_INSTR_OFFSETS
	.align		4
        /*7154*/ 	.byte	0x04, 0x1c
        /*7156*/ 	.short	(.L_39 - .L_38)


	//   ....[0]....
.L_38:
        /*7158*/ 	.word	0x000304f0


	//   ....[1]....
        /*715c*/ 	.word	0x00030520


	//----- nvinfo : EIATTR_REQNTID
	.align		4
.L_39:
        /*7160*/ 	.byte	0x04, 0x10
        /*7162*/ 	.short	(.L_41 - .L_40)
.L_40:
        /*7164*/ 	.word	0x00000080
        /*7168*/ 	.word	0x00000001
        /*716c*/ 	.word	0x00000001


	//----- nvinfo : EIATTR_CBANK_PARAM_SIZE
	.align		4
.L_41:
        /*7170*/ 	.byte	0x03, 0x19
        /*7172*/ 	.short	0x0050


	//----- nvinfo : EIATTR_PARAM_CBANK
	.align		4
        /*7174*/ 	.byte	0x04, 0x0a
        /*7176*/ 	.short	(.L_43 - .L_42)
	.align		4
.L_42:
        /*7178*/ 	.word	index@(.nv.constant0.matmul_kernel)
        /*717c*/ 	.short	0x0210
        /*717e*/ 	.short	0x0050


	//----- nvinfo : EIATTR_SW_WAR
	.align		4
.L_43:
        /*7180*/ 	.byte	0x04, 0x36
        /*7182*/ 	.short	(.L_45 - .L_44)
.L_44:
        /*7184*/ 	.word	0x00000008
.L_45:


//--------------------- .nv.callgraph             --------------------------
	.section	.nv.callgraph,"",@"SHT_CUDA_CALLGRAPH"
	.align	4
	.sectionentsize	8
	.align		4
        /*0000*/ 	.word	0x00000000
	.align		4
        /*0004*/ 	.word	0xffffffff
	.align		4
        /*0008*/ 	.word	0x00000000
	.align		4
        /*000c*/ 	.word	0xfffffffe
	.align		4
        /*0010*/ 	.word	0x00000000
	.align		4
        /*0014*/ 	.word	0xfffffffd
	.align		4
        /*0018*/ 	.word	0x00000000
	.align		4
        /*001c*/ 	.word	0xfffffffc


//--------------------- .text.matmul_kernel       --------------------------
	.section	.text.matmul_kernel,"ax",@progbits
	.align	128
        .global         matmul_kernel
        .type           matmul_kernel,@function
        .size           matmul_kernel,(.L_x_3 - matmul_kernel)
        .other          matmul_kernel,@"STO_CUDA_ENTRY STV_DEFAULT"
matmul_kernel:
.text.matmul_kernel:
[----:B------:R-:W0:Y:S08]  /*0000*/  LDC R1, c[0x0][0x28] ;  /* 0x00000a00ff017b82 */ /* 0x000e300000000800 */
[----:B------:R-:W1:Y:S01]  /*0010*/  LDC.64 R6, c[0x0][0x228] ;  /* 0x00008a00ff067b82 */ /* 0x000e620000000a00 */
[----:B------:R-:W2:Y:S01]  /*0020*/  S2R R5, SR_CTAID.X ;  /* 0x0000000000057919 */ /* 0x000ea20000002500 */
[----:B0-----:R-:W-:Y:S01]  /*0030*/  VIADD R1, R1, 0xffffede0 ;  /* 0xffffede001017836 */ /* 0x001fe20000000000 */
[----:B------:R-:W-:Y:S01]  /*0040*/  UMOV UR4, 0x400 ;  /* 0x0000040000047882 */ /* 0x000fe20000000000 */
[----:B------:R-:W-:Y:S01]  /*0050*/  ULDC.64 UR6, c[0x0][0x208] ;  /* 0x0000820000067ab9 */ /* 0x000fe20000000a00 */
[----:B------:R-:W-:-:S02]  /*0060*/  CS2R R24, SRZ ;  /* 0x0000000000187805 */ /* 0x000fc4000001ff00 */
[----:B------:R-:W-:Y:S01]  /*0070*/  CS2R R26, SRZ ;  /* 0x00000000001a7805 */ /* 0x000fe2000001ff00 */
[----:B------:R0:W-:Y:S01]  /*0080*/  STL [R1+0x1e0], RZ ;  /* 0x0001e0ff01007387 */ /* 0x0001e20000100800 */
[----:B------:R-:W3:Y:S01]  /*0090*/  S2UR UR5, SR_CgaCtaId ;  /* 0x00000000000579c3 */ /* 0x000ee20000008800 */
[----:B------:R-:W-:Y:S02]  /*00a0*/  CS2R R104, SRZ ;  /* 0x0000000000687805 */ /* 0x000fe4000001ff00 */
[----:B------:R-:W-:Y:S01]  /*00b0*/  CS2R R106, SRZ ;  /* 0x00000000006a7805 */ /* 0x000fe2000001ff00 */
[----:B------:R0:W-:Y:S01]  /*00c0*/  STL [R1+0x1e4], RZ ;  /* 0x0001e4ff01007387 */ /* 0x0001e20000100800 */
[----:B------:R-:W-:Y:S02]  /*00d0*/  CS2R R28, SRZ ;  /* 0x00000000001c7805 */ /* 0x000fe4000001ff00 */
[----:B------:R-:W-:Y:S02]  /*00e0*/  CS2R R30, SRZ ;  /* 0x00000000001e7805 */ /* 0x000fe4000001ff00 */
[----:B------:R-:W-:Y:S01]  /*00f0*/  CS2R R100, SRZ ;  /* 0x0000000000647805 */ /* 0x000fe2000001ff00 */
[----:B------:R0:W-:Y:S01]  /*0100*/  STL [R1+0x1e8], RZ ;  /* 0x0001e8ff01007387 */ /* 0x0001e20000100800 */
[----:B------:R-:W-:-:S02]  /*0110*/  CS2R R102, SRZ ;  /* 0x0000000000667805 */ /* 0x000fc4000001ff00 */
[----:B------:R-:W-:Y:S02]  /*0120*/  CS2R R32, SRZ ;  /* 0x0000000000207805 */ /* 0x000fe4000001ff00 */
[----:B------:R-:W-:Y:S01]  /*0130*/  CS2R R34, SRZ ;  /* 0x0000000000227805 */ /* 0x000fe2000001ff00 */
[----:B------:R0:W-:Y:S01]  /*0140*/  STL [R1+0x1ec], RZ ;  /* 0x0001ecff01007387 */ /* 0x0001e20000100800 */
[----:B------:R-:W-:Y:S02]  /*0150*/  CS2R R96, SRZ ;  /* 0x0000000000607805 */ /* 0x000fe4000001ff00 */
[----:B------:R-:W-:Y:S02]  /*0160*/  CS2R R98, SRZ ;  /* 0x0000000000627805 */ /* 0x000fe4000001ff00 */
[----:B------:R-:W-:Y:S01]  /*0170*/  CS2R R36, SRZ ;  /* 0x0000000000247805 */ /* 0x000fe2000001ff00 */
[----:B------:R0:W-:Y:S01]  /*0180*/  STL [R1+0x1f0], RZ ;  /* 0x0001f0ff01007387 */ /* 0x0001e20000100800 */
[----:B-1----:R-:W-:Y:S01]  /*0190*/  VIADD R0, R7, 0xff ;  /* 0x000000ff07007836 */ /* 0x002fe20000000000 */
[----:B------:R-:W-:-:S02]  /*01a0*/  CS2R R38, SRZ ;  /* 0x0000000000267805 */ /* 0x000fc4000001ff00 */
[----:B------:R-:W-:Y:S01]  /*01b0*/  CS2R R48, SRZ ;  /* 0x0000000000307805 */ /* 0x000fe2000001ff00 */
[----:B------:R0:W-:Y:S01]  /*01c0*/  STL [R1+0x1f4], RZ ;  /* 0x0001f4ff01007387 */ /* 0x0001e20000100800 */
[----:B------:R-:W-:Y:S02]  /*01d0*/  CS2R R50, SRZ ;  /* 0x0000000000327805 */ /* 0x000fe4000001ff00 */
[----:B------:R-:W-:Y:S02]  /*01e0*/  SHF.R.S32.HI R3, RZ, 0x1f, R0 ;  /* 0x0000001fff037819 */ /* 0x000fe40000011400 */
[----:B------:R-:W-:Y:S01]  /*01f0*/  CS2R R40, SRZ ;  /* 0x0000000000287805 */ /* 0x000fe2000001ff00 */
[----:B------:R0:W-:Y:S01]  /*0200*/  STL [R1+0x1f8], RZ ;  /* 0x0001f8ff01007387 */ /* 0x0001e20000100800 */
[----:B---3--:R-:W-:Y:S01]  /*0210*/  ULEA UR4, UR5, UR4, 0x18 ;  /* 0x0000000405047291 */ /* 0x008fe2000f8ec03f */
[----:B------:R-:W-:Y:S02]  /*0220*/  LEA.HI R3, R3, R0, RZ, 0x8 ;  /* 0x0000000003037211 */ /* 0x000fe400078f40ff */
[----:B------:R-:W-:-:S02]  /*0230*/  CS2R R42, SRZ ;  /* 0x00000000002a7805 */ /* 0x000fc4000001ff00 */
[----:B--2---:R-:W-:Y:S01]  /*0240*/  IABS R10, R5 ;  /* 0x00000005000a7213 */ /* 0x004fe20000000000 */
[----:B------:R0:W-:Y:S01]  /*0250*/  STL [R1+0x1fc], RZ ;  /* 0x0001fcff01007387 */ /* 0x0001e20000100800 */
[----:B------:R-:W-:Y:S02]  /*0260*/  SHF.R.S32.HI R4, RZ, 0x8, R3 ;  /* 0x00000008ff047819 */ /* 0x000fe40000011403 */
[----:B------:R-:W-:Y:S02]  /*0270*/  CS2R R52, SRZ ;  /* 0x0000000000347805 */ /* 0x000fe4000001ff00 */
[----:B------:R-:W-:Y:S01]  /*0280*/  CS2R R54, SRZ ;  /* 0x0000000000367805 */ /* 0x000fe2000001ff00 */
[----:B------:R0:W-:Y:S01]  /*0290*/  STL [R1+0x3e0], RZ ;  /* 0x0003e0ff01007387 */ /* 0x0001e20000100800 */
[----:B------:R-:W-:Y:S02]  /*02a0*/  IABS R9, R4 ;  /* 0x0000000400097213 */ /* 0x000fe40000000000 */
[----:B------:R-:W-:-:S02]  /*02b0*/  CS2R R44, SRZ ;  /* 0x00000000002c7805 */ /* 0x000fc4000001ff00 */
[----:B------:R-:W-:Y:S01]  /*02c0*/  IABS R12, R4 ;  /* 0x00000004000c7213 */ /* 0x000fe20000000000 */
[----:B------:R0:W-:Y:S01]  /*02d0*/  STL [R1+0x3e4], RZ ;  /* 0x0003e4ff01007387 */ /* 0x0001e20000100800 */
[----:B------:R-:W1:Y:S01]  /*02e0*/  I2F.RP R0, R9 ;  /* 0x0000000900007306 */ /* 0x000e620000209400 */
        /* <DEDUP_REMOVED lines=14> */
[----:B-1----:R-:W1:Y:S01]  /*03d0*/  MUFU.RCP R0, R0 ;  /* 0x0000000000007308 */ /* 0x002e620000001000 */
        /* <DEDUP_REMOVED lines=16> */
[----:B-1----:R-:W-:Y:S01]  /*04e0*/  VIADD R2, R0, 0xffffffe ;  /* 0x0ffffffe00027836 */ /* 0x002fe20000000000 */
[----:B------:R0:W-:Y:S01]  /*04f0*/  STL [R1+0x604], RZ ;  /* 0x000604ff01007387 */ /* 0x0001e20000100800 */
[----:B------:R-:W-:Y:S01]  /*0500*/  IMAD.MOV R0, RZ, RZ, -R12 ;  /* 0x000000ffff007224 */ /* 0x000fe200078e0a0c */
[----:B------:R-:W-:Y:S01]  /*0510*/  CS2R R68, SRZ ;  /* 0x0000000000447805 */ /* 0x000fe2000001ff00 */
[----:B------:R1:W2:Y:S01]  /*0520*/  F2I.FTZ.U32.TRUNC.NTZ R3, R2 ;  /* 0x0000000200037305 */ /* 0x0002a2000021f000 */
        /* <DEDUP_REMOVED lines=8> */
[----:B-1----:R-:W-:Y:S01]  /*05b0*/  IMAD.MOV.U32 R2, RZ, RZ, RZ ;  /* 0x000000ffff027224 */ /* 0x002fe200078e00ff */
[----:B------:R0:W-:Y:S01]  /*05c0*/  STL [R1+0x610], RZ ;  /* 0x000610ff01007387 */ /* 0x0001e20000100800 */
[----:B------:R-:W-:-:S02]  /*05d0*/  CS2R R78, SRZ ;  /* 0x00000000004e7805 */ /* 0x000fc4000001ff00 */
[----:B------:R-:W-:Y:S02]  /*05e0*/  CS2R R20, SRZ ;  /* 0x0000000000147805 */ /* 0x000fe4000001ff00 */
[----:B------:R-:W-:Y:S01]  /*05f0*/  CS2R R22, SRZ ;  /* 0x0000000000167805 */ /* 0x000fe2000001ff00 */
[----:B------:R0:W-:Y:S01]  /*0600*/  STL [R1+0x614], RZ ;  /* 0x000614ff01007387 */ /* 0x0001e20000100800 */
[--C-:B--2---:R-:W-:Y:S01]  /*0610*/  IMAD.MOV R8, RZ, RZ, -R3.reuse ;  /* 0x000000ffff087224 */ /* 0x104fe200078e0a03 */
[----:B------:R-:W-:Y:S02]  /*0620*/  CS2R R16, SRZ ;  /* 0x0000000000107805 */ /* 0x000fe4000001ff00 */
[----:B------:R-:W-:Y:S01]  /*0630*/  CS2R R18, SRZ ;  /* 0x0000000000127805 */ /* 0x000fe2000001ff00 */
[----:B------:R0:W-:Y:S01]  /*0640*/  STL [R1+0x618], RZ ;  /* 0x000618ff01007387 */ /* 0x0001e20000100800 */
[----:B------:R-:W-:Y:S01]  /*0650*/  IMAD R11, R8, R9, RZ ;  /* 0x00000009080b7224 */ /* 0x000fe200078e02ff */
[----:B------:R-:W-:Y:S01]  /*0660*/  CS2R R14, SRZ ;  /* 0x00000000000e7805 */ /* 0x000fe2000001ff00 */
[----:B------:R-:W-:Y:S01]  /*0670*/  IMAD.MOV.U32 R8, RZ, RZ, R10 ;  /* 0x000000ffff087224 */ /* 0x000fe200078e000a */
[----:B------:R0:W-:Y:S01]  /*0680*/  STL [R1+0x61c], RZ ;  /* 0x00061cff01007387 */ /* 0x0001e20000100800 */
[----:B------:R-:W-:Y:S01]  /*0690*/  IMAD.HI.U32 R3, R3, R11, R2 ;  /* 0x0000000b03037227 */ /* 0x000fe200078e0002 */
[----:B------:R-:W-:-:S02]  /*06a0*/  CS2R R108, SRZ ;  /* 0x00000000006c7805 */ /* 0x000fc4000001ff00 */
[----:B------:R-:W-:Y:S02]  /*06b0*/  CS2R R110, SRZ ;  /* 0x00000000006e7805 */ /* 0x000fe4000001ff00 */
[----:B------:R-:W-:Y:S02]  /*06c0*/  CS2R R116, SRZ ;  /* 0x0000000000747805 */ /* 0x000fe4000001ff00 */
[----:B------:R-:W-:Y:S02]  /*06d0*/  CS2R R118, SRZ ;  /* 0x0000000000767805 */ /* 0x000fe4000001ff00 */
[----:B------:R-:W-:Y:S01]  /*06e0*/  CS2R R128, SRZ ;  /* 0x0000000000807805 */ /* 0x000fe2000001ff00 */
[----:B------:R-:W-:Y:S01]  /*06f0*/  IMAD.HI.U32 R3, R3, R8, RZ ;  /* 0x0000000803037227 */ /* 0x000fe200078e00ff */
[----:B------:R-:W-:Y:S02]  /*0700*/  CS2R R130, SRZ ;  /* 0x0000000000827805 */ /* 0x000fe4000001ff00 */
[----:B------:R-:W-:-:S02]  /*0710*/  CS2R R136, SRZ ;  /* 0x0000000000887805 */ /* 0x000fc4000001ff00 */
[----:B------:R-:W-:Y:S01]  /*0720*/  CS2R R138, SRZ ;  /* 0x00000000008a7805 */ /* 0x000fe2000001ff00 */
[----:B------:R-:W-:Y:S01]  /*0730*/  IMAD R0, R3, R0, R8 ;  /* 0x0000000003007224 */ /* 0x000fe200078e0208 */
[----:B------:R-:W-:Y:S02]  /*0740*/  CS2R R140, SRZ ;  /* 0x00000000008c7805 */ /* 0x000fe4000001ff00 */
[----:B------:R-:W-:Y:S02]  /*0750*/  CS2R R142, SRZ ;  /* 0x00000000008e7805 */ /* 0x000fe4000001ff00 */
[----:B------:R-:W-:Y:S02]  /*0760*/  CS2R R148, SRZ ;  /* 0x0000000000947805 */ /* 0x000fe4000001ff00 */
[----:B------:R-:W-:Y:S02]  /*0770*/  CS2R R150, SRZ ;  /* 0x0000000000967805 */ /* 0x000fe4000001ff00 */
[----:B------:R-:W-:-:S02]  /*0780*/  ISETP.GT.U32.AND P1, PT, R9, R0, PT ;  /* 0x000000000900720c */ /* 0x000fc40003f24070 */
[----:B------:R-:W-:Y:S02]  /*0790*/  CS2R R152, SRZ ;  /* 0x0000000000987805 */ /* 0x000fe4000001ff00 */
[----:B------:R-:W-:Y:S02]  /*07a0*/  CS2R R154, SRZ ;  /* 0x00000000009a7805 */ /* 0x000fe4000001ff00 */
[----:B------:R-:W-:Y:S02]  /*07b0*/  CS2R R156, SRZ ;  /* 0x00000000009c7805 */ /* 0x000fe4000001ff00 */
[----:B------:R-:W-:Y:S02]  /*07c0*/  CS2R R158, SRZ ;  /* 0x00000000009e7805 */ /* 0x000fe4000001ff00 */
[----:B------:R-:W-:Y:S02]  /*07d0*/  CS2R R160, SRZ ;  /* 0x0000000000a07805 */ /* 0x000fe4000001ff00 */
[----:B------:R-:W-:-:S02]  /*07e0*/  CS2R R162, SRZ ;  /* 0x0000000000a27805 */ /* 0x000fc4000001ff00 */
[----:B------:R-:W-:Y:S02]  /*07f0*/  CS2R R164, SRZ ;  /* 0x0000000000a47805 */ /* 0x000fe4000001ff00 */
[----:B------:R-:W-:Y:S02]  /*0800*/  CS2R R166, SRZ ;  /* 0x0000000000a67805 */ /* 0x000fe4000001ff00 */
[----:B------:R-:W-:Y:S02]  /*0810*/  CS2R R168, SRZ ;  /* 0x0000000000a87805 */ /* 0x000fe4000001ff00 */
[----:B------:R-:W-:Y:S02]  /*0820*/  CS2R R170, SRZ ;  /* 0x0000000000aa7805 */ /* 0x000fe4000001ff00 */
[----:B------:R-:W-:Y:S02]  /*0830*/  CS2R R172, SRZ ;  /* 0x0000000000ac7805 */ /* 0x000fe4000001ff00 */
[----:B------:R-:W-:Y:S01]  /*0840*/  CS2R R174, SRZ ;  /* 0x0000000000ae7805 */ /* 0x000fe2000001ff00 */
[----:B------:R-:W-:Y:S01]  /*0850*/  @!P1 IMAD.IADD R0, R0, 0x1, -R9 ;  /* 0x0000000100009824 */ /* 0x000fe200078e0a09 */
[----:B------:R-:W-:Y:S01]  /*0860*/  CS2R R176, SRZ ;  /* 0x0000000000b07805 */ /* 0x000fe2000001ff00 */
[----:B------:R-:W-:Y:S01]  /*0870*/  @!P1 VIADD R3, R3, 0x1 ;  /* 0x0000000103039836 */ /* 0x000fe20000000000 */
[----:B------:R-:W-:-:S02]  /*0880*/  ISETP.NE.AND P1, PT, R4, RZ, PT ;  /* 0x000000ff0400720c */ /* 0x000fc40003f25270 */
[----:B------:R-:W-:Y:S02]  /*0890*/  CS2R R178, SRZ ;  /* 0x0000000000b27805 */ /* 0x000fe4000001ff00 */
[----:B------:R-:W-:Y:S02]  /*08a0*/  ISETP.GE.U32.AND P0, PT, R0, R9, PT ;  /* 0x000000090000720c */ /* 0x000fe40003f06070 */
[----:B------:R-:W-:Y:S02]  /*08b0*/  CS2R R180, SRZ ;  /* 0x0000000000b47805 */ /* 0x000fe4000001ff00 */
[----:B------:R-:W-:Y:S02]  /*08c0*/  LOP3.LUT R0, R5, R4, RZ, 0x3c, !PT ;  /* 0x0000000405007212 */ /* 0x000fe400078e3cff */
[----:B------:R-:W-:Y:S02]  /*08d0*/  CS2R R182, SRZ ;  /* 0x0000000000b67805 */ /* 0x000fe4000001ff00 */
[----:B------:R-:W-:-:S02]  /*08e0*/  CS2R R184, SRZ ;  /* 0x0000000000b87805 */ /* 0x000fc4000001ff00 */
[----:B------:R-:W-:Y:S02]  /*08f0*/  CS2R R186, SRZ ;  /* 0x0000000000ba7805 */ /* 0x000fe4000001ff00 */
[----:B------:R-:W-:Y:S01]  /*0900*/  ISETP.GE.AND P2, PT, R0, RZ, PT ;  /* 0x000000ff0000720c */ /* 0x000fe20003f46270 */
[----:B------:R-:W-:Y:S01]  /*0910*/  VIADD R0, R6, 0xff ;  /* 0x000000ff06007836 */ /* 0x000fe20000000000 */
[----:B------:R-:W-:Y:S02]  /*0920*/  CS2R R188, SRZ ;  /* 0x0000000000bc7805 */ /* 0x000fe4000001ff00 */
[----:B------:R-:W-:Y:S02]  /*0930*/  CS2R R190, SRZ ;  /* 0x0000000000be7805 */ /* 0x000fe4000001ff00 */
[----:B------:R-:W-:Y:S02]  /*0940*/  CS2R R192, SRZ ;  /* 0x0000000000c07805 */ /* 0x000fe4000001ff00 */
[----:B------:R-:W-:-:S02]  /*0950*/  CS2R R194, SRZ ;  /* 0x0000000000c27805 */ /* 0x000fc4000001ff00 */
[----:B------:R-:W-:Y:S01]  /*0960*/  CS2R R196, SRZ ;  /* 0x0000000000c47805 */ /* 0x000fe2000001ff00 */
[----:B------:R-:W-:Y:S01]  /*0970*/  @P0 VIADD R3, R3, 0x1 ;  /* 0x0000000103030836 */ /* 0x000fe20000000000 */
[----:B------:R-:W-:Y:S02]  /*0980*/  CS2R R198, SRZ ;  /* 0x0000000000c67805 */ /* 0x000fe4000001ff00 */
[----:B------:R-:W-:Y:S02]  /*0990*/  CS2R R200, SRZ ;  /* 0x0000000000c87805 */ /* 0x000fe4000001ff00 */
[----:B------:R-:W-:Y:S01]  /*09a0*/  CS2R R202, SRZ ;  /* 0x0000000000ca7805 */ /* 0x000fe2000001ff00 */
[----:B------:R-:W-:Y:S01]  /*09b0*/  IMAD.MOV.U32 R10, RZ, RZ, R3 ;  /* 0x000000ffff0a7224 */ /* 0x000fe200078e0003 */
[----:B------:R-:W-:Y:S02]  /*09c0*/  SHF.R.S32.HI R3, RZ, 0x1f, R0 ;  /* 0x0000001fff037819 */ /* 0x000fe40000011400 */
[----:B------:R-:W-:-:S02]  /*09d0*/  CS2R R204, SRZ ;  /* 0x0000000000cc7805 */ /* 0x000fc4000001ff00 */
[----:B------:R-:W-:Y:S01]  /*09e0*/  CS2R R206, SRZ ;  /* 0x0000000000ce7805 */ /* 0x000fe2000001ff00 */
[----:B------:R-:W-:Y:S01]  /*09f0*/  @!P2 IMAD.MOV R10, RZ, RZ, -R10 ;  /* 0x000000ffff0aa224 */ /* 0x000fe200078e0a0a */
[----:B------:R-:W-:Y:S02]  /*0a00*/  LEA.HI R3, R3, R0, RZ, 0x8 ;  /* 0x0000000003037211 */ /* 0x000fe400078f40ff */
[----:B------:R-:W-:Y:S02]  /*0a10*/  CS2R R208, SRZ ;  /* 0x0000000000d07805 */ /* 0x000fe4000001ff00 */
[----:B------:R-:W-:Y:S02]  /*0a20*/  @!P1 LOP3.LUT R10, RZ, R4, RZ, 0x33, !PT ;  /* 0x00000004ff0a9212 */ /* 0x000fe400078e33ff */
[----:B------:R-:W-:Y:S02]  /*0a30*/  CS2R R210, SRZ ;  /* 0x0000000000d27805 */ /* 0x000fe4000001ff00 */
[----:B------:R-:W-:-:S02]  /*0a40*/  CS2R R212, SRZ ;  /* 0x0000000000d47805 */ /* 0x000fc4000001ff00 */
[----:B------:R-:W-:Y:S02]  /*0a50*/  CS2R R214, SRZ ;  /* 0x0000000000d67805 */ /* 0x000fe4000001ff00 */
[----:B------:R-:W-:Y:S01]  /*0a60*/  LEA.HI.SX32 R3, R3, -R10, 0x18 ;  /* 0x8000000a03037211 */ /* 0x000fe200078fc2ff */
[----:B------:R-:W-:Y:S01]  /*0a70*/  IMAD.MOV R8, RZ, RZ, -R10 ;  /* 0x000000ffff087224 */ /* 0x000fe200078e0a0a */
[----:B------:R-:W-:Y:S02]  /*0a80*/  CS2R R216, SRZ ;  /* 0x0000000000d87805 */ /* 0x000fe4000001ff00 */
[----:B------:R-:W-:Y:S02]  /*0a90*/  CS2R R218, SRZ ;  /* 0x0000000000da7805 */ /* 0x000fe4000001ff00 */
[----:B------:R-:W-:Y:S01]  /*0aa0*/  VIMNMX R11, R3, 0x1, PT ;  /* 0x00000001030b7848 */ /* 0x000fe20003fe0100 */
[----:B------:R-:W-:Y:S01]  /*0ab0*/  IMAD R8, R4, R8, R5 ;  /* 0x0000000804087224 */ /* 0x000fe200078e0205 */
[----:B------:R-:W-:-:S02]  /*0ac0*/  CS2R R220, SRZ ;  /* 0x0000000000dc7805 */ /* 0x000fc4000001ff00 */
[----:B------:R-:W-:Y:S02]  /*0ad0*/  CS2R R222, SRZ ;  /* 0x0000000000de7805 */ /* 0x000fe4000001ff00 */
[-C--:B------:R-:W-:Y:S02]  /*0ae0*/  IABS R9, R11.reuse ;  /* 0x0000000b00097213 */ /* 0x080fe40000000000 */
[----:B------:R-:W-:Y:S02]  /*0af0*/  CS2R R224, SRZ ;  /* 0x0000000000e07805 */ /* 0x000fe4000001ff00 */
[----:B------:R-:W-:Y:S02]  /*0b00*/  IABS R13, R11 ;  /* 0x0000000b000d7213 */ /* 0x000fe40000000000 */
[----:B------:R-:W-:Y:S01]  /*0b10*/  CS2R R226, SRZ ;  /* 0x0000000000e27805 */ /* 0x000fe2000001ff00 */
[----:B------:R-:W1:Y:S01]  /*0b20*/  I2F.RP R0, R9 ;  /* 0x0000000900007306 */ /* 0x000e620000209400 */
[----:B------:R-:W-:-:S02]  /*0b30*/  CS2R R228, SRZ ;  /* 0x0000000000e47805 */ /* 0x000fc4000001ff00 */
[----:B------:R-:W-:Y:S02]  /*0b40*/  CS2R R230, SRZ ;  /* 0x0000000000e67805 */ /* 0x000fe4000001ff00 */
[----:B------:R-:W-:Y:S02]  /*0b50*/  CS2R R232, SRZ ;  /* 0x0000000000e87805 */ /* 0x000fe4000001ff00 */
[----:B------:R-:W-:Y:S02]  /*0b60*/  CS2R R234, SRZ ;  /* 0x0000000000ea7805 */ /* 0x000fe4000001ff00 */
[----:B------:R-:W-:Y:S02]  /*0b70*/  CS2R R236, SRZ ;  /* 0x0000000000ec7805 */ /* 0x000fe4000001ff00 */
[----:B------:R-:W-:Y:S02]  /*0b80*/  CS2R R238, SRZ ;  /* 0x0000000000ee7805 */ /* 0x000fe4000001ff00 */
[----:B------:R-:W-:-:S02]  /*0b90*/  CS2R R240, SRZ ;  /* 0x0000000000f07805 */ /* 0x000fc4000001ff00 */
[----:B------:R-:W-:Y:S01]  /*0ba0*/  CS2R R242, SRZ ;  /* 0x0000000000f27805 */ /* 0x000fe2000001ff00 */
[----:B-1----:R-:W1:Y:S02]  /*0bb0*/  MUFU.RCP R0, R0 ;  /* 0x0000000000007308 */ /* 0x002e640000001000 */
[----:B-1----:R-:W-:Y:S02]  /*0bc0*/  VIADD R2, R0, 0xffffffe ;  /* 0x0ffffffe00027836 */ /* 0x002fe40000000000 */
[----:B------:R-:W-:-:S04]  /*0bd0*/  IMAD.MOV R0, RZ, RZ, -R13 ;  /* 0x000000ffff007224 */ /* 0x000fc800078e0a0d */
[----:B------:R1:W2:Y:S02]  /*0be0*/  F2I.FTZ.U32.TRUNC.NTZ R3, R2 ;  /* 0x0000000200037305 */ /* 0x0002a4000021f000 */
[----:B-1----:R-:W-:Y:S02]  /*0bf0*/  IMAD.MOV.U32 R2, RZ, RZ, RZ ;  /* 0x000000ffff027224 */ /* 0x002fe400078e00ff */
[----:B--2---:R-:W-:-:S04]  /*0c00*/  IMAD.MOV R12, RZ, RZ, -R3 ;  /* 0x000000ffff0c7224 */ /* 0x004fc800078e0a03 */
[----:B------:R-:W-:Y:S01]  /*0c10*/  IMAD.MOV.U32 R4, RZ, RZ, R12 ;  /* 0x000000ffff047224 */ /* 0x000fe200078e000c */
[----:B------:R-:W-:-:S03]  /*0c20*/  IABS R12, R8 ;  /* 0x00000008000c7213 */ /* 0x000fc60000000000 */
[----:B------:R-:W-:Y:S02]  /*0c30*/  IMAD R5, R4, R9, RZ ;  /* 0x0000000904057224 */ /* 0x000fe400078e02ff */
[----:B------:R-:W-:Y:S01]  /*0c40*/  IMAD.MOV.U32 R4, RZ, RZ, R12 ;  /* 0x000000ffff047224 */ /* 0x000fe200078e000c */
[----:B------:R-:W-:Y:S01]  /*0c50*/  CS2R R12, SRZ ;  /* 0x00000000000c7805 */ /* 0x000fe2000001ff00 */
[----:B------:R-:W-:Y:S02]  /*0c60*/  IMAD.HI.U32 R3, R3, R5, R2 ;  /* 0x0000000503037227 */ /* 0x000fe400078e0002 */
[----:B------:R-:W1:Y:S04]  /*0c70*/  S2R R2, SR_TID.X ;  /* 0x0000000000027919 */ /* 0x000e680000002100 */
[----:B------:R-:W-:-:S04]  /*0c80*/  IMAD.HI.U32 R3, R3, R4, RZ ;  /* 0x0000000403037227 */ /* 0x000fc800078e00ff */
[----:B------:R-:W-:-:S05]  /*0c90*/  IMAD R0, R3, R0, R4 ;  /* 0x0000000003007224 */ /* 0x000fca00078e0204 */
[----:B------:R-:W-:-:S13]  /*0ca0*/  ISETP.GT.U32.AND P1, PT, R9, R0, PT ;  /* 0x000000000900720c */ /* 0x000fda0003f24070 */
[----:B------:R-:W-:Y:S02]  /*0cb0*/  @!P1 IMAD.IADD R0, R0, 0x1, -R9 ;  /* 0x0000000100009824 */ /* 0x000fe400078e0a09 */
[----:B------:R-:W-:Y:S01]  /*0cc0*/  @!P1 VIADD R3, R3, 0x1 ;  /* 0x0000000103039836 */ /* 0x000fe20000000000 */
[----:B------:R-:W-:Y:S02]  /*0cd0*/  ISETP.NE.AND P1, PT, R11, RZ, PT ;  /* 0x000000ff0b00720c */ /* 0x000fe40003f25270 */
[----:B------:R-:W-:Y:S02]  /*0ce0*/  ISETP.GE.U32.AND P0, PT, R0, R9, PT ;  /* 0x000000090000720c */ /* 0x000fe40003f06070 */
[----:B------:R-:W-:Y:S02]  /*0cf0*/  LOP3.LUT R0, R8, R11, RZ, 0x3c, !PT ;  /* 0x0000000b08007212 */ /* 0x000fe400078e3cff */
[----:B-1----:R-:W-:Y:S02]  /*0d00*/  LOP3.LUT R5, R2, 0x7f, RZ, 0xc0, !PT ;  /* 0x0000007f02057812 */ /* 0x002fe400078ec0ff */
[----:B------:R-:W-:-:S07]  /*0d10*/  ISETP.GE.AND P2, PT, R0, RZ, PT ;  /* 0x000000ff0000720c */ /* 0x000fce0003f46270 */
[----:B------:R-:W-:-:S06]  /*0d20*/  @P0 VIADD R3, R3, 0x1 ;  /* 0x0000000103030836 */ /* 0x000fcc0000000000 */
[----:B------:R-:W-:Y:S01]  /*0d30*/  @!P2 IMAD.MOV R3, RZ, RZ, -R3 ;  /* 0x000000ffff03a224 */ /* 0x000fe200078e0a03 */
[----:B------:R-:W-:-:S05]  /*0d40*/  @!P1 LOP3.LUT R3, RZ, R11, RZ, 0x33, !PT ;  /* 0x0000000bff039212 */ /* 0x000fca00078e33ff */
[----:B------:R-:W-:Y:S02]  /*0d50*/  IMAD.MOV R0, RZ, RZ, -R3 ;  /* 0x000000ffff007224 */ /* 0x000fe400078e0a03 */
[----:B------:R-:W-:Y:S02]  /*0d60*/  IMAD.SHL.U32 R4, R3, 0x100, RZ ;  /* 0x0000010003047824 */ /* 0x000fe400078e00ff */
[----:B------:R-:W-:-:S04]  /*0d70*/  IMAD R0, R11, R0, R8 ;  /* 0x000000000b007224 */ /* 0x000fc800078e0208 */
[----:B------:R-:W-:-:S04]  /*0d80*/  IMAD.IADD R0, R10, 0x1, R0 ;  /* 0x000000010a007824 */ /* 0x000fc800078e0200 */
[----:B------:R-:W-:Y:S02]  /*0d90*/  IMAD R5, R0, 0x100, R5 ;  /* 0x0000010000057824 */ /* 0x000fe400078e0205 */
[----:B------:R-:W1:Y:S02]  /*0da0*/  LDC R0, c[0x0][0x230] ;  /* 0x00008c00ff007b82 */ /* 0x000e640000000800 */
[----:B------:R-:W-:Y:S02]  /*0db0*/  VIADD R10, R5, 0x80 ;  /* 0x00000080050a7836 */ /* 0x000fe40000000000 */
[----:B-1----:R-:W-:-:S05]  /*0dc0*/  VIADD R0, R0, 0x3f ;  /* 0x0000003f00007836 */ /* 0x002fca0000000000 */
[----:B------:R-:W-:-:S13]  /*0dd0*/  ISETP.GE.AND P0, PT, R0, 0x40, PT ;  /* 0x000000400000780c */ /* 0x000fda0003f06270 */
[----:B0-----:R-:W-:Y:S05]  /*0de0*/  @!P0 BRA `(.L_x_0) ;  /* 0x0000020000b48947 */ /* 0x001fea0003800000 */
[----:B------:R-:W-:Y:S01]  /*0df0*/  IABS R17, R6 ;  /* 0x0000000600117213 */ /* 0x000fe20000000000 */
[----:B------:R-:W-:Y:S01]  /*0e00*/  ULDC UR5, c[0x0][0x234] ;  /* 0x00008d0000057ab9 */ /* 0x000fe20000000800 */
[----:B------:R-:W-:Y:S01]  /*0e10*/  IABS R9, R7 ;  /* 0x0000000700097213 */ /* 0x000fe20000000000 */
[----:B------:R-:W-:Y:S01]  /*0e20*/  ULDC UR60, c[0x0][0x23c] ;  /* 0x00008f00003c7ab9 */ /* 0x000fe20000000800 */
[----:B------:R-:W0:Y:S01]  /*0e30*/  I2F.RP R3, R17 ;  /* 0x0000001100037306 */ /* 0x000e220000209400 */
[----:B------:R-:W-:Y:S01]  /*0e40*/  SHF.R.S32.HI R103, RZ, 0x1f, R0 ;  /* 0x0000001fff677819 */ /* 0x000fe20000011400 */
[----:B------:R-:W-:Y:S01]  /*0e50*/  ULDC.64 UR8, c[0x0][0x210] ;  /* 0x0000840000087ab9 */ /* 0x000fe20000000a00 */
[----:B------:R-:W-:Y:S01]  /*0e60*/  LOP3.LUT R53, R2, 0x3f, RZ, 0xc0, !PT ;  /* 0x0000003f02357812 */ /* 0x000fe200078ec0ff */
[----:B------:R-:W-:Y:S01]  /*0e70*/  ULDC.64 UR10, c[0x0][0x218] ;  /* 0x00008600000a7ab9 */ /* 0x000fe20000000a00 */
[----:B------:R-:W-:Y:S01]  /*0e80*/  LEA.HI R103, R103, R0, RZ, 0x6 ;  /* 0x0000000067677211 */ /* 0x000fe200078f30ff */
[----:B------:R-:W1:Y:S01]  /*0e90*/  LDC R102, c[0x0][0x238] ;  /* 0x00008e00ff667b82 */ /* 0x000e620000000800 */
[----:B------:R-:W-:Y:S01]  /*0ea0*/  USHF.R.U32.HI UR20, URZ, 0x4, UR4 ;  /* 0x000000043f147899 */ /* 0x000fe20008011604 */
[----:B------:R-:W2:Y:S01]  /*0eb0*/  I2F.RP R8, R9 ;  /* 0x0000000900087306 */ /* 0x000ea20000209400 */
[----:B------:R-:W-:Y:S01]  /*0ec0*/  IMAD.MOV.U32 R251, RZ, RZ, RZ ;  /* 0x000000fffffb7224 */ /* 0x000fe200078e00ff */
[----:B------:R-:W-:Y:S01]  /*0ed0*/  UMOV UR23, 0x40000040 ;  /* 0x4000004000177882 */ /* 0x000fe20000000000 */
[----:B------:R-:W-:-:S05]  /*0ee0*/  USGXT.U32 UR20, UR20, 0xe ;  /* 0x0000000e1414789a */ /* 0x000fca0008000000 */
[----:B0-----:R-:W0:Y:S08]  /*0ef0*/  MUFU.RCP R3, R3 ;  /* 0x0000000300037308 */ /* 0x001e300000001000 */
[----:B--2---:R-:W2:Y:S01]  /*0f00*/  MUFU.RCP R8, R8 ;  /* 0x0000000800087308 */ /* 0x004ea20000001000 */
[----:B0-----:R-:W-:-:S07]  /*0f10*/  VIADD R12, R3, 0xffffffe ;  /* 0x0ffffffe030c7836 */ /* 0x001fce0000000000 */
[----:B------:R0:W3:Y:S01]  /*0f20*/  F2I.FTZ.U32.TRUNC.NTZ R13, R12 ;  /* 0x0000000c000d7305 */ /* 0x0000e2000021f000 */
[----:B--2---:R-:W-:-:S07]  /*0f30*/  VIADD R14, R8, 0xffffffe ;  /* 0x0ffffffe080e7836 */ /* 0x004fce0000000000 */
[----:B------:R2:W4:Y:S01]  /*0f40*/  F2I.FTZ.U32.TRUNC.NTZ R15, R14 ;  /* 0x0000000e000f7305 */ /* 0x000522000021f000 */
[----:B0-----:R-:W-:Y:S02]  /*0f50*/  IMAD.MOV.U32 R12, RZ, RZ, RZ ;  /* 0x000000ffff0c7224 */ /* 0x001fe400078e00ff */
[----:B---3--:R-:W-:Y:S02]  /*0f60*/  IMAD.MOV R16, RZ, RZ, -R13 ;  /* 0x000000ffff107224 */ /* 0x008fe400078e0a0d */
[----:B--2---:R-:W-:Y:S02]  /*0f70*/  IMAD.MOV.U32 R14, RZ, RZ, RZ ;  /* 0x000000ffff0e7224 */ /* 0x004fe400078e00ff */
[----:B------:R-:W-:Y:S01]  /*0f80*/  IMAD R11, R16, R17, RZ ;  /* 0x00000011100b7224 */ /* 0x000fe200078e02ff */
[----:B------:R-:W-:-:S03]  /*0f90*/  SHF.R.U32.HI R16, RZ, 0x6, R2 ;  /* 0x00000006ff107819 */ /* 0x000fc60000011602 */
[----:B------:R-:W-:Y:S01]  /*0fa0*/  IMAD.HI.U32 R13, R13, R11, R12 ;  /* 0x0000000b0d0d7227 */ /* 0x000fe200078e000c */
[----:B------:R-:W-:Y:S02]  /*0fb0*/  IABS R12, R5 ;  /* 0x00000005000c7213 */ /* 0x000fe40000000000 */
[----:B------:R-:W-:Y:S01]  /*0fc0*/  SGXT.U32 R3, R16, 0x1 ;  /* 0x000000011003781a */ /* 0x000fe20000000000 */
[----:B----4-:R-:W-:Y:S01]  /*0fd0*/  IMAD.MOV R0, RZ, RZ, -R15 ;  /* 0x000000ffff007224 */ /* 0x010fe200078e0a0f */
[----:B------:R-:W-:Y:S01]  /*0fe0*/  IABS R16, R10 ;  /* 0x0000000a00107213 */ /* 0x000fe20000000000 */
[----:B------:R-:W-:Y:S01]  /*0ff0*/  IMAD.HI.U32 R8, R13, R12, RZ ;  /* 0x0000000c0d087227 */ /* 0x000fe200078e00ff */
[----:B------:R-:W-:-:S03]  /*1000*/  LOP3.LUT R3, R4, R3, RZ, 0xfc, !PT ;  /* 0x0000000304037212 */ /* 0x000fc600078efcff */
[----:B------:R-:W-:Y:S01]  /*1010*/  IMAD.MOV R8, RZ, RZ, -R8 ;  /* 0x000000ffff087224 */ /* 0x000fe200078e0a08 */
[----:B------:R-:W-:Y:S01]  /*1020*/  LOP3.LUT R18, R3, 0xfe, RZ, 0xfc, !PT ;  /* 0x000000fe03127812 */ /* 0x000fe200078efcff */
[----:B------:R-:W-:Y:S01]  /*1030*/  IMAD R11, R0, R9, RZ ;  /* 0x00000009000b7224 */ /* 0x000fe200078e02ff */
[----:B------:R-:W-:Y:S01]  /*1040*/  IABS R36, R3 ;  /* 0x0000000300247213 */ /* 0x000fe20000000000 */
[----:B------:R-:W-:Y:S01]  /*1050*/  IMAD R8, R17, R8, R12 ;  /* 0x0000000811087224 */ /* 0x000fe200078e020c */
[----:B------:R-:W-:Y:S01]  /*1060*/  IABS R142, R18 ;  /* 0x00000012008e7213 */ /* 0x000fe20000000000 */
[----:B------:R-:W-:Y:S01]  /*1070*/  IMAD.HI.U32 R13, R13, R16, RZ ;  /* 0x000000100d0d7227 */ /* 0x000fe200078e00ff */
[----:B------:R-:W-:Y:S02]  /*1080*/  ISETP.GE.AND P6, PT, R18, RZ, PT ;  /* 0x000000ff1200720c */ /* 0x000fe40003fc6270 */
[----:B------:R-:W-:Y:S01]  /*1090*/  ISETP.GT.U32.AND P0, PT, R17, R8, PT ;  /* 0x000000081100720c */ /* 0x000fe20003f04070 */
[----:B------:R-:W-:Y:S01]  /*10a0*/  IMAD.HI.U32 R0, R15, R11, R14 ;  /* 0x0000000b0f007227 */ /* 0x000fe200078e000e */
[----:B------:R-:W-:-:S02]  /*10b0*/  LOP3.LUT R15, R3, 0xfc, RZ, 0xfc, !PT ;  /* 0x000000fc030f7812 */ /* 0x000fc400078efcff */
[C---:B------:R-:W-:Y:S01]  /*10c0*/  LOP3.LUT R18, R3.reuse, 0xf8, RZ, 0xfc, !PT ;  /* 0x000000f803127812 */ /* 0x040fe200078efcff */
[----:B------:R-:W-:Y:S01]  /*10d0*/  IMAD.MOV R11, RZ, RZ, -R13 ;  /* 0x000000ffff0b7224 */ /* 0x000fe200078e0a0d */
[----:B------:R-:W-:Y:S01]  /*10e0*/  IABS R38, R15 ;  /* 0x0000000f00267213 */ /* 0x000fe20000000000 */
[----:B------:R-:W-:Y:S01]  /*10f0*/  IMAD.HI.U32 R13, R0, R36, RZ ;  /* 0x00000024000d7227 */ /* 0x000fe200078e00ff */
[----:B------:R-:W-:Y:S02]  /*1100*/  IABS R40, R18 ;  /* 0x0000001200287213 */ /* 0x000fe40000000000 */
[----:B------:R-:W-:Y:S01]  /*1110*/  LOP3.LUT R19, R3, 0xc8, RZ, 0xfc, !PT ;  /* 0x000000c803137812 */ /* 0x000fe200078efcff */
[----:B------:R-:W-:Y:S01]  /*1120*/  IMAD R12, R17, R11, R16 ;  /* 0x0000000b110c7224 */ /* 0x000fe200078e0210 */
[----:B------:R-:W-:Y:S01]  /*1130*/  LOP3.LUT R16, R3, 0xfa, RZ, 0xfc, !PT ;  /* 0x000000fa03107812 */ /* 0x000fe200078efcff */
[----:B------:R-:W-:Y:S01]  /*1140*/  @!P0 IMAD.IADD R8, R8, 0x1, -R17 ;  /* 0x0000000108088824 */ /* 0x000fe200078e0a11 */
[----:B------:R-:W-:Y:S01]  /*1150*/  ISETP.GE.AND P0, PT, R15, RZ, PT ;  /* 0x000000ff0f00720c */ /* 0x000fe20003f06270 */
[----:B------:R-:W-:Y:S01]  /*1160*/  IMAD.HI.U32 R11, R0, R142, RZ ;  /* 0x0000008e000b7227 */ /* 0x000fe200078e00ff */
[----:B------:R-:W-:-:S02]  /*1170*/  ISETP.GT.U32.AND P1, PT, R17, R12, PT ;  /* 0x0000000c1100720c */ /* 0x000fc40003f24070 */
[----:B------:R-:W-:Y:S01]  /*1180*/  ISETP.GT.U32.AND P3, PT, R17, R8, PT ;  /* 0x000000081100720c */ /* 0x000fe20003f64070 */
[----:B------:R-:W-:Y:S01]  /*1190*/  IMAD.MOV R11, RZ, RZ, -R11 ;  /* 0x000000ffff0b7224 */ /* 0x000fe200078e0a0b */
[----:B------:R-:W-:Y:S01]  /*11a0*/  IABS R140, R16 ;  /* 0x00000010008c7213 */ /* 0x000fe20000000000 */
[----:B------:R-:W-:Y:S01]  /*11b0*/  IMAD.MOV R13, RZ, RZ, -R13 ;  /* 0x000000ffff0d7224 */ /* 0x000fe200078e0a0d */
[----:B------:R-:W-:Y:S01]  /*11c0*/  LOP3.LUT R15, R3, 0xee, RZ, 0xfc, !PT ;  /* 0x000000ee030f7812 */ /* 0x000fe200078efcff */
[C---:B------:R-:W-:Y:S01]  /*11d0*/  IMAD R142, R9.reuse, R11, R142 ;  /* 0x0000000b098e7224 */ /* 0x040fe200078e028e */
[----:B------:R-:W-:Y:S01]  /*11e0*/  IABS R64, R19 ;  /* 0x0000001300407213 */ /* 0x000fe20000000000 */
[C---:B------:R-:W-:Y:S01]  /*11f0*/  IMAD R36, R9.reuse, R13, R36 ;  /* 0x0000000d09247224 */ /* 0x040fe200078e0224 */
[----:B------:R-:W-:Y:S01]  /*1200*/  IABS R134, R15 ;  /* 0x0000000f00867213 */ /* 0x000fe20000000000 */
[----:B------:R-:W-:Y:S01]  /*1210*/  IMAD.HI.U32 R11, R0, R38, RZ ;  /* 0x00000026000b7227 */ /* 0x000fe200078e00ff */
[----:B------:R-:W-:-:S02]  /*1220*/  ISETP.GT.U32.AND P4, PT, R9, R142, PT ;  /* 0x0000008e0900720c */ /* 0x000fc40003f84070 */
[----:B------:R-:W-:Y:S01]  /*1230*/  ISETP.GT.U32.AND P5, PT, R9, R36, PT ;  /* 0x000000240900720c */ /* 0x000fe20003fa4070 */
[--C-:B------:R-:W-:Y:S01]  /*1240*/  @!P1 IMAD.IADD R12, R12, 0x1, -R17.reuse ;  /* 0x000000010c0c9824 */ /* 0x100fe200078e0a11 */
[----:B------:R-:W-:Y:S01]  /*1250*/  ISETP.GE.AND P1, PT, R5, RZ, PT ;  /* 0x000000ff0500720c */ /* 0x000fe20003f26270 */
[----:B------:R-:W-:Y:S01]  /*1260*/  @!P3 IMAD.IADD R8, R8, 0x1, -R17 ;  /* 0x000000010808b824 */ /* 0x000fe200078e0a11 */
[----:B------:R-:W-:Y:S01]  /*1270*/  ISETP.GE.AND P3, PT, R10, RZ, PT ;  /* 0x000000ff0a00720c */ /* 0x000fe20003f66270 */
[----:B------:R-:W-:Y:S01]  /*1280*/  IMAD.MOV R14, RZ, RZ, -R11 ;  /* 0x000000ffff0e7224 */ /* 0x000fe200078e0a0b */
[----:B------:R-:W-:Y:S01]  /*1290*/  ISETP.GT.U32.AND P2, PT, R17, R12, PT ;  /* 0x0000000c1100720c */ /* 0x000fe20003f44070 */
[----:B------:R-:W-:Y:S01]  /*12a0*/  IMAD.HI.U32 R11, R0, R40, RZ ;  /* 0x00000028000b7227 */ /* 0x000fe200078e00ff */
[C---:B------:R-:W-:Y:S02]  /*12b0*/  LOP3.LUT R20, R3.reuse, 0x2a, RZ, 0xfc, !PT ;  /* 0x0000002a03147812 */ /* 0x040fe400078efcff */
[----:B------:R-:W-:Y:S01]  /*12c0*/  LOP3.LUT R22, R3, 0x26, RZ, 0xfc, !PT ;  /* 0x0000002603167812 */ /* 0x000fe200078efcff */
[----:B------:R-:W-:Y:S01]  /*12d0*/  @!P4 IMAD.IADD R142, R142, 0x1, -R9 ;  /* 0x000000018e8ec824 */ /* 0x000fe200078e0a09 */
[----:B------:R-:W-:Y:S01]  /*12e0*/  IABS R162, R20 ;  /* 0x0000001400a27213 */ /* 0x000fe20000000000 */
[----:B------:R-:W-:Y:S01]  /*12f0*/  IMAD.MOV R11, RZ, RZ, -R11 ;  /* 0x000000ffff0b7224 */ /* 0x000fe200078e0a0b */
[----:B------:R-:W-:Y:S01]  /*1300*/  IABS R158, R22 ;  /* 0x00000016009e7213 */ /* 0x000fe20000000000 */
[C---:B------:R-:W-:Y:S01]  /*1310*/  IMAD R38, R9.reuse, R14, R38 ;  /* 0x0000000e09267224 */ /* 0x040fe200078e0226 */
[----:B------:R-:W-:Y:S01]  /*1320*/  ISETP.GT.U32.AND P4, PT, R9, R142, PT ;  /* 0x0000008e0900720c */ /* 0x000fe20003f84070 */
[----:B------:R-:W-:Y:S01]  /*1330*/  @!P5 IMAD.IADD R36, R36, 0x1, -R9 ;  /* 0x000000012424d824 */ /* 0x000fe200078e0a09 */
[----:B------:R-:W-:Y:S01]  /*1340*/  LOP3.LUT R14, R3, 0xf2, RZ, 0xfc, !PT ;  /* 0x000000f2030e7812 */ /* 0x000fe200078efcff */
[----:B------:R-:W-:Y:S01]  /*1350*/  @!P2 IMAD.IADD R12, R12, 0x1, -R17 ;  /* 0x000000010c0ca824 */ /* 0x000fe200078e0a11 */
[----:B------:R-:W-:Y:S01]  /*1360*/  ISETP.NE.AND P2, PT, R6, RZ, PT ;  /* 0x000000ff0600720c */ /* 0x000fe20003f45270 */
[C---:B------:R-:W-:Y:S01]  /*1370*/  IMAD R40, R9.reuse, R11, R40 ;  /* 0x0000000b09287224 */ /* 0x040fe200078e0228 */
[----:B------:R-:W-:Y:S01]  /*1380*/  LOP3.LUT R11, RZ, R6, RZ, 0x33, !PT ;  /* 0x00000006ff0b7212 */ /* 0x000fe200078e33ff */
[----:B------:R-:W-:Y:S01]  /*1390*/  @!P1 IMAD.MOV R8, RZ, RZ, -R8 ;  /* 0x000000ffff089224 */ /* 0x000fe200078e0a08 */
[C---:B------:R-:W-:Y:S01]  /*13a0*/  ISETP.GT.U32.AND P5, PT, R9.reuse, R36, PT ;  /* 0x000000240900720c */ /* 0x040fe20003fa4070 */
[----:B------:R-:W-:Y:S01]  /*13b0*/  @!P3 IMAD.MOV R12, RZ, RZ, -R12 ;  /* 0x000000ffff0cb224 */ /* 0x000fe200078e0a0c */
[----:B------:R-:W-:Y:S01]  /*13c0*/  ISETP.GT.U32.AND P1, PT, R9, R38, PT ;  /* 0x000000260900720c */ /* 0x000fe20003f24070 */
[----:B------:R-:W-:Y:S01]  /*13d0*/  IMAD.HI.U32 R13, R0, R140, RZ ;  /* 0x0000008c000d7227 */ /* 0x000fe200078e00ff */
[----:B------:R-:W-:-:S02]  /*13e0*/  SEL R8, R11, R8, !P2 ;  /* 0x000000080b087207 */ /* 0x000fc40005000000 */
[----:B------:R-:W-:Y:S01]  /*13f0*/  SEL R6, R11, R12, !P2 ;  /* 0x0000000c0b067207 */ /* 0x000fe20005000000 */
[----:B------:R-:W-:Y:S01]  /*1400*/  IMAD.MOV R13, RZ, RZ, -R13 ;  /* 0x000000ffff0d7224 */ /* 0x000fe200078e0a0d */
[----:B------:R-:W-:Y:S01]  /*1410*/  ISETP.GE.AND P2, PT, R3, RZ, PT ;  /* 0x000000ff0300720c */ /* 0x000fe20003f46270 */
[--C-:B------:R-:W-:Y:S01]  /*1420*/  @!P4 IMAD.IADD R142, R142, 0x1, -R9.reuse ;  /* 0x000000018e8ec824 */ /* 0x100fe200078e0a09 */
[C---:B------:R-:W-:Y:S01]  /*1430*/  ISETP.GT.U32.AND P4, PT, R9.reuse, R40, PT ;  /* 0x000000280900720c */ /* 0x040fe20003f84070 */
[----:B------:R-:W-:Y:S01]  /*1440*/  IMAD R140, R9, R13, R140 ;  /* 0x0000000d098c7224 */ /* 0x000fe200078e028c */
[C---:B------:R-:W-:Y:S01]  /*1450*/  LOP3.LUT R13, R3.reuse, 0xf6, RZ, 0xfc, !PT ;  /* 0x000000f6030d7812 */ /* 0x040fe200078efcff */
[--C-:B------:R-:W-:Y:S01]  /*1460*/  @!P5 IMAD.IADD R36, R36, 0x1, -R9.reuse ;  /* 0x000000012424d824 */ /* 0x100fe200078e0a09 */
[----:B------:R-:W-:Y:S01]  /*1470*/  LOP3.LUT R12, R3, 0xf4, RZ, 0xfc, !PT ;  /* 0x000000f4030c7812 */ /* 0x000fe200078efcff */
[----:B------:R-:W-:Y:S01]  /*1480*/  @!P1 IMAD.IADD R38, R38, 0x1, -R9 ;  /* 0x0000000126269824 */ /* 0x000fe200078e0a09 */
[----:B------:R-:W-:Y:S01]  /*1490*/  IABS R138, R13 ;  /* 0x0000000d008a7213 */ /* 0x000fe20000000000 */
[----:B------:R-:W-:Y:S01]  /*14a0*/  @!P6 IMAD.MOV R142, RZ, RZ, -R142 ;  /* 0x000000ffff8ee224 */ /* 0x000fe200078e0a8e */
[----:B------:R-:W-:-:S02]  /*14b0*/  ISETP.GT.U32.AND P3, PT, R9, R140, PT ;  /* 0x0000008c0900720c */ /* 0x000fc40003f64070 */
[----:B------:R-:W-:Y:S01]  /*14c0*/  IABS R42, R12 ;  /* 0x0000000c002a7213 */ /* 0x000fe20000000000 */
[----:B------:R-:W-:Y:S01]  /*14d0*/  @!P2 IMAD.MOV R36, RZ, RZ, -R36 ;  /* 0x000000ffff24a224 */ /* 0x000fe200078e0a24 */
[----:B------:R-:W-:Y:S01]  /*14e0*/  ISETP.GT.U32.AND P2, PT, R9, R38, PT ;  /* 0x000000260900720c */ /* 0x000fe20003f44070 */
[----:B------:R-:W-:Y:S01]  /*14f0*/  IMAD.HI.U32 R11, R0, R138, RZ ;  /* 0x0000008a000b7227 */ /* 0x000fe200078e00ff */
[----:B------:R-:W-:Y:S02]  /*1500*/  IABS R136, R14 ;  /* 0x0000000e00887213 */ /* 0x000fe40000000000 */
[----:B------:R-:W-:Y:S01]  /*1510*/  ISETP.GE.AND P5, PT, R16, RZ, PT ;  /* 0x000000ff1000720c */ /* 0x000fe20003fa6270 */
[----:B------:R-:W-:Y:S01]  /*1520*/  IMAD.MOV R11, RZ, RZ, -R11 ;  /* 0x000000ffff0b7224 */ /* 0x000fe200078e0a0b */
[----:B------:R-:W-:Y:S01]  /*1530*/  ISETP.GE.AND P6, PT, R13, RZ, PT ;  /* 0x000000ff0d00720c */ /* 0x000fe20003fc6270 */
[----:B------:R-:W-:Y:S01]  /*1540*/  @!P4 IMAD.IADD R40, R40, 0x1, -R9 ;  /* 0x000000012828c824 */ /* 0x000fe200078e0a09 */
[----:B------:R-:W-:Y:S01]  /*1550*/  LOP3.LUT R13, R3, 0xf0, RZ, 0xfc, !PT ;  /* 0x000000f0030d7812 */ /* 0x000fe200078efcff */
[C---:B------:R-:W-:Y:S01]  /*1560*/  IMAD R138, R9.reuse, R11, R138 ;  /* 0x0000000b098a7224 */ /* 0x040fe200078e028a */
[----:B------:R-:W-:Y:S01]  /*1570*/  ISETP.GE.AND P1, PT, R18, RZ, PT ;  /* 0x000000ff1200720c */ /* 0x000fe20003f26270 */
[----:B------:R-:W-:Y:S01]  /*1580*/  IMAD.HI.U32 R11, R0, R42, RZ ;  /* 0x0000002a000b7227 */ /* 0x000fe200078e00ff */
[----:B------:R-:W-:-:S02]  /*1590*/  ISETP.GT.U32.AND P4, PT, R9, R40, PT ;  /* 0x000000280900720c */ /* 0x000fc40003f84070 */
[----:B------:R-:W-:Y:S01]  /*15a0*/  IABS R44, R13 ;  /* 0x0000000d002c7213 */ /* 0x000fe20000000000 */
[--C-:B------:R-:W-:Y:S01]  /*15b0*/  @!P2 IMAD.IADD R38, R38, 0x1, -R9.reuse ;  /* 0x000000012626a824 */ /* 0x100fe200078e0a09 */
[----:B------:R-:W-:Y:S01]  /*15c0*/  ISETP.GT.U32.AND P2, PT, R9, R138, PT ;  /* 0x0000008a0900720c */ /* 0x000fe20003f44070 */
[----:B------:R-:W-:Y:S01]  /*15d0*/  @!P3 IMAD.IADD R140, R140, 0x1, -R9 ;  /* 0x000000018c8cb824 */ /* 0x000fe200078e0a09 */
[C---:B------:R-:W-:Y:S01]  /*15e0*/  LOP3.LUT R16, R3.reuse, 0xe0, RZ, 0xfc, !PT ;  /* 0x000000e003107812 */ /* 0x040fe200078efcff */
[----:B------:R-:W-:Y:S01]  /*15f0*/  IMAD.MOV R11, RZ, RZ, -R11 ;  /* 0x000000ffff0b7224 */ /* 0x000fe200078e0a0b */
[----:B------:R-:W-:Y:S01]  /*1600*/  LOP3.LUT R17, R3, 0xcc, RZ, 0xfc, !PT ;  /* 0x000000cc03117812 */ /* 0x000fe200078efcff */
[----:B------:R-:W-:Y:S01]  /*1610*/  @!P0 IMAD.MOV R38, RZ, RZ, -R38 ;  /* 0x000000ffff268224 */ /* 0x000fe200078e0a26 */
[C---:B------:R-:W-:Y:S01]  /*1620*/  ISETP.GT.U32.AND P3, PT, R9.reuse, R140, PT ;  /* 0x0000008c0900720c */ /* 0x040fe20003f64070 */
[C---:B------:R-:W-:Y:S01]  /*1630*/  IMAD R42, R9.reuse, R11, R42 ;  /* 0x0000000b092a7224 */ /* 0x040fe200078e022a */
[----:B------:R-:W-:Y:S01]  /*1640*/  IABS R52, R16 ;  /* 0x0000001000347213 */ /* 0x000fe20000000000 */
[----:B------:R-:W-:Y:S01]  /*1650*/  @!P4 IMAD.IADD R40, R40, 0x1, -R9 ;  /* 0x000000012828c824 */ /* 0x000fe200078e0a09 */
[----:B------:R-:W-:Y:S01]  /*1660*/  IABS R62, R17 ;  /* 0x00000011003e7213 */ /* 0x000fe20000000000 */
[----:B------:R-:W-:Y:S01]  /*1670*/  IMAD.HI.U32 R11, R0, R136, RZ ;  /* 0x00000088000b7227 */ /* 0x000fe200078e00ff */
[----:B------:R-:W-:-:S02]  /*1680*/  ISETP.GT.U32.AND P4, PT, R9, R42, PT ;  /* 0x0000002a0900720c */ /* 0x000fc40003f84070 */
[C---:B------:R-:W-:Y:S01]  /*1690*/  LOP3.LUT R18, R3.reuse, 0xca, RZ, 0xfc, !PT ;  /* 0x000000ca03127812 */ /* 0x040fe200078efcff */
[----:B------:R-:W-:Y:S01]  /*16a0*/  @!P2 IMAD.IADD R138, R138, 0x1, -R9 ;  /* 0x000000018a8aa824 */ /* 0x000fe200078e0a09 */
[----:B------:R-:W-:Y:S01]  /*16b0*/  ISETP.GE.AND P2, PT, R14, RZ, PT ;  /* 0x000000ff0e00720c */ /* 0x000fe20003f46270 */
[----:B------:R-:W-:Y:S01]  /*16c0*/  IMAD.MOV R11, RZ, RZ, -R11 ;  /* 0x000000ffff0b7224 */ /* 0x000fe200078e0a0b */
[----:B------:R-:W-:Y:S01]  /*16d0*/  LOP3.LUT R14, R3, 0xe8, RZ, 0xfc, !PT ;  /* 0x000000e8030e7812 */ /* 0x000fe200078efcff */
[----:B------:R-:W-:Y:S01]  /*16e0*/  @!P3 IMAD.IADD R140, R140, 0x1, -R9 ;  /* 0x000000018c8cb824 */ /* 0x000fe200078e0a09 */
[C---:B------:R-:W-:Y:S01]  /*16f0*/  ISETP.GT.U32.AND P0, PT, R9.reuse, R138, PT ;  /* 0x0000008a0900720c */ /* 0x040fe20003f04070 */
[----:B------:R-:W-:Y:S01]  /*1700*/  IMAD R136, R9, R11, R136 ;  /* 0x0000000b09887224 */ /* 0x000fe200078e0288 */
[----:B------:R-:W-:Y:S01]  /*1710*/  ISETP.GE.AND P3, PT, R12, RZ, PT ;  /* 0x000000ff0c00720c */ /* 0x000fe20003f66270 */
[----:B------:R-:W-:Y:S01]  /*1720*/  IMAD.HI.U32 R12, R0, R134, RZ ;  /* 0x00000086000c7227 */ /* 0x000fe200078e00ff */
[----:B------:R-:W-:-:S02]  /*1730*/  IABS R48, R14 ;  /* 0x0000000e00307213 */ /* 0x000fc40000000000 */
[----:B------:R-:W-:Y:S01]  /*1740*/  IABS R116, R18 ;  /* 0x0000001200747213 */ /* 0x000fe20000000000 */
[--C-:B------:R-:W-:Y:S01]  /*1750*/  @!P4 IMAD.IADD R42, R42, 0x1, -R9.reuse ;  /* 0x000000012a2ac824 */ /* 0x100fe200078e0a09 */
[----:B------:R-:W-:Y:S01]  /*1760*/  LOP3.LUT R27, R3, 0x16, RZ, 0xfc, !PT ;  /* 0x00000016031b7812 */ /* 0x000fe200078efcff */
[----:B------:R-:W-:Y:S01]  /*1770*/  @!P5 IMAD.MOV R140, RZ, RZ, -R140 ;  /* 0x000000ffff8cd224 */ /* 0x000fe200078e0a8c */
[C---:B------:R-:W-:Y:S01]  /*1780*/  ISETP.GT.U32.AND P5, PT, R9.reuse, R136, PT ;  /* 0x000000880900720c */ /* 0x040fe20003fa4070 */
[----:B------:R-:W-:Y:S01]  /*1790*/  IMAD.MOV R12, RZ, RZ, -R12 ;  /* 0x000000ffff0c7224 */ /* 0x000fe200078e0a0c */
[----:B------:R-:W-:Y:S01]  /*17a0*/  ISETP.GT.U32.AND P4, PT, R9, R42, PT ;  /* 0x0000002a0900720c */ /* 0x000fe20003f84070 */
[----:B------:R-:W-:Y:S01]  /*17b0*/  IMAD.HI.U32 R11, R0, R44, RZ ;  /* 0x0000002c000b7227 */ /* 0x000fe200078e00ff */
[----:B------:R-:W-:Y:S02]  /*17c0*/  LOP3.LUT R29, R3, 0x14, RZ, 0xfc, !PT ;  /* 0x00000014031d7812 */ /* 0x000fe400078efcff */
[----:B------:R-:W-:Y:S01]  /*17d0*/  IABS R144, R27 ;  /* 0x0000001b00907213 */ /* 0x000fe20000000000 */
[----:B------:R-:W-:Y:S01]  /*17e0*/  @!P0 IMAD.IADD R138, R138, 0x1, -R9 ;  /* 0x000000018a8a8824 */ /* 0x000fe200078e0a09 */
[----:B------:R-:W-:Y:S01]  /*17f0*/  ISETP.GE.AND P0, PT, R15, RZ, PT ;  /* 0x000000ff0f00720c */ /* 0x000fe20003f06270 */
[----:B------:R-:W-:Y:S01]  /*1800*/  IMAD R134, R9, R12, R134 ;  /* 0x0000000c09867224 */ /* 0x000fe200078e0286 */
[C---:B------:R-:W-:Y:S01]  /*1810*/  LOP3.LUT R12, R3.reuse, 0xea, RZ, 0xfc, !PT ;  /* 0x000000ea030c7812 */ /* 0x040fe200078efcff */
[----:B------:R-:W-:Y:S01]  /*1820*/  IMAD.MOV R11, RZ, RZ, -R11 ;  /* 0x000000ffff0b7224 */ /* 0x000fe200078e0a0b */
[----:B------:R-:W-:Y:S01]  /*1830*/  LOP3.LUT R15, R3, 0xe2, RZ, 0xfc, !PT ;  /* 0x000000e2030f7812 */ /* 0x000fe200078efcff */
[----:B------:R-:W-:Y:S01]  /*1840*/  @!P6 IMAD.MOV R138, RZ, RZ, -R138 ;  /* 0x000000ffff8ae224 */ /* 0x000fe200078e0a8a */
[C---:B------:R-:W-:Y:S01]  /*1850*/  ISETP.GT.U32.AND P6, PT, R9.reuse, R134, PT ;  /* 0x000000860900720c */ /* 0x040fe20003fc4070 */
[C---:B------:R-:W-:Y:S01]  /*1860*/  IMAD R44, R9.reuse, R11, R44 ;  /* 0x0000000b092c7224 */ /* 0x040fe200078e022c */
[----:B------:R-:W-:Y:S01]  /*1870*/  IABS R132, R12 ;  /* 0x0000000c00847213 */ /* 0x000fe20000000000 */
[--C-:B------:R-:W-:Y:S01]  /*1880*/  @!P5 IMAD.IADD R136, R136, 0x1, -R9.reuse ;  /* 0x000000018888d824 */ /* 0x100fe200078e0a09 */
[----:B------:R-:W-:Y:S01]  /*1890*/  IABS R128, R15 ;  /* 0x0000000f00807213 */ /* 0x000fe20000000000 */
[----:B------:R-:W-:Y:S01]  /*18a0*/  @!P4 IMAD.IADD R42, R42, 0x1, -R9 ;  /* 0x000000012a2ac824 */ /* 0x000fe200078e0a09 */
[C---:B------:R-:W-:Y:S01]  /*18b0*/  ISETP.GT.U32.AND P4, PT, R9.reuse, R44, PT ;  /* 0x0000002c0900720c */ /* 0x040fe20003f84070 */
[----:B------:R-:W-:Y:S01]  /*18c0*/  @!P1 IMAD.MOV R40, RZ, RZ, -R40 ;  /* 0x000000ffff289224 */ /* 0x000fe200078e0a28 */
[----:B------:R-:W-:Y:S01]  /*18d0*/  ISETP.GT.U32.AND P5, PT, R9, R136, PT ;  /* 0x000000880900720c */ /* 0x000fe20003fa4070 */
[----:B------:R-:W-:Y:S01]  /*18e0*/  @!P3 IMAD.MOV R42, RZ, RZ, -R42 ;  /* 0x000000ffff2ab224 */ /* 0x000fe200078e0a2a */
[----:B------:R-:W-:-:S02]  /*18f0*/  ISETP.GE.AND P1, PT, R13, RZ, PT ;  /* 0x000000ff0d00720c */ /* 0x000fc40003f26270 */
[C---:B------:R-:W-:Y:S01]  /*1900*/  LOP3.LUT R13, R3.reuse, 0xec, RZ, 0xfc, !PT ;  /* 0x000000ec030d7812 */ /* 0x040fe200078efcff */
[--C-:B------:R-:W-:Y:S01]  /*1910*/  @!P6 IMAD.IADD R134, R134, 0x1, -R9.reuse ;  /* 0x000000018686e824 */ /* 0x100fe200078e0a09 */
[----:B------:R-:W-:Y:S02]  /*1920*/  LOP3.LUT R31, R3, 0x12, RZ, 0xfc, !PT ;  /* 0x00000012031f7812 */ /* 0x000fe400078efcff */
[----:B------:R-:W-:Y:S02]  /*1930*/  IABS R46, R13 ;  /* 0x0000000d002e7213 */ /* 0x000fe40000000000 */
[----:B------:R-:W-:Y:S01]  /*1940*/  ISETP.GT.U32.AND P6, PT, R9, R134, PT ;  /* 0x000000860900720c */ /* 0x000fe20003fc4070 */
[--C-:B------:R-:W-:Y:S01]  /*1950*/  @!P4 IMAD.IADD R44, R44, 0x1, -R9.reuse ;  /* 0x000000012c2cc824 */ /* 0x100fe200078e0a09 */
[----:B------:R-:W-:Y:S01]  /*1960*/  ISETP.GE.AND P3, PT, R13, RZ, PT ;  /* 0x000000ff0d00720c */ /* 0x000fe20003f66270 */
[----:B------:R-:W-:Y:S01]  /*1970*/  @!P5 IMAD.IADD R136, R136, 0x1, -R9 ;  /* 0x000000018888d824 */ /* 0x000fe200078e0a09 */
[----:B------:R-:W-:Y:S01]  /*1980*/  ISETP.GE.AND P5, PT, R12, RZ, PT ;  /* 0x000000ff0c00720c */ /* 0x000fe20003fa6270 */
[----:B------:R-:W-:Y:S01]  /*1990*/  IMAD.HI.U32 R12, R0, R48, RZ ;  /* 0x00000030000c7227 */ /* 0x000fe200078e00ff */
[----:B------:R-:W-:-:S02]  /*19a0*/  ISETP.GT.U32.AND P4, PT, R9, R44, PT ;  /* 0x0000002c0900720c */ /* 0x000fc40003f84070 */
[C---:B------:R-:W-:Y:S01]  /*19b0*/  LOP3.LUT R33, R3.reuse, 0x10, RZ, 0xfc, !PT ;  /* 0x0000001003217812 */ /* 0x040fe200078efcff */
[----:B------:R-:W-:Y:S01]  /*19c0*/  IMAD.HI.U32 R11, R0, R46, RZ ;  /* 0x0000002e000b7227 */ /* 0x000fe200078e00ff */
[C---:B------:R-:W-:Y:S02]  /*19d0*/  LOP3.LUT R37, R3.reuse, 0xe, RZ, 0xfc, !PT ;  /* 0x0000000e03257812 */ /* 0x040fe400078efcff */
[----:B------:R-:W-:Y:S01]  /*19e0*/  LOP3.LUT R39, R3, 0xc, RZ, 0xfc, !PT ;  /* 0x0000000c03277812 */ /* 0x000fe200078efcff */
[----:B------:R-:W-:Y:S01]  /*19f0*/  IMAD.MOV R12, RZ, RZ, -R12 ;  /* 0x000000ffff0c7224 */ /* 0x000fe200078e0a0c */
[----:B------:R-:W-:Y:S01]  /*1a00*/  IABS R24, R37 ;  /* 0x0000002500187213 */ /* 0x000fe20000000000 */
[----:B------:R-:W-:Y:S01]  /*1a10*/  IMAD.MOV R13, RZ, RZ, -R11 ;  /* 0x000000ffff0d7224 */ /* 0x000fe200078e0a0b */
[----:B------:R-:W-:Y:S01]  /*1a20*/  IABS R26, R39 ;  /* 0x00000027001a7213 */ /* 0x000fe20000000000 */
[----:B------:R-:W-:Y:S01]  /*1a30*/  IMAD R48, R9, R12, R48 ;  /* 0x0000000c09307224 */ /* 0x000fe200078e0230 */
[C---:B------:R-:W-:Y:S01]  /*1a40*/  LOP3.LUT R45, R3.reuse, 0xa, RZ, 0xfc, !PT ;  /* 0x0000000a032d7812 */ /* 0x040fe200078efcff */
[----:B------:R-:W-:Y:S01]  /*1a50*/  @!P6 IMAD.IADD R134, R134, 0x1, -R9 ;  /* 0x000000018686e824 */ /* 0x000fe200078e0a09 */
[----:B------:R-:W-:Y:S01]  /*1a60*/  LOP3.LUT R47, R3, 0x8, RZ, 0xfc, !PT ;  /* 0x00000008032f7812 */ /* 0x000fe200078efcff */
[----:B------:R-:W-:Y:S01]  /*1a70*/  IMAD R46, R9, R13, R46 ;  /* 0x0000000d092e7224 */ /* 0x000fe200078e022e */
[----:B------:R-:W-:Y:S01]  /*1a80*/  LOP3.LUT R49, R3, 0x6, RZ, 0xfc, !PT ;  /* 0x0000000603317812 */ /* 0x000fe200078efcff */
[----:B------:R-:W-:Y:S01]  /*1a90*/  @!P0 IMAD.MOV R134, RZ, RZ, -R134 ;  /* 0x000000ffff868224 */ /* 0x000fe200078e0a86 */
[----:B------:R-:W-:Y:S01]  /*1aa0*/  ISETP.GT.U32.AND P0, PT, R9, R48, PT ;  /* 0x000000300900720c */ /* 0x000fe20003f04070 */
[----:B------:R-:W-:Y:S01]  /*1ab0*/  IMAD.HI.U32 R11, R0, R132, RZ ;  /* 0x00000084000b7227 */ /* 0x000fe200078e00ff */
[----:B------:R-:W-:-:S02]  /*1ac0*/  IABS R28, R49 ;  /* 0x00000031001c7213 */ /* 0x000fc40000000000 */
[----:B------:R-:W-:Y:S01]  /*1ad0*/  LOP3.LUT R51, R3, 0x4, RZ, 0xfc, !PT ;  /* 0x0000000403337812 */ /* 0x000fe200078efcff */
[----:B------:R-:W-:Y:S01]  /*1ae0*/  @!P2 IMAD.MOV R136, RZ, RZ, -R136 ;  /* 0x000000ffff88a224 */ /* 0x000fe200078e0a88 */
[----:B------:R-:W-:Y:S01]  /*1af0*/  ISETP.GE.AND P2, PT, R14, RZ, PT ;  /* 0x000000ff0e00720c */ /* 0x000fe20003f46270 */
[----:B------:R-:W-:Y:S01]  /*1b00*/  @!P4 IMAD.IADD R44, R44, 0x1, -R9 ;  /* 0x000000012c2cc824 */ /* 0x000fe200078e0a09 */
[----:B------:R-:W-:Y:S01]  /*1b10*/  ISETP.GT.U32.AND P4, PT, R9, R46, PT ;  /* 0x0000002e0900720c */ /* 0x000fe20003f84070 */
[----:B------:R-:W-:Y:S01]  /*1b20*/  IMAD.MOV R11, RZ, RZ, -R11 ;  /* 0x000000ffff0b7224 */ /* 0x000fe200078e0a0b */
[----:B------:R-:W-:Y:S01]  /*1b30*/  LOP3.LUT R14, R3, 0xe4, RZ, 0xfc, !PT ;  /* 0x000000e4030e7812 */ /* 0x000fe200078efcff */
[----:B------:R-:W-:Y:S01]  /*1b40*/  @!P1 IMAD.MOV R44, RZ, RZ, -R44 ;  /* 0x000000ffff2c9224 */ /* 0x000fe200078e0a2c */
[----:B------:R-:W-:Y:S01]  /*1b50*/  IABS R30, R51 ;  /* 0x00000033001e7213 */ /* 0x000fe20000000000 */
[----:B------:R-:W-:Y:S01]  /*1b60*/  IMAD R132, R9, R11, R132 ;  /* 0x0000000b09847224 */ /* 0x000fe200078e0284 */
[----:B------:R-:W-:Y:S01]  /*1b70*/  IABS R50, R14 ;  /* 0x0000000e00327213 */ /* 0x000fe20000000000 */
[----:B------:R-:W-:Y:S01]  /*1b80*/  @!P0 IMAD.IADD R48, R48, 0x1, -R9 ;  /* 0x0000000130308824 */ /* 0x000fe200078e0a09 */
[----:B------:R-:W-:-:S02]  /*1b90*/  LOP3.LUT R11, R3, 0xe6, RZ, 0xfc, !PT ;  /* 0x000000e6030b7812 */ /* 0x000fc400078efcff */
[C---:B------:R-:W-:Y:S01]  /*1ba0*/  ISETP.GT.U32.AND P1, PT, R9.reuse, R132, PT ;  /* 0x000000840900720c */ /* 0x040fe20003f24070 */
[----:B------:R-:W-:Y:S01]  /*1bb0*/  IMAD.HI.U32 R12, R0, R50, RZ ;  /* 0x00000032000c7227 */ /* 0x000fe200078e00ff */
[----:B------:R-:W-:Y:S02]  /*1bc0*/  ISETP.GT.U32.AND P0, PT, R9, R48, PT ;  /* 0x000000300900720c */ /* 0x000fe40003f04070 */
[----:B------:R-:W-:Y:S01]  /*1bd0*/  IABS R130, R11 ;  /* 0x0000000b00827213 */ /* 0x000fe20000000000 */
[----:B------:R-:W-:Y:S01]  /*1be0*/  @!P4 IMAD.IADD R46, R46, 0x1, -R9 ;  /* 0x000000012e2ec824 */ /* 0x000fe200078e0a09 */
[----:B------:R-:W-:Y:S01]  /*1bf0*/  ISETP.GE.AND P6, PT, R11, RZ, PT ;  /* 0x000000ff0b00720c */ /* 0x000fe20003fc6270 */
[----:B------:R-:W-:Y:S02]  /*1c00*/  IMAD.MOV R12, RZ, RZ, -R12 ;  /* 0x000000ffff0c7224 */ /* 0x000fe400078e0a0c */
[----:B------:R-:W-:Y:S01]  /*1c10*/  IMAD.HI.U32 R11, R0, R130, RZ ;  /* 0x00000082000b7227 */ /* 0x000fe200078e00ff */
[----:B------:R-:W-:-:S03]  /*1c20*/  ISETP.GT.U32.AND P4, PT, R9, R46, PT ;  /* 0x0000002e0900720c */ /* 0x000fc60003f84070 */
[----:B------:R-:W-:Y:S02]  /*1c30*/  IMAD R50, R9, R12, R50 ;  /* 0x0000000c09327224 */ /* 0x000fe400078e0232 */
[----:B------:R-:W-:-:S04]  /*1c40*/  IMAD.HI.U32 R12, R0, R52, RZ ;  /* 0x00000034000c7227 */ /* 0x000fc800078e00ff */
[----:B------:R-:W-:Y:S02]  /*1c50*/  IMAD.MOV R12, RZ, RZ, -R12 ;  /* 0x000000ffff0c7224 */ /* 0x000fe400078e0a0c */
[--C-:B------:R-:W-:Y:S02]  /*1c60*/  @!P1 IMAD.IADD R132, R132, 0x1, -R9.reuse ;  /* 0x0000000184849824 */ /* 0x100fe400078e0a09 */
[C---:B------:R-:W-:Y:S02]  /*1c70*/  IMAD R52, R9.reuse, R12, R52 ;  /* 0x0000000c09347224 */ /* 0x040fe400078e0234 */
[----:B------:R-:W-:Y:S01]  /*1c80*/  @!P0 IMAD.IADD R48, R48, 0x1, -R9 ;  /* 0x0000000130308824 */ /* 0x000fe200078e0a09 */
[C---:B------:R-:W-:Y:S01]  /*1c90*/  ISETP.GT.U32.AND P1, PT, R9.reuse, R132, PT ;  /* 0x000000840900720c */ /* 0x040fe20003f24070 */
[----:B------:R-:W-:Y:S02]  /*1ca0*/  IMAD.MOV R13, RZ, RZ, -R11 ;  /* 0x000000ffff0d7224 */ /* 0x000fe400078e0a0b */
[----:B------:R-:W-:Y:S01]  /*1cb0*/  @!P4 IMAD.IADD R46, R46, 0x1, -R9 ;  /* 0x000000012e2ec824 */ /* 0x000fe200078e0a09 */
[----:B------:R-:W-:Y:S01]  /*1cc0*/  ISETP.GE.AND P4, PT, R14, RZ, PT ;  /* 0x000000ff0e00720c */ /* 0x000fe20003f86270 */
[----:B------:R-:W-:Y:S01]  /*1cd0*/  @!P2 IMAD.MOV R48, RZ, RZ, -R48 ;  /* 0x000000ffff30a224 */ /* 0x000fe200078e0a30 */
[C---:B------:R-:W-:Y:S01]  /*1ce0*/  ISETP.GT.U32.AND P2, PT, R9.reuse, R52, PT ;  /* 0x000000340900720c */ /* 0x040fe20003f44070 */
[----:B------:R-:W-:Y:S01]  /*1cf0*/  IMAD R130, R9, R13, R130 ;  /* 0x0000000d09827224 */ /* 0x000fe200078e0282 */
[C---:B------:R-:W-:Y:S01]  /*1d00*/  LOP3.LUT R13, R3.reuse, 0xde, RZ, 0xfc, !PT ;  /* 0x000000de030d7812 */ /* 0x040fe200078efcff */
[----:B------:R-:W-:Y:S01]  /*1d10*/  IMAD.HI.U32 R11, R0, R128, RZ ;  /* 0x00000080000b7227 */ /* 0x000fe200078e00ff */
[----:B------:R-:W-:-:S02]  /*1d20*/  LOP3.LUT R14, R3, 0xdc, RZ, 0xfc, !PT ;  /* 0x000000dc030e7812 */ /* 0x000fc400078efcff */
[----:B------:R-:W-:Y:S01]  /*1d30*/  IABS R126, R13 ;  /* 0x0000000d007e7213 */ /* 0x000fe20000000000 */
[----:B------:R-:W-:Y:S01]  /*1d40*/  @!P3 IMAD.MOV R46, RZ, RZ, -R46 ;  /* 0x000000ffff2eb224 */ /* 0x000fe200078e0a2e */
[C---:B------:R-:W-:Y:S01]  /*1d50*/  ISETP.GT.U32.AND P3, PT, R9.reuse, R50, PT ;  /* 0x000000320900720c */ /* 0x040fe20003f64070 */
[----:B------:R-:W-:Y:S01]  /*1d60*/  IMAD.MOV R11, RZ, RZ, -R11 ;  /* 0x000000ffff0b7224 */ /* 0x000fe200078e0a0b */
[----:B------:R-:W-:Y:S01]  /*1d70*/  IABS R54, R14 ;  /* 0x0000000e00367213 */ /* 0x000fe20000000000 */
[----:B------:R-:W-:Y:S01]  /*1d80*/  @!P1 IMAD.IADD R132, R132, 0x1, -R9 ;  /* 0x0000000184849824 */ /* 0x000fe200078e0a09 */
[C---:B------:R-:W-:Y:S01]  /*1d90*/  ISETP.GT.U32.AND P1, PT, R9.reuse, R130, PT ;  /* 0x000000820900720c */ /* 0x040fe20003f24070 */
[----:B------:R-:W-:Y:S02]  /*1da0*/  IMAD R128, R9, R11, R128 ;  /* 0x0000000b09807224 */ /* 0x000fe400078e0280 */
[----:B------:R-:W-:-:S03]  /*1db0*/  IMAD.HI.U32 R11, R0, R126, RZ ;  /* 0x0000007e000b7227 */ /* 0x000fc600078e00ff */
[C---:B------:R-:W-:Y:S01]  /*1dc0*/  ISETP.GT.U32.AND P0, PT, R9.reuse, R128, PT ;  /* 0x000000800900720c */ /* 0x040fe20003f04070 */
[----:B------:R-:W-:Y:S02]  /*1dd0*/  @!P2 IMAD.IADD R52, R52, 0x1, -R9 ;  /* 0x000000013434a824 */ /* 0x000fe400078e0a09 */
[----:B------:R-:W-:Y:S02]  /*1de0*/  IMAD.MOV R11, RZ, RZ, -R11 ;  /* 0x000000ffff0b7224 */ /* 0x000fe400078e0a0b */
[----:B------:R-:W-:Y:S01]  /*1df0*/  @!P3 IMAD.IADD R50, R50, 0x1, -R9 ;  /* 0x000000013232b824 */ /* 0x000fe200078e0a09 */
[C---:B------:R-:W-:Y:S01]  /*1e00*/  ISETP.GT.U32.AND P2, PT, R9.reuse, R52, PT ;  /* 0x000000340900720c */ /* 0x040fe20003f44070 */
[C---:B------:R-:W-:Y:S02]  /*1e10*/  IMAD R126, R9.reuse, R11, R126 ;  /* 0x0000000b097e7224 */ /* 0x040fe400078e027e */
[----:B------:R-:W-:Y:S01]  /*1e20*/  IMAD.HI.U32 R11, R0, R54, RZ ;  /* 0x00000036000b7227 */ /* 0x000fe200078e00ff */
[----:B------:R-:W-:-:S03]  /*1e30*/  ISETP.GT.U32.AND P3, PT, R9, R50, PT ;  /* 0x000000320900720c */ /* 0x000fc60003f64070 */
[----:B------:R-:W-:Y:S02]  /*1e40*/  IMAD.MOV R11, RZ, RZ, -R11 ;  /* 0x000000ffff0b7224 */ /* 0x000fe400078e0a0b */
[--C-:B------:R-:W-:Y:S02]  /*1e50*/  @!P1 IMAD.IADD R130, R130, 0x1, -R9.reuse ;  /* 0x0000000182829824 */ /* 0x100fe400078e0a09 */
[--C-:B------:R-:W-:Y:S02]  /*1e60*/  @!P0 IMAD.IADD R128, R128, 0x1, -R9.reuse ;  /* 0x0000000180808824 */ /* 0x100fe400078e0a09 */
[C---:B------:R-:W-:Y:S01]  /*1e70*/  IMAD R54, R9.reuse, R11, R54 ;  /* 0x0000000b09367224 */ /* 0x040fe200078e0236 */
[----:B------:R-:W-:Y:S01]  /*1e80*/  ISETP.GT.U32.AND P1, PT, R9, R130, PT ;  /* 0x000000820900720c */ /* 0x000fe20003f24070 */
[----:B------:R-:W-:Y:S01]  /*1e90*/  @!P5 IMAD.MOV R132, RZ, RZ, -R132 ;  /* 0x000000ffff84d224 */ /* 0x000fe200078e0a84 */
[----:B------:R-:W-:Y:S01]  /*1ea0*/  ISETP.GE.AND P5, PT, R15, RZ, PT ;  /* 0x000000ff0f00720c */ /* 0x000fe20003fa6270 */
[--C-:B------:R-:W-:Y:S01]  /*1eb0*/  @!P2 IMAD.IADD R52, R52, 0x1, -R9.reuse ;  /* 0x000000013434a824 */ /* 0x100fe200078e0a09 */
[----:B------:R-:W-:Y:S01]  /*1ec0*/  LOP3.LUT R15, R3, 0xda, RZ, 0xfc, !PT ;  /* 0x000000da030f7812 */ /* 0x000fe200078efcff */
[----:B------:R-:W-:Y:S01]  /*1ed0*/  @!P3 IMAD.IADD R50, R50, 0x1, -R9 ;  /* 0x000000013232b824 */ /* 0x000fe200078e0a09 */
[----:B------:R-:W-:-:S02]  /*1ee0*/  ISETP.GT.U32.AND P0, PT, R9, R128, PT ;  /* 0x000000800900720c */ /* 0x000fc40003f04070 */
[C---:B------:R-:W-:Y:S01]  /*1ef0*/  ISETP.GT.U32.AND P2, PT, R9.reuse, R54, PT ;  /* 0x000000360900720c */ /* 0x040fe20003f44070 */
[----:B------:R-:W-:Y:S01]  /*1f00*/  @!P4 IMAD.MOV R50, RZ, RZ, -R50 ;  /* 0x000000ffff32c224 */ /* 0x000fe200078e0a32 */
[----:B------:R-:W-:Y:S02]  /*1f10*/  IABS R124, R15 ;  /* 0x0000000f007c7213 */ /* 0x000fe40000000000 */
[----:B------:R-:W-:Y:S01]  /*1f20*/  ISETP.GT.U32.AND P3, PT, R9, R126, PT ;  /* 0x0000007e0900720c */ /* 0x000fe20003f64070 */
[--C-:B------:R-:W-:Y:S01]  /*1f30*/  @!P1 IMAD.IADD R130, R130, 0x1, -R9.reuse ;  /* 0x0000000182829824 */ /* 0x100fe200078e0a09 */
[C---:B------:R-:W-:Y:S01]  /*1f40*/  LOP3.LUT R11, R3.reuse, 0xd8, RZ, 0xfc, !PT ;  /* 0x000000d8030b7812 */ /* 0x040fe200078efcff */
[----:B------:R-:W-:Y:S01]  /*1f50*/  IMAD.HI.U32 R12, R0, R124, RZ ;  /* 0x0000007c000c7227 */ /* 0x000fe200078e00ff */
[----:B------:R-:W-:Y:S02]  /*1f60*/  ISETP.GE.AND P1, PT, R16, RZ, PT ;  /* 0x000000ff1000720c */ /* 0x000fe40003f26270 */
[----:B------:R-:W-:Y:S01]  /*1f70*/  IABS R56, R11 ;  /* 0x0000000b00387213 */ /* 0x000fe20000000000 */
[----:B------:R-:W-:Y:S01]  /*1f80*/  IMAD.MOV R12, RZ, RZ, -R12 ;  /* 0x000000ffff0c7224 */ /* 0x000fe200078e0a0c */
[----:B------:R-:W-:Y:S01]  /*1f90*/  ISETP.GE.AND P4, PT, R14, RZ, PT ;  /* 0x000000ff0e00720c */ /* 0x000fe20003f86270 */
[--C-:B------:R-:W-:Y:S01]  /*1fa0*/  @!P0 IMAD.IADD R128, R128, 0x1, -R9.reuse ;  /* 0x0000000180808824 */ /* 0x100fe200078e0a09 */
[----:B------:R-:W-:Y:S01]  /*1fb0*/  LOP3.LUT R14, R3, 0xd2, RZ, 0xfc, !PT ;  /* 0x000000d2030e7812 */ /* 0x000fe200078efcff */
[--C-:B------:R-:W-:Y:S01]  /*1fc0*/  @!P2 IMAD.IADD R54, R54, 0x1, -R9.reuse ;  /* 0x000000013636a824 */ /* 0x100fe200078e0a09 */
[----:B------:R-:W-:Y:S01]  /*1fd0*/  ISETP.GE.AND P0, PT, R15, RZ, PT ;  /* 0x000000ff0f00720c */ /* 0x000fe20003f06270 */
[----:B------:R-:W-:Y:S01]  /*1fe0*/  @!P3 IMAD.IADD R126, R126, 0x1, -R9 ;  /* 0x000000017e7eb824 */ /* 0x000fe200078e0a09 */
[----:B------:R-:W-:Y:S01]  /*1ff0*/  IABS R120, R14 ;  /* 0x0000000e00787213 */ /* 0x000fe20000000000 */
[----:B------:R-:W-:Y:S01]  /*2000*/  IMAD R124, R9, R12, R124 ;  /* 0x0000000c097c7224 */ /* 0x000fe200078e027c */
[----:B------:R-:W-:Y:S01]  /*2010*/  LOP3.LUT R12, R3, 0xd6, RZ, 0xfc, !PT ;  /* 0x000000d6030c7812 */ /* 0x000fe200078efcff */
[----:B------:R-:W-:Y:S01]  /*2020*/  @!P5 IMAD.MOV R128, RZ, RZ, -R128 ;  /* 0x000000ffff80d224 */ /* 0x000fe200078e0a80 */
[----:B------:R-:W-:Y:S01]  /*2030*/  ISETP.GE.AND P5, PT, R11, RZ, PT ;  /* 0x000000ff0b00720c */ /* 0x000fe20003fa6270 */
[----:B------:R-:W-:Y:S01]  /*2040*/  IMAD.HI.U32 R11, R0, R56, RZ ;  /* 0x00000038000b7227 */ /* 0x000fe200078e00ff */
[----:B------:R-:W-:-:S02]  /*2050*/  ISETP.GT.U32.AND P2, PT, R9, R54, PT ;  /* 0x000000360900720c */ /* 0x000fc40003f44070 */
[----:B------:R-:W-:Y:S01]  /*2060*/  ISETP.GT.U32.AND P3, PT, R9, R126, PT ;  /* 0x0000007e0900720c */ /* 0x000fe20003f64070 */
[----:B------:R-:W-:Y:S01]  /*2070*/  IMAD.MOV R11, RZ, RZ, -R11 ;  /* 0x000000ffff0b7224 */ /* 0x000fe200078e0a0b */
[----:B------:R-:W-:Y:S01]  /*2080*/  IABS R122, R12 ;  /* 0x0000000c007a7213 */ /* 0x000fe20000000000 */
[----:B------:R-:W-:Y:S01]  /*2090*/  @!P6 IMAD.MOV R130, RZ, RZ, -R130 ;  /* 0x000000ffff82e224 */ /* 0x000fe200078e0a82 */
[----:B------:R-:W-:Y:S01]  /*20a0*/  ISETP.GE.AND P6, PT, R13, RZ, PT ;  /* 0x000000ff0d00720c */ /* 0x000fe20003fc6270 */
[----:B------:R-:W-:Y:S01]  /*20b0*/  @!P1 IMAD.MOV R52, RZ, RZ, -R52 ;  /* 0x000000ffff349224 */ /* 0x000fe200078e0a34 */
[----:B------:R-:W-:Y:S01]  /*20c0*/  ISETP.GE.AND P1, PT, R12, RZ, PT ;  /* 0x000000ff0c00720c */ /* 0x000fe20003f26270 */
[----:B------:R-:W-:Y:S01]  /*20d0*/  IMAD.HI.U32 R12, R0, R122, RZ ;  /* 0x0000007a000c7227 */ /* 0x000fe200078e00ff */
[C---:B------:R-:W-:Y:S02]  /*20e0*/  LOP3.LUT R13, R3.reuse, 0xd4, RZ, 0xfc, !PT ;  /* 0x000000d4030d7812 */ /* 0x040fe400078efcff */
[----:B------:R-:W-:Y:S01]  /*20f0*/  LOP3.LUT R15, R3, 0xd0, RZ, 0xfc, !PT ;  /* 0x000000d0030f7812 */ /* 0x000fe200078efcff */
[C---:B------:R-:W-:Y:S01]  /*2100*/  IMAD R56, R9.reuse, R11, R56 ;  /* 0x0000000b09387224 */ /* 0x040fe200078e0238 */
[----:B------:R-:W-:Y:S01]  /*2110*/  IABS R58, R13 ;  /* 0x0000000d003a7213 */ /* 0x000fe20000000000 */
[----:B------:R-:W-:Y:S01]  /*2120*/  IMAD.MOV R12, RZ, RZ, -R12 ;  /* 0x000000ffff0c7224 */ /* 0x000fe200078e0a0c */
[----:B------:R-:W-:Y:S01]  /*2130*/  IABS R60, R15 ;  /* 0x0000000f003c7213 */ /* 0x000fe20000000000 */
[--C-:B------:R-:W-:Y:S01]  /*2140*/  @!P2 IMAD.IADD R54, R54, 0x1, -R9.reuse ;  /* 0x000000013636a824 */ /* 0x100fe200078e0a09 */
[C---:B------:R-:W-:Y:S01]  /*2150*/  ISETP.GT.U32.AND P2, PT, R9.reuse, R56, PT ;  /* 0x000000380900720c */ /* 0x040fe20003f44070 */
[----:B------:R-:W-:Y:S01]  /*2160*/  @!P3 IMAD.IADD R126, R126, 0x1, -R9 ;  /* 0x000000017e7eb824 */ /* 0x000fe200078e0a09 */
[C---:B------:R-:W-:Y:S01]  /*2170*/  ISETP.GT.U32.AND P3, PT, R9.reuse, R124, PT ;  /* 0x0000007c0900720c */ /* 0x040fe20003f64070 */
[----:B------:R-:W-:Y:S01]  /*2180*/  IMAD R122, R9, R12, R122 ;  /* 0x0000000c097a7224 */ /* 0x000fe200078e027a */
[----:B------:R-:W-:Y:S01]  /*2190*/  LOP3.LUT R16, R3, 0xce, RZ, 0xfc, !PT ;  /* 0x000000ce03107812 */ /* 0x000fe200078efcff */
[----:B------:R-:W-:-:S02]  /*21a0*/  @!P6 IMAD.MOV R126, RZ, RZ, -R126 ;  /* 0x000000ffff7ee224 */ /* 0x000fc400078e0a7e */
[----:B------:R-:W-:Y:S01]  /*21b0*/  IMAD.HI.U32 R11, R0, R58, RZ ;  /* 0x0000003a000b7227 */ /* 0x000fe200078e00ff */
[C---:B------:R-:W-:Y:S02]  /*21c0*/  ISETP.GT.U32.AND P6, PT, R9.reuse, R122, PT ;  /* 0x0000007a0900720c */ /* 0x040fe40003fc4070 */
[----:B------:R-:W-:Y:S01]  /*21d0*/  IABS R118, R16 ;  /* 0x0000001000767213 */ /* 0x000fe20000000000 */
[----:B------:R-:W-:Y:S02]  /*21e0*/  IMAD.MOV R11, RZ, RZ, -R11 ;  /* 0x000000ffff0b7224 */ /* 0x000fe400078e0a0b */
[--C-:B------:R-:W-:Y:S02]  /*21f0*/  @!P2 IMAD.IADD R56, R56, 0x1, -R9.reuse ;  /* 0x000000013838a824 */ /* 0x100fe400078e0a09 */
[----:B------:R-:W-:Y:S02]  /*2200*/  @!P3 IMAD.IADD R124, R124, 0x1, -R9 ;  /* 0x000000017c7cb824 */ /* 0x000fe400078e0a09 */
[----:B------:R-:W-:Y:S01]  /*2210*/  IMAD.HI.U32 R12, R0, R120, RZ ;  /* 0x00000078000c7227 */ /* 0x000fe200078e00ff */
[----:B------:R-:W-:-:S02]  /*2220*/  ISETP.GT.U32.AND P2, PT, R9, R56, PT ;  /* 0x000000380900720c */ /* 0x000fc40003f44070 */
[C---:B------:R-:W-:Y:S01]  /*2230*/  ISETP.GT.U32.AND P3, PT, R9.reuse, R124, PT ;  /* 0x0000007c0900720c */ /* 0x040fe20003f64070 */
[----:B------:R-:W-:Y:S02]  /*2240*/  @!P6 IMAD.IADD R122, R122, 0x1, -R9 ;  /* 0x000000017a7ae824 */ /* 0x000fe400078e0a09 */
[C---:B------:R-:W-:Y:S02]  /*2250*/  IMAD R58, R9.reuse, R11, R58 ;  /* 0x0000000b093a7224 */ /* 0x040fe400078e023a */
[----:B------:R-:W-:Y:S01]  /*2260*/  IMAD.MOV R12, RZ, RZ, -R12 ;  /* 0x000000ffff0c7224 */ /* 0x000fe200078e0a0c */
[----:B------:R-:W-:Y:S01]  /*2270*/  ISETP.GT.U32.AND P6, PT, R9, R122, PT ;  /* 0x0000007a0900720c */ /* 0x000fe20003fc4070 */
[----:B------:R-:W-:-:S04]  /*2280*/  IMAD.HI.U32 R11, R0, R60, RZ ;  /* 0x0000003c000b7227 */ /* 0x000fc800078e00ff */
[----:B------:R-:W-:Y:S01]  /*2290*/  @!P2 IMAD.IADD R56, R56, 0x1, -R9 ;  /* 0x000000013838a824 */ /* 0x000fe200078e0a09 */
[----:B------:R-:W-:Y:S01]  /*22a0*/  ISETP.GT.U32.AND P2, PT, R9, R58, PT ;  /* 0x0000003a0900720c */ /* 0x000fe20003f44070 */
[----:B------:R-:W-:Y:S01]  /*22b0*/  @!P4 IMAD.MOV R54, RZ, RZ, -R54 ;  /* 0x000000ffff36c224 */ /* 0x000fe200078e0a36 */
[----:B------:R-:W-:Y:S01]  /*22c0*/  ISETP.GE.AND P4, PT, R13, RZ, PT ;  /* 0x000000ff0d00720c */ /* 0x000fe20003f86270 */
[C---:B------:R-:W-:Y:S02]  /*22d0*/  IMAD R120, R9.reuse, R12, R120 ;  /* 0x0000000c09787224 */ /* 0x040fe400078e0278 */
[----:B------:R-:W-:Y:S02]  /*22e0*/  IMAD.MOV R13, RZ, RZ, -R11 ;  /* 0x000000ffff0d7224 */ /* 0x000fe400078e0a0b */
[----:B------:R-:W-:Y:S01]  /*22f0*/  @!P6 IMAD.IADD R122, R122, 0x1, -R9 ;  /* 0x000000017a7ae824 */ /* 0x000fe200078e0a09 */
[----:B------:R-:W-:Y:S01]  /*2300*/  ISETP.GT.U32.AND P6, PT, R9, R120, PT ;  /* 0x000000780900720c */ /* 0x000fe20003fc4070 */
[----:B------:R-:W-:-:S04]  /*2310*/  IMAD.HI.U32 R11, R0, R118, RZ ;  /* 0x00000076000b7227 */ /* 0x000fc800078e00ff */
[C---:B------:R-:W-:Y:S02]  /*2320*/  IMAD R60, R9.reuse, R13, R60 ;  /* 0x0000000d093c7224 */ /* 0x040fe400078e023c */
[----:B------:R-:W-:Y:S01]  /*2330*/  @!P3 IMAD.IADD R124, R124, 0x1, -R9 ;  /* 0x000000017c7cb824 */ /* 0x000fe200078e0a09 */
[----:B------:R-:W-:Y:S01]  /*2340*/  ISETP.GE.AND P3, PT, R14, RZ, PT ;  /* 0x000000ff0e00720c */ /* 0x000fe20003f66270 */
[----:B------:R-:W-:Y:S02]  /*2350*/  IMAD.MOV R14, RZ, RZ, -R11 ;  /* 0x000000ffff0e7224 */ /* 0x000fe400078e0a0b */
[--C-:B------:R-:W-:Y:S01]  /*2360*/  @!P2 IMAD.IADD R58, R58, 0x1, -R9.reuse ;  /* 0x000000013a3aa824 */ /* 0x100fe200078e0a09 */
[C---:B------:R-:W-:Y:S01]  /*2370*/  ISETP.GT.U32.AND P2, PT, R9.reuse, R60, PT ;  /* 0x0000003c0900720c */ /* 0x040fe20003f44070 */
[----:B------:R-:W-:Y:S01]  /*2380*/  IMAD R118, R9, R14, R118 ;  /* 0x0000000e09767224 */ /* 0x000fe200078e0276 */
[----:B------:R-:W-:Y:S01]  /*2390*/  LOP3.LUT R14, R3, 0xc4, RZ, 0xfc, !PT ;  /* 0x000000c4030e7812 */ /* 0x000fe200078efcff */
[----:B------:R-:W-:-:S02]  /*23a0*/  @!P6 IMAD.IADD R120, R120, 0x1, -R9 ;  /* 0x000000017878e824 */ /* 0x000fc400078e0a09 */
[----:B------:R-:W-:Y:S01]  /*23b0*/  IMAD.HI.U32 R12, R0, R62, RZ ;  /* 0x0000003e000c7227 */ /* 0x000fe200078e00ff */
[C---:B------:R-:W-:Y:S02]  /*23c0*/  ISETP.GT.U32.AND P6, PT, R9.reuse, R118, PT ;  /* 0x000000760900720c */ /* 0x040fe40003fc4070 */
[----:B------:R-:W-:Y:S01]  /*23d0*/  IABS R66, R14 ;  /* 0x0000000e00427213 */ /* 0x000fe20000000000 */
[----:B------:R-:W-:Y:S02]  /*23e0*/  IMAD.MOV R12, RZ, RZ, -R12 ;  /* 0x000000ffff0c7224 */ /* 0x000fe400078e0a0c */
[----:B------:R-:W-:Y:S02]  /*23f0*/  @!P5 IMAD.MOV R56, RZ, RZ, -R56 ;  /* 0x000000ffff38d224 */ /* 0x000fe400078e0a38 */
[----:B------:R-:W-:Y:S01]  /*2400*/  @!P2 IMAD.IADD R60, R60, 0x1, -R9 ;  /* 0x000000013c3ca824 */ /* 0x000fe200078e0a09 */
[C---:B------:R-:W-:Y:S01]  /*2410*/  ISETP.GT.U32.AND P2, PT, R9.reuse, R58, PT ;  /* 0x0000003a0900720c */ /* 0x040fe20003f44070 */
[----:B------:R-:W-:-:S02]  /*2420*/  IMAD R62, R9, R12, R62 ;  /* 0x0000000c093e7224 */ /* 0x000fc400078e023e */
[----:B------:R-:W-:Y:S01]  /*2430*/  IMAD.HI.U32 R11, R0, R64, RZ ;  /* 0x00000040000b7227 */ /* 0x000fe200078e00ff */
[----:B------:R-:W-:-:S03]  /*2440*/  ISETP.GT.U32.AND P5, PT, R9, R60, PT ;  /* 0x0000003c0900720c */ /* 0x000fc60003fa4070 */
[----:B------:R-:W-:Y:S02]  /*2450*/  @!P6 IMAD.IADD R118, R118, 0x1, -R9 ;  /* 0x000000017676e824 */ /* 0x000fe400078e0a09 */
[----:B------:R-:W-:Y:S01]  /*2460*/  @!P1 IMAD.MOV R122, RZ, RZ, -R122 ;  /* 0x000000ffff7a9224 */ /* 0x000fe200078e0a7a */
[C---:B------:R-:W-:Y:S01]  /*2470*/  ISETP.GT.U32.AND P1, PT, R9.reuse, R62, PT ;  /* 0x0000003e0900720c */ /* 0x040fe20003f24070 */
[----:B------:R-:W-:Y:S01]  /*2480*/  IMAD.MOV R11, RZ, RZ, -R11 ;  /* 0x000000ffff0b7224 */ /* 0x000fe200078e0a0b */
[----:B------:R-:W-:Y:S01]  /*2490*/  ISETP.GT.U32.AND P6, PT, R9, R118, PT ;  /* 0x000000760900720c */ /* 0x000fe20003fc4070 */
[----:B------:R-:W-:-:S04]  /*24a0*/  IMAD.HI.U32 R13, R0, R116, RZ ;  /* 0x00000074000d7227 */ /* 0x000fc800078e00ff */
[C---:B------:R-:W-:Y:S02]  /*24b0*/  IMAD R64, R9.reuse, R11, R64 ;  /* 0x0000000b09407224 */ /* 0x040fe400078e0240 */
[----:B------:R-:W-:Y:S01]  /*24c0*/  @!P0 IMAD.MOV R124, RZ, RZ, -R124 ;  /* 0x000000ffff7c8224 */ /* 0x000fe200078e0a7c */
[C---:B------:R-:W-:Y:S01]  /*24d0*/  ISETP.GT.U32.AND P0, PT, R9.reuse, R120, PT ;  /* 0x000000780900720c */ /* 0x040fe20003f04070 */
[----:B------:R-:W-:Y:S02]  /*24e0*/  IMAD.MOV R13, RZ, RZ, -R13 ;  /* 0x000000ffff0d7224 */ /* 0x000fe400078e0a0d */
[--C-:B------:R-:W-:Y:S01]  /*24f0*/  @!P5 IMAD.IADD R60, R60, 0x1, -R9.reuse ;  /* 0x000000013c3cd824 */ /* 0x100fe200078e0a09 */
[C---:B------:R-:W-:Y:S01]  /*2500*/  ISETP.GT.U32.AND P5, PT, R9.reuse, R64, PT ;  /* 0x000000400900720c */ /* 0x040fe20003fa4070 */
[----:B------:R-:W-:Y:S01]  /*2510*/  IMAD R116, R9, R13, R116 ;  /* 0x0000000d09747224 */ /* 0x000fe200078e0274 */
[----:B------:R-:W-:Y:S01]  /*2520*/  LOP3.LUT R13, R3, 0xc6, RZ, 0xfc, !PT ;  /* 0x000000c6030d7812 */ /* 0x000fe200078efcff */
[----:B------:R-:W-:-:S02]  /*2530*/  @!P2 IMAD.IADD R58, R58, 0x1, -R9 ;  /* 0x000000013a3aa824 */ /* 0x000fc400078e0a09 */
[--C-:B------:R-:W-:Y:S01]  /*2540*/  @!P1 IMAD.IADD R62, R62, 0x1, -R9.reuse ;  /* 0x000000013e3e9824 */ /* 0x100fe200078e0a09 */
[----:B------:R-:W-:Y:S01]  /*2550*/  IABS R114, R13 ;  /* 0x0000000d00727213 */ /* 0x000fe20000000000 */
[----:B------:R-:W-:Y:S01]  /*2560*/  IMAD.HI.U32 R12, R0, R66, RZ ;  /* 0x00000042000c7227 */ /* 0x000fe200078e00ff */
[----:B------:R-:W-:Y:S02]  /*2570*/  ISETP.GT.U32.AND P2, PT, R9, R116, PT ;  /* 0x000000740900720c */ /* 0x000fe40003f44070 */
[----:B------:R-:W-:Y:S01]  /*2580*/  ISETP.GE.AND P1, PT, R17, RZ, PT ;  /* 0x000000ff1100720c */ /* 0x000fe20003f26270 */
[--C-:B------:R-:W-:Y:S01]  /*2590*/  @!P6 IMAD.IADD R118, R118, 0x1, -R9.reuse ;  /* 0x000000017676e824 */ /* 0x100fe200078e0a09 */
[----:B------:R-:W-:Y:S01]  /*25a0*/  ISETP.GE.AND P6, PT, R16, RZ, PT ;  /* 0x000000ff1000720c */ /* 0x000fe20003fc6270 */
[----:B------:R-:W-:Y:S01]  /*25b0*/  @!P4 IMAD.MOV R58, RZ, RZ, -R58 ;  /* 0x000000ffff3ac224 */ /* 0x000fe200078e0a3a */
[----:B------:R-:W-:Y:S01]  /*25c0*/  ISETP.GT.U32.AND P4, PT, R9, R62, PT ;  /* 0x0000003e0900720c */ /* 0x000fe20003f84070 */
[----:B------:R-:W-:Y:S01]  /*25d0*/  IMAD.MOV R12, RZ, RZ, -R12 ;  /* 0x000000ffff0c7224 */ /* 0x000fe200078e0a0c */
[----:B------:R-:W-:Y:S01]  /*25e0*/  LOP3.LUT R16, R3, 0xb2, RZ, 0xfc, !PT ;  /* 0x000000b203107812 */ /* 0x000fe200078efcff */
[----:B------:R-:W-:Y:S01]  /*25f0*/  @!P0 IMAD.IADD R120, R120, 0x1, -R9 ;  /* 0x0000000178788824 */ /* 0x000fe200078e0a09 */
[----:B------:R-:W-:Y:S01]  /*2600*/  ISETP.GE.AND P0, PT, R15, RZ, PT ;  /* 0x000000ff0f00720c */ /* 0x000fe20003f06270 */
[----:B------:R-:W-:Y:S01]  /*2610*/  IMAD.HI.U32 R11, R0, R114, RZ ;  /* 0x00000072000b7227 */ /* 0x000fe200078e00ff */
[----:B------:R-:W-:-:S02]  /*2620*/  LOP3.LUT R15, R3, 0xc0, RZ, 0xfc, !PT ;  /* 0x000000c0030f7812 */ /* 0x000fc400078efcff */
[----:B------:R-:W-:Y:S01]  /*2630*/  IABS R104, R16 ;  /* 0x0000001000687213 */ /* 0x000fe20000000000 */
[----:B------:R-:W-:Y:S01]  /*2640*/  IMAD R66, R9, R12, R66 ;  /* 0x0000000c09427224 */ /* 0x000fe200078e0242 */
[----:B------:R-:W-:Y:S01]  /*2650*/  LOP3.LUT R12, R3, 0xc2, RZ, 0xfc, !PT ;  /* 0x000000c2030c7812 */ /* 0x000fe200078efcff */
[----:B------:R-:W-:Y:S01]  /*2660*/  @!P5 IMAD.IADD R64, R64, 0x1, -R9 ;  /* 0x000000014040d824 */ /* 0x000fe200078e0a09 */
[----:B------:R-:W-:Y:S01]  /*2670*/  IABS R68, R15 ;  /* 0x0000000f00447213 */ /* 0x000fe20000000000 */
[----:B------:R-:W-:Y:S01]  /*2680*/  IMAD.MOV R11, RZ, RZ, -R11 ;  /* 0x000000ffff0b7224 */ /* 0x000fe200078e0a0b */
[----:B------:R-:W-:Y:S01]  /*2690*/  IABS R112, R12 ;  /* 0x0000000c00707213 */ /* 0x000fe20000000000 */
[----:B------:R-:W-:Y:S01]  /*26a0*/  @!P6 IMAD.MOV R118, RZ, RZ, -R118 ;  /* 0x000000ffff76e224 */ /* 0x000fe200078e0a76 */
[C---:B------:R-:W-:Y:S01]  /*26b0*/  ISETP.GT.U32.AND P5, PT, R9.reuse, R64, PT ;  /* 0x000000400900720c */ /* 0x040fe20003fa4070 */
[----:B------:R-:W-:Y:S01]  /*26c0*/  IMAD R114, R9, R11, R114 ;  /* 0x0000000b09727224 */ /* 0x000fe200078e0272 */
[----:B------:R-:W-:Y:S01]  /*26d0*/  ISETP.GE.AND P6, PT, R19, RZ, PT ;  /* 0x000000ff1300720c */ /* 0x000fe20003fc6270 */
[----:B------:R-:W-:Y:S01]  /*26e0*/  @!P4 IMAD.IADD R62, R62, 0x1, -R9 ;  /* 0x000000013e3ec824 */ /* 0x000fe200078e0a09 */
[----:B------:R-:W-:Y:S01]  /*26f0*/  ISETP.GT.U32.AND P4, PT, R9, R66, PT ;  /* 0x000000420900720c */ /* 0x000fe20003f84070 */
[----:B------:R-:W-:Y:S01]  /*2700*/  IMAD.HI.U32 R11, R0, R112, RZ ;  /* 0x00000070000b7227 */ /* 0x000fe200078e00ff */
[----:B------:R-:W-:-:S03]  /*2710*/  LOP3.LUT R17, R3, 0x9e, RZ, 0xfc, !PT ;  /* 0x0000009e03117812 */ /* 0x000fc600078efcff */
[----:B------:R-:W-:Y:S01]  /*2720*/  @!P0 IMAD.MOV R60, RZ, RZ, -R60 ;  /* 0x000000ffff3c8224 */ /* 0x000fe200078e0a3c */
[C---:B------:R-:W-:Y:S01]  /*2730*/  ISETP.GT.U32.AND P0, PT, R9.reuse, R114, PT ;  /* 0x000000720900720c */ /* 0x040fe20003f04070 */
[----:B------:R-:W-:Y:S01]  /*2740*/  IMAD.MOV R11, RZ, RZ, -R11 ;  /* 0x000000ffff0b7224 */ /* 0x000fe200078e0a0b */
[----:B------:R-:W-:Y:S01]  /*2750*/  IABS R92, R17 ;  /* 0x00000011005c7213 */ /* 0x000fe20000000000 */
[--C-:B------:R-:W-:Y:S01]  /*2760*/  @!P5 IMAD.IADD R64, R64, 0x1, -R9.reuse ;  /* 0x000000014040d824 */ /* 0x100fe200078e0a09 */
[----:B------:R-:W-:Y:S01]  /*2770*/  ISETP.GE.AND P5, PT, R14, RZ, PT ;  /* 0x000000ff0e00720c */ /* 0x000fe20003fa6270 */
[----:B------:R-:W-:Y:S01]  /*2780*/  IMAD R112, R9, R11, R112 ;  /* 0x0000000b09707224 */ /* 0x000fe200078e0270 */
[C---:B------:R-:W-:Y:S01]  /*2790*/  LOP3.LUT R11, R3.reuse, 0xbe, RZ, 0xfc, !PT ;  /* 0x000000be030b7812 */ /* 0x040fe200078efcff */
[--C-:B------:R-:W-:Y:S01]  /*27a0*/  @!P4 IMAD.IADD R66, R66, 0x1, -R9.reuse ;  /* 0x000000014242c824 */ /* 0x100fe200078e0a09 */
[----:B------:R-:W-:Y:S01]  /*27b0*/  LOP3.LUT R14, R3, 0xba, RZ, 0xfc, !PT ;  /* 0x000000ba030e7812 */ /* 0x000fe200078efcff */
[----:B------:R-:W-:Y:S01]  /*27c0*/  @!P6 IMAD.MOV R64, RZ, RZ, -R64 ;  /* 0x000000ffff40e224 */ /* 0x000fe200078e0a40 */
[C---:B------:R-:W-:Y:S01]  /*27d0*/  ISETP.GT.U32.AND P6, PT, R9.reuse, R112, PT ;  /* 0x000000700900720c */ /* 0x040fe20003fc4070 */
[--C-:B------:R-:W-:Y:S01]  /*27e0*/  @!P2 IMAD.IADD R116, R116, 0x1, -R9.reuse ;  /* 0x000000017474a824 */ /* 0x100fe200078e0a09 */
[----:B------:R-:W-:Y:S01]  /*27f0*/  ISETP.GT.U32.AND P4, PT, R9, R66, PT ;  /* 0x000000420900720c */ /* 0x000fe20003f84070 */
[----:B------:R-:W-:Y:S01]  /*2800*/  @!P0 IMAD.IADD R114, R114, 0x1, -R9 ;  /* 0x0000000172728824 */ /* 0x000fe200078e0a09 */
[----:B------:R-:W-:Y:S01]  /*2810*/  ISETP.GE.AND P0, PT, R12, RZ, PT ;  /* 0x000000ff0c00720c */ /* 0x000fe20003f06270 */
[----:B------:R-:W-:Y:S01]  /*2820*/  IMAD.HI.U32 R12, R0, R68, RZ ;  /* 0x00000044000c7227 */ /* 0x000fe200078e00ff */
[----:B------:R-:W-:-:S02]  /*2830*/  IABS R110, R11 ;  /* 0x0000000b006e7213 */ /* 0x000fc40000000000 */
[----:B------:R-:W-:Y:S01]  /*2840*/  IABS R108, R14 ;  /* 0x0000000e006c7213 */ /* 0x000fe20000000000 */
[----:B------:R-:W-:Y:S01]  /*2850*/  @!P3 IMAD.MOV R120, RZ, RZ, -R120 ;  /* 0x000000ffff78b224 */ /* 0x000fe200078e0a78 */
[C---:B------:R-:W-:Y:S01]  /*2860*/  ISETP.GT.U32.AND P3, PT, R9.reuse, R116, PT ;  /* 0x000000740900720c */ /* 0x040fe20003f64070 */
[----:B------:R-:W-:Y:S01]  /*2870*/  @!P1 IMAD.MOV R62, RZ, RZ, -R62 ;  /* 0x000000ffff3e9224 */ /* 0x000fe200078e0a3e */
[----:B------:R-:W-:Y:S01]  /*2880*/  ISETP.GT.U32.AND P1, PT, R9, R114, PT ;  /* 0x000000720900720c */ /* 0x000fe20003f24070 */
[----:B------:R-:W-:Y:S01]  /*2890*/  IMAD.MOV R12, RZ, RZ, -R12 ;  /* 0x000000ffff0c7224 */ /* 0x000fe200078e0a0c */
[----:B------:R-:W-:Y:S01]  /*28a0*/  ISETP.GE.AND P2, PT, R18, RZ, PT ;  /* 0x000000ff1200720c */ /* 0x000fe20003f46270 */
[--C-:B------:R-:W-:Y:S01]  /*28b0*/  @!P6 IMAD.IADD R112, R112, 0x1, -R9.reuse ;  /* 0x000000017070e824 */ /* 0x100fe200078e0a09 */
[----:B------:R-:W-:Y:S01]  /*28c0*/  LOP3.LUT R18, R3, 0x3a, RZ, 0xfc, !PT ;  /* 0x0000003a03127812 */ /* 0x000fe200078efcff */
[----:B------:R-:W-:Y:S01]  /*28d0*/  IMAD R68, R9, R12, R68 ;  /* 0x0000000c09447224 */ /* 0x000fe200078e0244 */
[----:B------:R-:W-:Y:S01]  /*28e0*/  LOP3.LUT R12, R3, 0xbc, RZ, 0xfc, !PT ;  /* 0x000000bc030c7812 */ /* 0x000fe200078efcff */
[----:B------:R-:W-:Y:S01]  /*28f0*/  @!P4 IMAD.IADD R66, R66, 0x1, -R9 ;  /* 0x000000014242c824 */ /* 0x000fe200078e0a09 */
[----:B------:R-:W-:-:S02]  /*2900*/  ISETP.GT.U32.AND P6, PT, R9, R112, PT ;  /* 0x000000700900720c */ /* 0x000fc40003fc4070 */
[----:B------:R-:W-:Y:S01]  /*2910*/  ISETP.GT.U32.AND P4, PT, R9, R68, PT ;  /* 0x000000440900720c */ /* 0x000fe20003f84070 */
[--C-:B------:R-:W-:Y:S01]  /*2920*/  @!P3 IMAD.IADD R116, R116, 0x1, -R9.reuse ;  /* 0x000000017474b824 */ /* 0x100fe200078e0a09 */
[----:B------:R-:W-:Y:S01]  /*2930*/  ISETP.GE.AND P3, PT, R13, RZ, PT ;  /* 0x000000ff0d00720c */ /* 0x000fe20003f66270 */
[----:B------:R-:W-:Y:S01]  /*2940*/  @!P1 IMAD.IADD R114, R114, 0x1, -R9 ;  /* 0x0000000172729824 */ /* 0x000fe200078e0a09 */
[----:B------:R-:W-:Y:S01]  /*2950*/  ISETP.GE.AND P1, PT, R11, RZ, PT ;  /* 0x000000ff0b00720c */ /* 0x000fe20003f26270 */
[----:B------:R-:W-:Y:S01]  /*2960*/  IMAD.HI.U32 R11, R0, R110, RZ ;  /* 0x0000006e000b7227 */ /* 0x000fe200078e00ff */
[----:B------:R-:W-:-:S03]  /*2970*/  IABS R70, R12 ;  /* 0x0000000c00467213 */ /* 0x000fc60000000000 */
[----:B------:R-:W-:-:S04]  /*2980*/  IMAD.HI.U32 R13, R0, R108, RZ ;  /* 0x0000006c000d7227 */ /* 0x000fc800078e00ff */
[----:B------:R-:W-:Y:S02]  /*2990*/  IMAD.MOV R11, RZ, RZ, -R11 ;  /* 0x000000ffff0b7224 */ /* 0x000fe400078e0a0b */
[----:B------:R-:W-:Y:S02]  /*29a0*/  IMAD.MOV R13, RZ, RZ, -R13 ;  /* 0x000000ffff0d7224 */ /* 0x000fe400078e0a0d */
[--C-:B------:R-:W-:Y:S02]  /*29b0*/  @!P4 IMAD.IADD R68, R68, 0x1, -R9.reuse ;  /* 0x000000014444c824 */ /* 0x100fe400078e0a09 */
[C---:B------:R-:W-:Y:S02]  /*29c0*/  IMAD R110, R9.reuse, R11, R110 ;  /* 0x0000000b096e7224 */ /* 0x040fe400078e026e */
[----:B------:R-:W-:Y:S01]  /*29d0*/  @!P6 IMAD.IADD R112, R112, 0x1, -R9 ;  /* 0x000000017070e824 */ /* 0x000fe200078e0a09 */
[C---:B------:R-:W-:Y:S01]  /*29e0*/  ISETP.GT.U32.AND P4, PT, R9.reuse, R68, PT ;  /* 0x000000440900720c */ /* 0x040fe20003f84070 */
[C---:B------:R-:W-:Y:S01]  /*29f0*/  IMAD R108, R9.reuse, R13, R108 ;  /* 0x0000000d096c7224 */ /* 0x040fe200078e026c */
[C---:B------:R-:W-:Y:S01]  /*2a00*/  ISETP.GT.U32.AND P6, PT, R9.reuse, R110, PT ;  /* 0x0000006e0900720c */ /* 0x040fe20003fc4070 */
[----:B------:R-:W-:Y:S01]  /*2a10*/  @!P3 IMAD.MOV R114, RZ, RZ, -R114 ;  /* 0x000000ffff72b224 */ /* 0x000fe200078e0a72 */
[----:B------:R-:W-:Y:S01]  /*2a20*/  ISETP.GE.AND P3, PT, R12, RZ, PT ;  /* 0x000000ff0c00720c */ /* 0x000fe20003f66270 */
[----:B------:R-:W-:Y:S01]  /*2a30*/  @!P0 IMAD.MOV R112, RZ, RZ, -R112 ;  /* 0x000000ffff708224 */ /* 0x000fe200078e0a70 */
[----:B------:R-:W-:Y:S01]  /*2a40*/  ISETP.GT.U32.AND P0, PT, R9, R108, PT ;  /* 0x0000006c0900720c */ /* 0x000fe20003f04070 */
[----:B------:R-:W-:-:S04]  /*2a50*/  IMAD.HI.U32 R12, R0, R70, RZ ;  /* 0x00000046000c7227 */ /* 0x000fc800078e00ff */
[----:B------:R-:W-:Y:S01]  /*2a60*/  @!P2 IMAD.MOV R116, RZ, RZ, -R116 ;  /* 0x000000ffff74a224 */ /* 0x000fe200078e0a74 */
[----:B------:R-:W-:Y:S01]  /*2a70*/  ISETP.GE.AND P2, PT, R15, RZ, PT ;  /* 0x000000ff0f00720c */ /* 0x000fe20003f46270 */
[----:B------:R-:W-:Y:S01]  /*2a80*/  IMAD.MOV R12, RZ, RZ, -R12 ;  /* 0x000000ffff0c7224 */ /* 0x000fe200078e0a0c */
[----:B------:R-:W-:Y:S01]  /*2a90*/  LOP3.LUT R15, R3, 0xb4, RZ, 0xfc, !PT ;  /* 0x000000b4030f7812 */ /* 0x000fe200078efcff */
[--C-:B------:R-:W-:Y:S02]  /*2aa0*/  @!P4 IMAD.IADD R68, R68, 0x1, -R9.reuse ;  /* 0x000000014444c824 */ /* 0x100fe400078e0a09 */
[----:B------:R-:W-:Y:S01]  /*2ab0*/  IMAD R70, R9, R12, R70 ;  /* 0x0000000c09467224 */ /* 0x000fe200078e0246 */
[----:B------:R-:W-:Y:S01]  /*2ac0*/  LOP3.LUT R12, R3, 0xb8, RZ, 0xfc, !PT ;  /* 0x000000b8030c7812 */ /* 0x000fe200078efcff */
[--C-:B------:R-:W-:Y:S01]  /*2ad0*/  @!P6 IMAD.IADD R110, R110, 0x1, -R9.reuse ;  /* 0x000000016e6ee824 */ /* 0x100fe200078e0a09 */
[----:B------:R-:W-:Y:S01]  /*2ae0*/  IABS R74, R15 ;  /* 0x0000000f004a7213 */ /* 0x000fe20000000000 */
[----:B------:R-:W-:Y:S01]  /*2af0*/  @!P0 IMAD.IADD R108, R108, 0x1, -R9 ;  /* 0x000000016c6c8824 */ /* 0x000fe200078e0a09 */
[----:B------:R-:W-:Y:S01]  /*2b00*/  IABS R72, R12 ;  /* 0x0000000c00487213 */ /* 0x000fe20000000000 */
[----:B------:R-:W-:Y:S01]  /*2b10*/  @!P5 IMAD.MOV R66, RZ, RZ, -R66 ;  /* 0x000000ffff42d224 */ /* 0x000fe200078e0a42 */
[C---:B------:R-:W-:Y:S01]  /*2b20*/  ISETP.GT.U32.AND P6, PT, R9.reuse, R110, PT ;  /* 0x0000006e0900720c */ /* 0x040fe20003fc4070 */
[----:B------:R-:W-:Y:S01]  /*2b30*/  @!P2 IMAD.MOV R68, RZ, RZ, -R68 ;  /* 0x000000ffff44a224 */ /* 0x000fe200078e0a44 */
[----:B------:R-:W-:Y:S01]  /*2b40*/  ISETP.GE.AND P2, PT, R12, RZ, PT ;  /* 0x000000ff0c00720c */ /* 0x000fe20003f46270 */
[----:B------:R-:W-:Y:S01]  /*2b50*/  IMAD.HI.U32 R11, R0, R72, RZ ;  /* 0x00000048000b7227 */ /* 0x000fe200078e00ff */
[----:B------:R-:W-:-:S02]  /*2b60*/  ISETP.GT.U32.AND P0, PT, R9, R108, PT ;  /* 0x0000006c0900720c */ /* 0x000fc40003f04070 */
[----:B------:R-:W-:Y:S01]  /*2b70*/  ISETP.GE.AND P5, PT, R14, RZ, PT ;  /* 0x000000ff0e00720c */ /* 0x000fe20003fa6270 */
[C---:B------:R-:W-:Y:S01]  /*2b80*/  IMAD.HI.U32 R12, R0.reuse, R74, RZ ;  /* 0x0000004a000c7227 */ /* 0x040fe200078e00ff */
[----:B------:R-:W-:Y:S02]  /*2b90*/  LOP3.LUT R14, R3, 0xb6, RZ, 0xfc, !PT ;  /* 0x000000b6030e7812 */ /* 0x000fe400078efcff */
[----:B------:R-:W-:Y:S01]  /*2ba0*/  ISETP.GT.U32.AND P4, PT, R9, R70, PT ;  /* 0x000000460900720c */ /* 0x000fe20003f84070 */
[----:B------:R-:W-:Y:S01]  /*2bb0*/  IMAD.MOV R11, RZ, RZ, -R11 ;  /* 0x000000ffff0b7224 */ /* 0x000fe200078e0a0b */
[----:B------:R-:W-:Y:S01]  /*2bc0*/  IABS R106, R14 ;  /* 0x0000000e006a7213 */ /* 0x000fe20000000000 */
[----:B------:R-:W-:-:S04]  /*2bd0*/  IMAD.HI.U32 R13, R0, R104, RZ ;  /* 0x00000068000d7227 */ /* 0x000fc800078e00ff */
[----:B------:R-:W-:Y:S02]  /*2be0*/  IMAD.MOV R12, RZ, RZ, -R12 ;  /* 0x000000ffff0c7224 */ /* 0x000fe400078e0a0c */
[C---:B------:R-:W-:Y:S02]  /*2bf0*/  IMAD R72, R9.reuse, R11, R72 ;  /* 0x0000000b09487224 */ /* 0x040fe400078e0248 */
[----:B------:R-:W-:Y:S02]  /*2c00*/  IMAD.MOV R13, RZ, RZ, -R13 ;  /* 0x000000ffff0d7224 */ /* 0x000fe400078e0a0d */
[----:B------:R-:W-:Y:S01]  /*2c10*/  IMAD R74, R9, R12, R74 ;  /* 0x0000000c094a7224 */ /* 0x000fe200078e024a */
[----:B------:R-:W-:Y:S01]  /*2c20*/  LOP3.LUT R12, R3, 0xb0, RZ, 0xfc, !PT ;  /* 0x000000b0030c7812 */ /* 0x000fe200078efcff */
[--C-:B------:R-:W-:Y:S01]  /*2c30*/  @!P6 IMAD.IADD R110, R110, 0x1, -R9.reuse ;  /* 0x000000016e6ee824 */ /* 0x100fe200078e0a09 */
[C---:B------:R-:W-:Y:S01]  /*2c40*/  ISETP.GT.U32.AND P6, PT, R9.reuse, R72, PT ;  /* 0x000000480900720c */ /* 0x040fe20003fc4070 */
[C---:B------:R-:W-:Y:S01]  /*2c50*/  IMAD R104, R9.reuse, R13, R104 ;  /* 0x0000000d09687224 */ /* 0x040fe200078e0268 */
[----:B------:R-:W-:Y:S01]  /*2c60*/  IABS R76, R12 ;  /* 0x0000000c004c7213 */ /* 0x000fe20000000000 */
        /* <DEDUP_REMOVED lines=8> */
[----:B------:R-:W-:Y:S02]  /*2cf0*/  @!P6 IMAD.IADD R72, R72, 0x1, -R9 ;  /* 0x000000014848e824 */ /* 0x000fe400078e0a09 */
[C---:B------:R-:W-:Y:S02]  /*2d00*/  IMAD R106, R9.reuse, R11, R106 ;  /* 0x0000000b096a7224 */ /* 0x040fe400078e026a */
[----:B------:R-:W-:Y:S01]  /*2d10*/  IMAD.HI.U32 R11, R0, R76, RZ ;  /* 0x0000004c000b7227 */ /* 0x000fe200078e00ff */
[----:B------:R-:W-:-:S03]  /*2d20*/  ISETP.GT.U32.AND P6, PT, R9, R72, PT ;  /* 0x000000480900720c */ /* 0x000fc60003fc4070 */
[--C-:B------:R-:W-:Y:S02]  /*2d30*/  @!P0 IMAD.IADD R74, R74, 0x1, -R9.reuse ;  /* 0x000000014a4a8824 */ /* 0x100fe400078e0a09 */
[----:B------:R-:W-:Y:S02]  /*2d40*/  @!P4 IMAD.IADD R70, R70, 0x1, -R9 ;  /* 0x000000014646c824 */ /* 0x000fe400078e0a09 */
[----:B------:R-:W-:Y:S02]  /*2d50*/  IMAD.MOV R11, RZ, RZ, -R11 ;  /* 0x000000ffff0b7224 */ /* 0x000fe400078e0a0b */
[----:B------:R-:W-:Y:S01]  /*2d60*/  @!P5 IMAD.IADD R104, R104, 0x1, -R9 ;  /* 0x000000016868d824 */ /* 0x000fe200078e0a09 */
[C---:B------:R-:W-:Y:S01]  /*2d70*/  ISETP.GT.U32.AND P5, PT, R9.reuse, R74, PT ;  /* 0x0000004a0900720c */ /* 0x040fe20003fa4070 */
[C---:B------:R-:W-:Y:S01]  /*2d80*/  IMAD R76, R9.reuse, R11, R76 ;  /* 0x0000000b094c7224 */ /* 0x040fe200078e024c */
[----:B------:R-:W-:Y:S01]  /*2d90*/  ISETP.GT.U32.AND P4, PT, R9, R70, PT ;  /* 0x000000460900720c */ /* 0x000fe20003f84070 */
[----:B------:R-:W-:-:S04]  /*2da0*/  IMAD.HI.U32 R11, R0, R100, RZ ;  /* 0x00000064000b7227 */ /* 0x000fc800078e00ff */
[----:B------:R-:W-:Y:S01]  /*2db0*/  @!P1 IMAD.MOV R110, RZ, RZ, -R110 ;  /* 0x000000ffff6e9224 */ /* 0x000fe200078e0a6e */
[C---:B------:R-:W-:Y:S01]  /*2dc0*/  ISETP.GT.U32.AND P1, PT, R9.reuse, R106, PT ;  /* 0x0000006a0900720c */ /* 0x040fe20003f24070 */
[----:B------:R-:W-:Y:S02]  /*2dd0*/  IMAD.MOV R11, RZ, RZ, -R11 ;  /* 0x000000ffff0b7224 */ /* 0x000fe400078e0a0b */
[--C-:B------:R-:W-:Y:S01]  /*2de0*/  @!P6 IMAD.IADD R72, R72, 0x1, -R9.reuse ;  /* 0x000000014848e824 */ /* 0x100fe200078e0a09 */
[----:B------:R-:W-:Y:S01]  /*2df0*/  ISETP.GE.AND P6, PT, R16, RZ, PT ;  /* 0x000000ff1000720c */ /* 0x000fe20003fc6270 */
[----:B------:R-:W-:Y:S01]  /*2e00*/  IMAD R100, R9, R11, R100 ;  /* 0x0000000b09647224 */ /* 0x000fe200078e0264 */
[----:B------:R-:W-:Y:S01]  /*2e10*/  LOP3.LUT R16, R3, 0xa8, RZ, 0xfc, !PT ;  /* 0x000000a803107812 */ /* 0x000fe200078efcff */
[--C-:B------:R-:W-:Y:S02]  /*2e20*/  @!P5 IMAD.IADD R74, R74, 0x1, -R9.reuse ;  /* 0x000000014a4ad824 */ /* 0x100fe400078e0a09 */
[--C-:B------:R-:W-:Y:S01]  /*2e30*/  @!P4 IMAD.IADD R70, R70, 0x1, -R9.reuse ;  /* 0x000000014646c824 */ /* 0x100fe200078e0a09 */
[----:B------:R-:W-:Y:S01]  /*2e40*/  ISETP.GT.U32.AND P5, PT, R9, R100, PT ;  /* 0x000000640900720c */ /* 0x000fe20003fa4070 */
[----:B------:R-:W-:Y:S01]  /*2e50*/  @!P2 IMAD.MOV R72, RZ, RZ, -R72 ;  /* 0x000000ffff48a224 */ /* 0x000fe200078e0a48 */
[----:B------:R-:W-:Y:S01]  /*2e60*/  ISETP.GE.AND P4, PT, R14, RZ, PT ;  /* 0x000000ff0e00720c */ /* 0x000fe20003f86270 */
[----:B------:R-:W-:Y:S01]  /*2e70*/  @!P3 IMAD.MOV R70, RZ, RZ, -R70 ;  /* 0x000000ffff46b224 */ /* 0x000fe200078e0a46 */
[----:B------:R-:W-:Y:S01]  /*2e80*/  LOP3.LUT R14, R3, 0xac, RZ, 0xfc, !PT ;  /* 0x000000ac030e7812 */ /* 0x000fe200078efcff */
[----:B------:R-:W-:Y:S01]  /*2e90*/  @!P1 IMAD.IADD R106, R106, 0x1, -R9 ;  /* 0x000000016a6a9824 */ /* 0x000fe200078e0a09 */
[----:B------:R-:W-:-:S02]  /*2ea0*/  ISETP.GT.U32.AND P2, PT, R9, R104, PT ;  /* 0x000000680900720c */ /* 0x000fc40003f44070 */
[----:B------:R-:W-:Y:S02]  /*2eb0*/  ISETP.GE.AND P3, PT, R15, RZ, PT ;  /* 0x000000ff0f00720c */ /* 0x000fe40003f66270 */
[----:B------:R-:W-:Y:S02]  /*2ec0*/  LOP3.LUT R15, R3, 0xaa, RZ, 0xfc, !PT ;  /* 0x000000aa030f7812 */ /* 0x000fe400078efcff */
[----:B------:R-:W-:Y:S01]  /*2ed0*/  IABS R78, R14 ;  /* 0x0000000e004e7213 */ /* 0x000fe20000000000 */
[----:B------:R-:W-:Y:S01]  /*2ee0*/  @!P5 IMAD.IADD R100, R100, 0x1, -R9 ;  /* 0x000000016464d824 */ /* 0x000fe200078e0a09 */
[----:B------:R-:W-:Y:S02]  /*2ef0*/  ISETP.GT.U32.AND P0, PT, R9, R106, PT ;  /* 0x0000006a0900720c */ /* 0x000fe40003f04070 */
[----:B------:R-:W-:Y:S01]  /*2f00*/  IABS R98, R15 ;  /* 0x0000000f00627213 */ /* 0x000fe20000000000 */
[----:B------:R-:W-:Y:S01]  /*2f10*/  IMAD.HI.U32 R11, R0, R78, RZ ;  /* 0x0000004e000b7227 */ /* 0x000fe200078e00ff */
[----:B------:R-:W-:-:S02]  /*2f20*/  ISETP.GE.AND P1, PT, R12, RZ, PT ;  /* 0x000000ff0c00720c */ /* 0x000fc40003f26270 */
[----:B------:R-:W-:Y:S01]  /*2f30*/  IABS R80, R16 ;  /* 0x0000001000507213 */ /* 0x000fe20000000000 */
[----:B------:R-:W-:Y:S01]  /*2f40*/  IMAD.HI.U32 R12, R0, R98, RZ ;  /* 0x00000062000c7227 */ /* 0x000fe200078e00ff */
[----:B------:R-:W-:-:S03]  /*2f50*/  ISETP.GT.U32.AND P5, PT, R9, R100, PT ;  /* 0x000000640900720c */ /* 0x000fc60003fa4070 */
[----:B------:R-:W-:Y:S02]  /*2f60*/  IMAD.MOV R11, RZ, RZ, -R11 ;  /* 0x000000ffff0b7224 */ /* 0x000fe400078e0a0b */
[----:B------:R-:W-:Y:S01]  /*2f70*/  @!P2 IMAD.IADD R104, R104, 0x1, -R9 ;  /* 0x000000016868a824 */ /* 0x000fe200078e0a09 */
[----:B------:R-:W-:Y:S01]  /*2f80*/  ISETP.GE.AND P2, PT, R13, RZ, PT ;  /* 0x000000ff0d00720c */ /* 0x000fe20003f46270 */
[----:B------:R-:W-:-:S04]  /*2f90*/  IMAD.HI.U32 R13, R0, R80, RZ ;  /* 0x00000050000d7227 */ /* 0x000fc800078e00ff */
[----:B------:R-:W-:Y:S02]  /*2fa0*/  IMAD.MOV R12, RZ, RZ, -R12 ;  /* 0x000000ffff0c7224 */ /* 0x000fe400078e0a0c */
[C---:B------:R-:W-:Y:S02]  /*2fb0*/  IMAD R78, R9.reuse, R11, R78 ;  /* 0x0000000b094e7224 */ /* 0x040fe400078e024e */
[----:B------:R-:W-:Y:S01]  /*2fc0*/  @!P0 IMAD.IADD R106, R106, 0x1, -R9 ;  /* 0x000000016a6a8824 */ /* 0x000fe200078e0a09 */
[C---:B------:R-:W-:Y:S01]  /*2fd0*/  ISETP.GT.U32.AND P0, PT, R9.reuse, R76, PT ;  /* 0x0000004c0900720c */ /* 0x040fe20003f04070 */
[----:B------:R-:W-:Y:S02]  /*2fe0*/  IMAD.MOV R13, RZ, RZ, -R13 ;  /* 0x000000ffff0d7224 */ /* 0x000fe400078e0a0d */
[C---:B------:R-:W-:Y:S02]  /*2ff0*/  IMAD R98, R9.reuse, R12, R98 ;  /* 0x0000000c09627224 */ /* 0x040fe400078e0262 */
[----:B------:R-:W-:Y:S01]  /*3000*/  @!P3 IMAD.MOV R74, RZ, RZ, -R74 ;  /* 0x000000ffff4ab224 */ /* 0x000fe200078e0a4a */
[C---:B------:R-:W-:Y:S01]  /*3010*/  ISETP.GT.U32.AND P3, PT, R9.reuse, R78, PT ;  /* 0x0000004e0900720c */ /* 0x040fe20003f64070 */
[----:B------:R-:W-:Y:S01]  /*3020*/  IMAD R80, R9, R13, R80 ;  /* 0x0000000d09507224 */ /* 0x000fe200078e0250 */
[----:B------:R-:W-:Y:S01]  /*3030*/  LOP3.LUT R13, R3, 0xa6, RZ, 0xfc, !PT ;  /* 0x000000a6030d7812 */ /* 0x000fe200078efcff */
[----:B------:R-:W-:Y:S01]  /*3040*/  @!P6 IMAD.MOV R104, RZ, RZ, -R104 ;  /* 0x000000ffff68e224 */ /* 0x000fe200078e0a68 */
[C---:B------:R-:W-:Y:S01]  /*3050*/  ISETP.GT.U32.AND P6, PT, R9.reuse, R98, PT ;  /* 0x000000620900720c */ /* 0x040fe20003fc4070 */
[--C-:B------:R-:W-:Y:S01]  /*3060*/  @!P5 IMAD.IADD R100, R100, 0x1, -R9.reuse ;  /* 0x000000016464d824 */ /* 0x100fe200078e0a09 */
[----:B------:R-:W-:Y:S01]  /*3070*/  ISETP.GT.U32.AND P5, PT, R9, R80, PT ;  /* 0x000000500900720c */ /* 0x000fe20003fa4070 */
[--C-:B------:R-:W-:Y:S01]  /*3080*/  @!P0 IMAD.IADD R76, R76, 0x1, -R9.reuse ;  /* 0x000000014c4c8824 */ /* 0x100fe200078e0a09 */
[----:B------:R-:W-:Y:S01]  /*3090*/  ISETP.GE.AND P0, PT, R14, RZ, PT ;  /* 0x000000ff0e00720c */ /* 0x000fe20003f06270 */
[----:B------:R-:W-:Y:S01]  /*30a0*/  @!P4 IMAD.MOV R106, RZ, RZ, -R106 ;  /* 0x000000ffff6ac224 */ /* 0x000fe200078e0a6a */
[----:B------:R-:W-:Y:S01]  /*30b0*/  IABS R96, R13 ;  /* 0x0000000d00607213 */ /* 0x000fe20000000000 */
[----:B------:R-:W-:Y:S01]  /*30c0*/  @!P2 IMAD.MOV R100, RZ, RZ, -R100 ;  /* 0x000000ffff64a224 */ /* 0x000fe200078e0a64 */
[----:B------:R-:W-:Y:S01]  /*30d0*/  LOP3.LUT R14, R3, 0xa4, RZ, 0xfc, !PT ;  /* 0x000000a4030e7812 */ /* 0x000fe200078efcff */
[----:B------:R-:W-:Y:S01]  /*30e0*/  @!P3 IMAD.IADD R78, R78, 0x1, -R9 ;  /* 0x000000014e4eb824 */ /* 0x000fe200078e0a09 */
[----:B------:R-:W-:Y:S01]  /*30f0*/  ISETP.GT.U32.AND P4, PT, R9, R76, PT ;  /* 0x0000004c0900720c */ /* 0x000fe20003f84070 */
[----:B------:R-:W-:Y:S01]  /*3100*/  IMAD.HI.U32 R11, R0, R96, RZ ;  /* 0x00000060000b7227 */ /* 0x000fe200078e00ff */
[----:B------:R-:W-:-:S02]  /*3110*/  IABS R82, R14 ;  /* 0x0000000e00527213 */ /* 0x000fc40000000000 */
[----:B------:R-:W-:Y:S01]  /*3120*/  ISETP.GE.AND P3, PT, R16, RZ, PT ;  /* 0x000000ff1000720c */ /* 0x000fe20003f66270 */
[--C-:B------:R-:W-:Y:S01]  /*3130*/  @!P6 IMAD.IADD R98, R98, 0x1, -R9.reuse ;  /* 0x000000016262e824 */ /* 0x100fe200078e0a09 */
[----:B------:R-:W-:Y:S01]  /*3140*/  ISETP.GT.U32.AND P6, PT, R9, R78, PT ;  /* 0x0000004e0900720c */ /* 0x000fe20003fc4070 */
[----:B------:R-:W-:Y:S01]  /*3150*/  @!P5 IMAD.IADD R80, R80, 0x1, -R9 ;  /* 0x000000015050d824 */ /* 0x000fe200078e0a09 */
[----:B------:R-:W-:Y:S01]  /*3160*/  LOP3.LUT R16, R3, 0xa0, RZ, 0xfc, !PT ;  /* 0x000000a003107812 */ /* 0x000fe200078efcff */
[----:B------:R-:W-:Y:S01]  /*3170*/  IMAD.MOV R12, RZ, RZ, -R11 ;  /* 0x000000ffff0c7224 */ /* 0x000fe200078e0a0b */
[----:B------:R-:W-:Y:S01]  /*3180*/  ISETP.GT.U32.AND P5, PT, R9, R98, PT ;  /* 0x000000620900720c */ /* 0x000fe20003fa4070 */
[----:B------:R-:W-:Y:S01]  /*3190*/  IMAD.HI.U32 R11, R0, R82, RZ ;  /* 0x00000052000b7227 */ /* 0x000fe200078e00ff */
[----:B------:R-:W-:-:S03]  /*31a0*/  IABS R84, R16 ;  /* 0x0000001000547213 */ /* 0x000fc60000000000 */
[C---:B------:R-:W-:Y:S02]  /*31b0*/  IMAD R96, R9.reuse, R12, R96 ;  /* 0x0000000c09607224 */ /* 0x040fe400078e0260 */
[----:B------:R-:W-:Y:S02]  /*31c0*/  IMAD.MOV R11, RZ, RZ, -R11 ;  /* 0x000000ffff0b7224 */ /* 0x000fe400078e0a0b */
[--C-:B------:R-:W-:Y:S01]  /*31d0*/  @!P6 IMAD.IADD R78, R78, 0x1, -R9.reuse ;  /* 0x000000014e4ee824 */ /* 0x100fe200078e0a09 */
[C---:B------:R-:W-:Y:S01]  /*31e0*/  ISETP.GT.U32.AND P6, PT, R9.reuse, R96, PT ;  /* 0x000000600900720c */ /* 0x040fe20003fc4070 */
[----:B------:R-:W-:Y:S02]  /*31f0*/  IMAD R82, R9, R11, R82 ;  /* 0x0000000b09527224 */ /* 0x000fe400078e0252 */
[--C-:B------:R-:W-:Y:S01]  /*3200*/  @!P4 IMAD.IADD R76, R76, 0x1, -R9.reuse ;  /* 0x000000014c4cc824 */ /* 0x100fe200078e0a09 */
[----:B------:R-:W-:Y:S01]  /*3210*/  ISETP.GE.AND P4, PT, R15, RZ, PT ;  /* 0x000000ff0f00720c */ /* 0x000fe20003f86270 */
[----:B------:R-:W-:Y:S01]  /*3220*/  @!P5 IMAD.IADD R98, R98, 0x1, -R9 ;  /* 0x000000016262d824 */ /* 0x000fe200078e0a09 */
[----:B------:R-:W-:Y:S01]  /*3230*/  ISETP.GT.U32.AND P5, PT, R9, R82, PT ;  /* 0x000000520900720c */ /* 0x000fe20003fa4070 */
[----:B------:R-:W-:Y:S01]  /*3240*/  @!P0 IMAD.MOV R78, RZ, RZ, -R78 ;  /* 0x000000ffff4e8224 */ /* 0x000fe200078e0a4e */
[----:B------:R-:W-:Y:S01]  /*3250*/  LOP3.LUT R15, R3, 0xa2, RZ, 0xfc, !PT ;  /* 0x000000a2030f7812 */ /* 0x000fe200078efcff */
[----:B------:R-:W-:Y:S01]  /*3260*/  @!P1 IMAD.MOV R76, RZ, RZ, -R76 ;  /* 0x000000ffff4c9224 */ /* 0x000fe200078e0a4c */
[----:B------:R-:W-:-:S02]  /*3270*/  ISETP.GT.U32.AND P1, PT, R9, R80, PT ;  /* 0x000000500900720c */ /* 0x000fc40003f24070 */
[----:B------:R-:W-:Y:S01]  /*3280*/  IABS R94, R15 ;  /* 0x0000000f005e7213 */ /* 0x000fe20000000000 */
[----:B------:R-:W-:Y:S01]  /*3290*/  @!P6 IMAD.IADD R96, R96, 0x1, -R9 ;  /* 0x000000016060e824 */ /* 0x000fe200078e0a09 */
[----:B------:R-:W-:Y:S02]  /*32a0*/  ISETP.GE.AND P6, PT, R14, RZ, PT ;  /* 0x000000ff0e00720c */ /* 0x000fe40003fc6270 */
[----:B------:R-:W-:Y:S01]  /*32b0*/  LOP3.LUT R14, R3, 0x98, RZ, 0xfc, !PT ;  /* 0x00000098030e7812 */ /* 0x000fe200078efcff */
[----:B------:R-:W-:-:S03]  /*32c0*/  IMAD.HI.U32 R11, R0, R94, RZ ;  /* 0x0000005e000b7227 */ /* 0x000fc600078e00ff */
[----:B------:R-:W-:Y:S01]  /*32d0*/  IABS R88, R14 ;  /* 0x0000000e00587213 */ /* 0x000fe20000000000 */
[----:B------:R-:W-:Y:S01]  /*32e0*/  @!P5 IMAD.IADD R82, R82, 0x1, -R9 ;  /* 0x000000015252d824 */ /* 0x000fe200078e0a09 */
[C---:B------:R-:W-:Y:S01]  /*32f0*/  ISETP.GT.U32.AND P5, PT, R9.reuse, R96, PT ;  /* 0x000000600900720c */ /* 0x040fe20003fa4070 */
[----:B------:R-:W-:Y:S02]  /*3300*/  IMAD.MOV R12, RZ, RZ, -R11 ;  /* 0x000000ffff0c7224 */ /* 0x000fe400078e0a0b */
[----:B------:R-:W-:Y:S01]  /*3310*/  IMAD.HI.U32 R11, R0, R84, RZ ;  /* 0x00000054000b7227 */ /* 0x000fe200078e00ff */
[----:B------:R-:W-:-:S03]  /*3320*/  ISETP.GT.U32.AND P2, PT, R9, R82, PT ;  /* 0x000000520900720c */ /* 0x000fc60003f44070 */
[C---:B------:R-:W-:Y:S02]  /*3330*/  IMAD R94, R9.reuse, R12, R94 ;  /* 0x0000000c095e7224 */ /* 0x040fe400078e025e */
[----:B------:R-:W-:Y:S02]  /*3340*/  IMAD.MOV R12, RZ, RZ, -R11 ;  /* 0x000000ffff0c7224 */ /* 0x000fe400078e0a0b */
[----:B------:R-:W-:Y:S01]  /*3350*/  IMAD.HI.U32 R11, R0, R92, RZ ;  /* 0x0000005c000b7227 */ /* 0x000fe200078e00ff */
[----:B------:R-:W-:-:S03]  /*3360*/  ISETP.GT.U32.AND P0, PT, R9, R94, PT ;  /* 0x0000005e0900720c */ /* 0x000fc60003f04070 */
[----:B------:R-:W-:Y:S01]  /*3370*/  IMAD R84, R9, R12, R84 ;  /* 0x0000000c09547224 */ /* 0x000fe200078e0254 */
[----:B------:R-:W-:Y:S01]  /*3380*/  LOP3.LUT R12, R3, 0x9c, RZ, 0xfc, !PT ;  /* 0x0000009c030c7812 */ /* 0x000fe200078efcff */
[----:B------:R-:W-:Y:S02]  /*3390*/  @!P5 IMAD.IADD R96, R96, 0x1, -R9 ;  /* 0x000000016060d824 */ /* 0x000fe400078e0a09 */
[----:B------:R-:W-:Y:S01]  /*33a0*/  IMAD.MOV R11, RZ, RZ, -R11 ;  /* 0x000000ffff0b7224 */ /* 0x000fe200078e0a0b */
[C---:B------:R-:W-:Y:S01]  /*33b0*/  ISETP.GT.U32.AND P5, PT, R9.reuse, R84, PT ;  /* 0x000000540900720c */ /* 0x040fe20003fa4070 */
[--C-:B------:R-:W-:Y:S01]  /*33c0*/  @!P1 IMAD.IADD R80, R80, 0x1, -R9.reuse ;  /* 0x0000000150509824 */ /* 0x100fe200078e0a09 */
[----:B------:R-:W-:Y:S01]  /*33d0*/  IABS R86, R12 ;  /* 0x0000000c00567213 */ /* 0x000fe20000000000 */
[----:B------:R-:W-:Y:S01]  /*33e0*/  IMAD R92, R9, R11, R92 ;  /* 0x0000000b095c7224 */ /* 0x000fe200078e025c */
[----:B------:R-:W-:Y:S01]  /*33f0*/  ISETP.GE.AND P1, PT, R13, RZ, PT ;  /* 0x000000ff0d00720c */ /* 0x000fe20003f26270 */
[----:B------:R-:W-:Y:S01]  /*3400*/  @!P0 IMAD.IADD R94, R94, 0x1, -R9 ;  /* 0x000000015e5e8824 */ /* 0x000fe200078e0a09 */
[----:B------:R-:W-:Y:S01]  /*3410*/  LOP3.LUT R13, R3, 0x9a, RZ, 0xfc, !PT ;  /* 0x0000009a030d7812 */ /* 0x000fe200078efcff */
[----:B------:R-:W-:Y:S01]  /*3420*/  IMAD.HI.U32 R11, R0, R86, RZ ;  /* 0x00000056000b7227 */ /* 0x000fe200078e00ff */
[----:B------:R-:W-:-:S02]  /*3430*/  ISETP.GE.AND P0, PT, R12, RZ, PT ;  /* 0x000000ff0c00720c */ /* 0x000fc40003f06270 */
[----:B------:R-:W-:Y:S01]  /*3440*/  IABS R90, R13 ;  /* 0x0000000d005a7213 */ /* 0x000fe20000000000 */
[--C-:B------:R-:W-:Y:S01]  /*3450*/  @!P2 IMAD.IADD R82, R82, 0x1, -R9.reuse ;  /* 0x000000015252a824 */ /* 0x100fe200078e0a09 */
[----:B------:R-:W-:Y:S01]  /*3460*/  ISETP.GE.AND P2, PT, R17, RZ, PT ;  /* 0x000000ff1100720c */ /* 0x000fe20003f46270 */
[----:B------:R-:W-:Y:S01]  /*3470*/  @!P5 IMAD.IADD R84, R84, 0x1, -R9 ;  /* 0x000000015454d824 */ /* 0x000fe200078e0a09 */
[----:B------:R-:W-:Y:S01]  /*3480*/  ISETP.GT.U32.AND P5, PT, R9, R94, PT ;  /* 0x0000005e0900720c */ /* 0x000fe20003fa4070 */
[----:B------:R-:W-:Y:S01]  /*3490*/  IMAD.MOV R11, RZ, RZ, -R11 ;  /* 0x000000ffff0b7224 */ /* 0x000fe200078e0a0b */
[----:B------:R-:W-:Y:S01]  /*34a0*/  LOP3.LUT R17, R3, 0x8e, RZ, 0xfc, !PT ;  /* 0x0000008e03117812 */ /* 0x000fe200078efcff */
[----:B------:R-:W-:Y:S01]  /*34b0*/  @!P6 IMAD.MOV R82, RZ, RZ, -R82 ;  /* 0x000000ffff52e224 */ /* 0x000fe200078e0a52 */
[C---:B------:R-:W-:Y:S01]  /*34c0*/  ISETP.GT.U32.AND P6, PT, R9.reuse, R92, PT ;  /* 0x0000005c0900720c */ /* 0x040fe20003fc4070 */
[C---:B------:R-:W-:Y:S01]  /*34d0*/  IMAD R86, R9.reuse, R11, R86 ;  /* 0x0000000b09567224 */ /* 0x040fe200078e0256 */
[----:B------:R-:W-:Y:S01]  /*34e0*/  IABS R174, R17 ;  /* 0x0000001100ae7213 */ /* 0x000fe20000000000 */
[----:B------:R-:W-:Y:S01]  /*34f0*/  @!P1 IMAD.MOV R96, RZ, RZ, -R96 ;  /* 0x000000ffff609224 */ /* 0x000fe200078e0a60 */
[----:B------:R-:W-:Y:S01]  /*3500*/  ISETP.GT.U32.AND P1, PT, R9, R84, PT ;  /* 0x000000540900720c */ /* 0x000fe20003f24070 */
[----:B------:R-:W-:Y:S01]  /*3510*/  @!P4 IMAD.MOV R98, RZ, RZ, -R98 ;  /* 0x000000ffff62c224 */ /* 0x000fe200078e0a62 */
[----:B------:R-:W-:Y:S01]  /*3520*/  ISETP.GE.AND P4, PT, R15, RZ, PT ;  /* 0x000000ff0f00720c */ /* 0x000fe20003f86270 */
[----:B------:R-:W-:Y:S01]  /*3530*/  IMAD.HI.U32 R11, R0, R90, RZ ;  /* 0x0000005a000b7227 */ /* 0x000fe200078e00ff */
[----:B------:R-:W-:-:S03]  /*3540*/  LOP3.LUT R15, R3, 0x96, RZ, 0xfc, !PT ;  /* 0x00000096030f7812 */ /* 0x000fc600078efcff */
[--C-:B------:R-:W-:Y:S01]  /*3550*/  @!P5 IMAD.IADD R94, R94, 0x1, -R9.reuse ;  /* 0x000000015e5ed824 */ /* 0x100fe200078e0a09 */
[----:B------:R-:W-:Y:S01]  /*3560*/  ISETP.GT.U32.AND P5, PT, R9, R86, PT ;  /* 0x000000560900720c */ /* 0x000fe20003fa4070 */
[--C-:B------:R-:W-:Y:S01]  /*3570*/  @!P6 IMAD.IADD R92, R92, 0x1, -R9.reuse ;  /* 0x000000015c5ce824 */ /* 0x100fe200078e0a09 */
[----:B------:R-:W-:Y:S01]  /*3580*/  IABS R166, R15 ;  /* 0x0000000f00a67213 */ /* 0x000fe20000000000 */
[----:B------:R-:W-:Y:S01]  /*3590*/  IMAD.HI.U32 R12, R0, R88, RZ ;  /* 0x00000058000c7227 */ /* 0x000fe200078e00ff */
[----:B------:R-:W-:Y:S02]  /*35a0*/  ISETP.GE.AND P6, PT, R14, RZ, PT ;  /* 0x000000ff0e00720c */ /* 0x000fe40003fc6270 */
[----:B------:R-:W-:Y:S01]  /*35b0*/  LOP3.LUT R14, R3, 0x92, RZ, 0xfc, !PT ;  /* 0x00000092030e7812 */ /* 0x000fe200078efcff */
[----:B------:R-:W-:Y:S01]  /*35c0*/  @!P1 IMAD.IADD R84, R84, 0x1, -R9 ;  /* 0x0000000154549824 */ /* 0x000fe200078e0a09 */
[----:B------:R-:W-:Y:S01]  /*35d0*/  ISETP.GE.AND P1, PT, R13, RZ, PT ;  /* 0x000000ff0d00720c */ /* 0x000fe20003f26270 */
[----:B------:R-:W-:Y:S01]  /*35e0*/  @!P4 IMAD.MOV R94, RZ, RZ, -R94 ;  /* 0x000000ffff5ec224 */ /* 0x000fe200078e0a5e */
[----:B------:R-:W-:Y:S01]  /*35f0*/  IABS R170, R14 ;  /* 0x0000000e00aa7213 */ /* 0x000fe20000000000 */
[----:B------:R-:W-:-:S02]  /*3600*/  IMAD.MOV R13, RZ, RZ, -R11 ;  /* 0x000000ffff0d7224 */ /* 0x000fc400078e0a0b */
[----:B------:R-:W-:Y:S01]  /*3610*/  @!P5 IMAD.IADD R86, R86, 0x1, -R9 ;  /* 0x000000015656d824 */ /* 0x000fe200078e0a09 */
[----:B------:R-:W-:Y:S01]  /*3620*/  ISETP.GT.U32.AND P5, PT, R9, R92, PT ;  /* 0x0000005c0900720c */ /* 0x000fe20003fa4070 */
[----:B------:R-:W-:-:S03]  /*3630*/  IMAD.HI.U32 R11, R0, R166, RZ ;  /* 0x000000a6000b7227 */ /* 0x000fc600078e00ff */
[----:B------:R-:W-:Y:S01]  /*3640*/  ISETP.GT.U32.AND P4, PT, R9, R86, PT ;  /* 0x000000560900720c */ /* 0x000fe20003f84070 */
[----:B------:R-:W-:Y:S02]  /*3650*/  IMAD.MOV R12, RZ, RZ, -R12 ;  /* 0x000000ffff0c7224 */ /* 0x000fe400078e0a0c */
[----:B------:R-:W-:Y:S01]  /*3660*/  @!P3 IMAD.MOV R80, RZ, RZ, -R80 ;  /* 0x000000ffff50b224 */ /* 0x000fe200078e0a50 */
[----:B------:R-:W-:Y:S01]  /*3670*/  ISETP.GE.AND P3, PT, R16, RZ, PT ;  /* 0x000000ff1000720c */ /* 0x000fe20003f66270 */
[----:B------:R-:W-:Y:S01]  /*3680*/  IMAD.MOV R11, RZ, RZ, -R11 ;  /* 0x000000ffff0b7224 */ /* 0x000fe200078e0a0b */
[----:B------:R-:W-:Y:S01]  /*3690*/  LOP3.LUT R16, R3, 0x90, RZ, 0xfc, !PT ;  /* 0x0000009003107812 */ /* 0x000fe200078efcff */
[C---:B------:R-:W-:Y:S02]  /*36a0*/  IMAD R88, R9.reuse, R12, R88 ;  /* 0x0000000c09587224 */ /* 0x040fe400078e0258 */
[C---:B------:R-:W-:Y:S01]  /*36b0*/  IMAD R166, R9.reuse, R11, R166 ;  /* 0x0000000b09a67224 */ /* 0x040fe200078e02a6 */
[----:B------:R-:W-:Y:S01]  /*36c0*/  IABS R172, R16 ;  /* 0x0000001000ac7213 */ /* 0x000fe20000000000 */
[--C-:B------:R-:W-:Y:S01]  /*36d0*/  @!P5 IMAD.IADD R92, R92, 0x1, -R9.reuse ;  /* 0x000000015c5cd824 */ /* 0x100fe200078e0a09 */
[C---:B------:R-:W-:Y:S01]  /*36e0*/  ISETP.GT.U32.AND P5, PT, R9.reuse, R88, PT ;  /* 0x000000580900720c */ /* 0x040fe20003fa4070 */
[----:B------:R-:W-:Y:S01]  /*36f0*/  IMAD R90, R9, R13, R90 ;  /* 0x0000000d095a7224 */ /* 0x000fe200078e025a */
[----:B------:R-:W-:Y:S01]  /*3700*/  LOP3.LUT R13, R3, 0x94, RZ, 0xfc, !PT ;  /* 0x00000094030d7812 */ /* 0x000fe200078efcff */
[----:B------:R-:W-:Y:S01]  /*3710*/  @!P4 IMAD.IADD R86, R86, 0x1, -R9 ;  /* 0x000000015656c824 */ /* 0x000fe200078e0a09 */
[C---:B------:R-:W-:Y:S01]  /*3720*/  ISETP.GT.U32.AND P4, PT, R9.reuse, R166, PT ;  /* 0x000000a60900720c */ /* 0x040fe20003f84070 */
[----:B------:R-:W-:Y:S01]  /*3730*/  @!P3 IMAD.MOV R84, RZ, RZ, -R84 ;  /* 0x000000ffff54b224 */ /* 0x000fe200078e0a54 */
[----:B------:R-:W-:Y:S01]  /*3740*/  ISETP.GT.U32.AND P3, PT, R9, R90, PT ;  /* 0x0000005a0900720c */ /* 0x000fe20003f64070 */
[----:B------:R-:W-:Y:S01]  /*3750*/  IMAD.HI.U32 R12, R0, R170, RZ ;  /* 0x000000aa000c7227 */ /* 0x000fe200078e00ff */
[----:B------:R-:W-:-:S03]  /*3760*/  IABS R168, R13 ;  /* 0x0000000d00a87213 */ /* 0x000fc60000000000 */
[----:B------:R-:W-:Y:S02]  /*3770*/  IMAD.MOV R12, RZ, RZ, -R12 ;  /* 0x000000ffff0c7224 */ /* 0x000fe400078e0a0c */
[--C-:B------:R-:W-:Y:S02]  /*3780*/  @!P5 IMAD.IADD R88, R88, 0x1, -R9.reuse ;  /* 0x000000015858d824 */ /* 0x100fe400078e0a09 */
[C---:B------:R-:W-:Y:S02]  /*3790*/  IMAD R170, R9.reuse, R12, R170 ;  /* 0x0000000c09aa7224 */ /* 0x040fe400078e02aa */
[--C-:B------:R-:W-:Y:S01]  /*37a0*/  @!P4 IMAD.IADD R166, R166, 0x1, -R9.reuse ;  /* 0x00000001a6a6c824 */ /* 0x100fe200078e0a09 */
[----:B------:R-:W-:Y:S01]  /*37b0*/  ISETP.GT.U32.AND P4, PT, R9, R88, PT ;  /* 0x000000580900720c */ /* 0x000fe20003f84070 */
[----:B------:R-:W-:Y:S01]  /*37c0*/  @!P3 IMAD.IADD R90, R90, 0x1, -R9 ;  /* 0x000000015a5ab824 */ /* 0x000fe200078e0a09 */
[----:B------:R-:W-:Y:S01]  /*37d0*/  ISETP.GE.AND P3, PT, R15, RZ, PT ;  /* 0x000000ff0f00720c */ /* 0x000fe20003f66270 */
[----:B------:R-:W-:Y:S01]  /*37e0*/  IMAD.HI.U32 R12, R0, R174, RZ ;  /* 0x000000ae000c7227 */ /* 0x000fe200078e00ff */
[----:B------:R-:W-:-:S02]  /*37f0*/  LOP3.LUT R15, R3, 0x7c, RZ, 0xfc, !PT ;  /* 0x0000007c030f7812 */ /* 0x000fc400078efcff */
[----:B------:R-:W-:Y:S01]  /*3800*/  ISETP.GT.U32.AND P5, PT, R9, R90, PT ;  /* 0x0000005a0900720c */ /* 0x000fe20003fa4070 */
[----:B------:R-:W-:Y:S01]  /*3810*/  IMAD.HI.U32 R11, R0, R168, RZ ;  /* 0x000000a8000b7227 */ /* 0x000fe200078e00ff */
[----:B------:R-:W-:-:S03]  /*3820*/  IABS R192, R15 ;  /* 0x0000000f00c07213 */ /* 0x000fc60000000000 */
[----:B------:R-:W-:Y:S02]  /*3830*/  IMAD.MOV R12, RZ, RZ, -R12 ;  /* 0x000000ffff0c7224 */ /* 0x000fe400078e0a0c */
[----:B------:R-:W-:Y:S02]  /*3840*/  IMAD.MOV R11, RZ, RZ, -R11 ;  /* 0x000000ffff0b7224 */ /* 0x000fe400078e0a0b */
[----:B------:R-:W-:Y:S01]  /*3850*/  @!P4 IMAD.IADD R88, R88, 0x1, -R9 ;  /* 0x000000015858c824 */ /* 0x000fe200078e0a09 */
[C---:B------:R-:W-:Y:S01]  /*3860*/  ISETP.GT.U32.AND P4, PT, R9.reuse, R170, PT ;  /* 0x000000aa0900720c */ /* 0x040fe20003f84070 */
[----:B------:R-:W-:Y:S01]  /*3870*/  IMAD R174, R9, R12, R174 ;  /* 0x0000000c09ae7224 */ /* 0x000fe200078e02ae */
[----:B------:R-:W-:Y:S01]  /*3880*/  LOP3.LUT R12, R3, 0x8a, RZ, 0xfc, !PT ;  /* 0x0000008a030c7812 */ /* 0x000fe200078efcff */
[----:B------:R-:W-:Y:S02]  /*3890*/  IMAD R168, R9, R11, R168 ;  /* 0x0000000b09a87224 */ /* 0x000fe400078e02a8 */
[----:B------:R-:W-:Y:S01]  /*38a0*/  @!P0 IMAD.MOV R86, RZ, RZ, -R86 ;  /* 0x000000ffff568224 */ /* 0x000fe200078e0a56 */
[----:B------:R-:W-:Y:S01]  /*38b0*/  ISETP.GE.AND P0, PT, R13, RZ, PT ;  /* 0x000000ff0d00720c */ /* 0x000fe20003f06270 */
[----:B------:R-:W-:Y:S01]  /*38c0*/  @!P6 IMAD.MOV R88, RZ, RZ, -R88 ;  /* 0x000000ffff58e224 */ /* 0x000fe200078e0a58 */
[----:B------:R-:W-:Y:S01]  /*38d0*/  ISETP.GT.U32.AND P6, PT, R9, R174, PT ;  /* 0x000000ae0900720c */ /* 0x000fe20003fc4070 */
[----:B------:R-:W-:Y:S01]  /*38e0*/  IMAD.HI.U32 R11, R0, R172, RZ ;  /* 0x000000ac000b7227 */ /* 0x000fe200078e00ff */
[----:B------:R-:W-:-:S02]  /*38f0*/  LOP3.LUT R13, R3, 0x8c, RZ, 0xfc, !PT ;  /* 0x0000008c030d7812 */ /* 0x000fc400078efcff */
[----:B------:R-:W-:Y:S01]  /*3900*/  IABS R178, R12 ;  /* 0x0000000c00b27213 */ /* 0x000fe20000000000 */
[----:B------:R-:W-:Y:S01]  /*3910*/  @!P5 IMAD.IADD R90, R90, 0x1, -R9 ;  /* 0x000000015a5ad824 */ /* 0x000fe200078e0a09 */
[C---:B------:R-:W-:Y:S01]  /*3920*/  ISETP.GT.U32.AND P5, PT, R9.reuse, R168, PT ;  /* 0x000000a80900720c */ /* 0x040fe20003fa4070 */
[----:B------:R-:W-:Y:S01]  /*3930*/  IMAD.MOV R11, RZ, RZ, -R11 ;  /* 0x000000ffff0b7224 */ /* 0x000fe200078e0a0b */
[----:B------:R-:W-:Y:S01]  /*3940*/  IABS R176, R13 ;  /* 0x0000000d00b07213 */ /* 0x000fe20000000000 */
[----:B------:R-:W-:Y:S02]  /*3950*/  @!P4 IMAD.IADD R170, R170, 0x1, -R9 ;  /* 0x00000001aaaac824 */ /* 0x000fe400078e0a09 */
[C---:B------:R-:W-:Y:S02]  /*3960*/  IMAD R172, R9.reuse, R11, R172 ;  /* 0x0000000b09ac7224 */ /* 0x040fe400078e02ac */
[----:B------:R-:W-:Y:S01]  /*3970*/  IMAD.HI.U32 R11, R0, R176, RZ ;  /* 0x000000b0000b7227 */ /* 0x000fe200078e00ff */
[----:B------:R-:W-:-:S03]  /*3980*/  ISETP.GT.U32.AND P4, PT, R9, R170, PT ;  /* 0x000000aa0900720c */ /* 0x000fc60003f84070 */
[----:B------:R-:W-:Y:S02]  /*3990*/  @!P6 IMAD.IADD R174, R174, 0x1, -R9 ;  /* 0x00000001aeaee824 */ /* 0x000fe400078e0a09 */
[----:B------:R-:W-:Y:S02]  /*39a0*/  IMAD.MOV R11, RZ, RZ, -R11 ;  /* 0x000000ffff0b7224 */ /* 0x000fe400078e0a0b */
[----:B------:R-:W-:Y:S01]  /*39b0*/  @!P5 IMAD.IADD R168, R168, 0x1, -R9 ;  /* 0x00000001a8a8d824 */ /* 0x000fe200078e0a09 */
[C---:B------:R-:W-:Y:S01]  /*39c0*/  ISETP.GT.U32.AND P5, PT, R9.reuse, R172, PT ;  /* 0x000000ac0900720c */ /* 0x040fe20003fa4070 */
[----:B------:R-:W-:Y:S01]  /*39d0*/  @!P2 IMAD.MOV R92, RZ, RZ, -R92 ;  /* 0x000000ffff5ca224 */ /* 0x000fe200078e0a5c */
[C---:B------:R-:W-:Y:S01]  /*39e0*/  ISETP.GT.U32.AND P2, PT, R9.reuse, R166, PT ;  /* 0x000000a60900720c */ /* 0x040fe20003f44070 */
[C---:B------:R-:W-:Y:S01]  /*39f0*/  IMAD R176, R9.reuse, R11, R176 ;  /* 0x0000000b09b07224 */ /* 0x040fe200078e02b0 */
[----:B------:R-:W-:Y:S01]  /*3a00*/  ISETP.GT.U32.AND P6, PT, R9, R174, PT ;  /* 0x000000ae0900720c */ /* 0x000fe20003fc4070 */
[----:B------:R-:W-:-:S04]  /*3a10*/  IMAD.HI.U32 R11, R0, R178, RZ ;  /* 0x000000b2000b7227 */ /* 0x000fc800078e00ff */
[----:B------:R-:W-:Y:S02]  /*3a20*/  IMAD.MOV R11, RZ, RZ, -R11 ;  /* 0x000000ffff0b7224 */ /* 0x000fe400078e0a0b */
[----:B------:R-:W-:Y:S01]  /*3a30*/  @!P1 IMAD.MOV R90, RZ, RZ, -R90 ;  /* 0x000000ffff5a9224 */ /* 0x000fe200078e0a5a */
[C---:B------:R-:W-:Y:S01]  /*3a40*/  ISETP.GT.U32.AND P1, PT, R9.reuse, R168, PT ;  /* 0x000000a80900720c */ /* 0x040fe20003f24070 */
[--C-:B------:R-:W-:Y:S01]  /*3a50*/  @!P4 IMAD.IADD R170, R170, 0x1, -R9.reuse ;  /* 0x00000001aaaac824 */ /* 0x100fe200078e0a09 */
[C---:B------:R-:W-:Y:S01]  /*3a60*/  ISETP.GT.U32.AND P4, PT, R9.reuse, R176, PT ;  /* 0x000000b00900720c */ /* 0x040fe20003f84070 */
[----:B------:R-:W-:Y:S01]  /*3a70*/  IMAD R178, R9, R11, R178 ;  /* 0x0000000b09b27224 */ /* 0x000fe200078e02b2 */
[----:B------:R-:W-:Y:S01]  /*3a80*/  LOP3.LUT R11, R3, 0x88, RZ, 0xfc, !PT ;  /* 0x00000088030b7812 */ /* 0x000fe200078efcff */
[--C-:B------:R-:W-:Y:S02]  /*3a90*/  @!P5 IMAD.IADD R172, R172, 0x1, -R9.reuse ;  /* 0x00000001acacd824 */ /* 0x100fe400078e0a09 */
[--C-:B------:R-:W-:Y:S01]  /*3aa0*/  @!P2 IMAD.IADD R166, R166, 0x1, -R9.reuse ;  /* 0x00000001a6a6a824 */ /* 0x100fe200078e0a09 */
[----:B------:R-:W-:Y:S01]  /*3ab0*/  ISETP.GE.AND P2, PT, R14, RZ, PT ;  /* 0x000000ff0e00720c */ /* 0x000fe20003f46270 */
[--C-:B------:R-:W-:Y:S01]  /*3ac0*/  @!P6 IMAD.IADD R174, R174, 0x1, -R9.reuse ;  /* 0x00000001aeaee824 */ /* 0x100fe200078e0a09 */
[C---:B------:R-:W-:Y:S01]  /*3ad0*/  ISETP.GT.U32.AND P6, PT, R9.reuse, R178, PT ;  /* 0x000000b20900720c */ /* 0x040fe20003fc4070 */
[----:B------:R-:W-:Y:S01]  /*3ae0*/  @!P3 IMAD.MOV R166, RZ, RZ, -R166 ;  /* 0x000000ffffa6b224 */ /* 0x000fe200078e0aa6 */
[----:B------:R-:W-:Y:S01]  /*3af0*/  ISETP.GT.U32.AND P5, PT, R9, R172, PT ;  /* 0x000000ac0900720c */ /* 0x000fe20003fa4070 */
[--C-:B------:R-:W-:Y:S01]  /*3b00*/  @!P1 IMAD.IADD R168, R168, 0x1, -R9.reuse ;  /* 0x00000001a8a89824 */ /* 0x100fe200078e0a09 */
[----:B------:R-:W-:Y:S01]  /*3b10*/  ISETP.GE.AND P3, PT, R16, RZ, PT ;  /* 0x000000ff1000720c */ /* 0x000fe20003f66270 */
[----:B------:R-:W-:Y:S01]  /*3b20*/  @!P4 IMAD.IADD R176, R176, 0x1, -R9 ;  /* 0x00000001b0b0c824 */ /* 0x000fe200078e0a09 */
[----:B------:R-:W-:Y:S01]  /*3b30*/  ISETP.GE.AND P1, PT, R17, RZ, PT ;  /* 0x000000ff1100720c */ /* 0x000fe20003f26270 */
[----:B------:R-:W-:Y:S01]  /*3b40*/  @!P0 IMAD.MOV R168, RZ, RZ, -R168 ;  /* 0x000000ffffa88224 */ /* 0x000fe200078e0aa8 */
[----:B------:R-:W-:-:S02]  /*3b50*/  ISETP.GE.AND P0, PT, R13, RZ, PT ;  /* 0x000000ff0d00720c */ /* 0x000fc40003f06270 */
[----:B------:R-:W-:Y:S01]  /*3b60*/  LOP3.LUT R13, R3, 0x84, RZ, 0xfc, !PT ;  /* 0x00000084030d7812 */ /* 0x000fe200078efcff */
[----:B------:R-:W-:Y:S01]  /*3b70*/  @!P2 IMAD.MOV R170, RZ, RZ, -R170 ;  /* 0x000000ffffaaa224 */ /* 0x000fe200078e0aaa */
[----:B------:R-:W-:Y:S01]  /*3b80*/  ISETP.GT.U32.AND P2, PT, R9, R176, PT ;  /* 0x000000b00900720c */ /* 0x000fe20003f44070 */
[--C-:B------:R-:W-:Y:S01]  /*3b90*/  @!P6 IMAD.IADD R178, R178, 0x1, -R9.reuse ;  /* 0x00000001b2b2e824 */ /* 0x100fe200078e0a09 */
[----:B------:R-:W-:Y:S01]  /*3ba0*/  IABS R180, R11 ;  /* 0x0000000b00b47213 */ /* 0x000fe20000000000 */
[----:B------:R-:W-:Y:S01]  /*3bb0*/  @!P5 IMAD.IADD R172, R172, 0x1, -R9 ;  /* 0x00000001acacd824 */ /* 0x000fe200078e0a09 */
[----:B------:R-:W-:Y:S02]  /*3bc0*/  ISETP.GE.AND P5, PT, R12, RZ, PT ;  /* 0x000000ff0c00720c */ /* 0x000fe40003fa6270 */
[----:B------:R-:W-:Y:S01]  /*3bd0*/  LOP3.LUT R12, R3, 0x86, RZ, 0xfc, !PT ;  /* 0x00000086030c7812 */ /* 0x000fe200078efcff */
[----:B------:R-:W-:Y:S01]  /*3be0*/  @!P3 IMAD.MOV R172, RZ, RZ, -R172 ;  /* 0x000000ffffacb224 */ /* 0x000fe200078e0aac */
[----:B------:R-:W-:Y:S01]  /*3bf0*/  ISETP.GE.AND P4, PT, R11, RZ, PT ;  /* 0x000000ff0b00720c */ /* 0x000fe20003f86270 */
[----:B------:R-:W-:Y:S01]  /*3c00*/  IMAD.HI.U32 R11, R0, R180, RZ ;  /* 0x000000b4000b7227 */ /* 0x000fe200078e00ff */
[----:B------:R-:W-:-:S02]  /*3c10*/  IABS R182, R13 ;  /* 0x0000000d00b67213 */ /* 0x000fc40000000000 */
[----:B------:R-:W-:Y:S01]  /*3c20*/  ISETP.GT.U32.AND P6, PT, R9, R178, PT ;  /* 0x000000b20900720c */ /* 0x000fe20003fc4070 */
[----:B------:R-:W-:Y:S01]  /*3c30*/  @!P1 IMAD.MOV R174, RZ, RZ, -R174 ;  /* 0x000000ffffae9224 */ /* 0x000fe200078e0aae */
[----:B------:R-:W-:Y:S01]  /*3c40*/  ISETP.GE.AND P3, PT, R12, RZ, PT ;  /* 0x000000ff0c00720c */ /* 0x000fe20003f66270 */
[----:B------:R-:W-:Y:S01]  /*3c50*/  @!P2 IMAD.IADD R176, R176, 0x1, -R9 ;  /* 0x00000001b0b0a824 */ /* 0x000fe200078e0a09 */
[----:B------:R-:W-:Y:S01]  /*3c60*/  IABS R184, R12 ;  /* 0x0000000c00b87213 */ /* 0x000fe20000000000 */
[----:B------:R-:W-:Y:S01]  /*3c70*/  IMAD.HI.U32 R12, R0, R182, RZ ;  /* 0x000000b6000c7227 */ /* 0x000fe200078e00ff */
[----:B------:R-:W-:Y:S02]  /*3c80*/  ISETP.GE.AND P1, PT, R13, RZ, PT ;  /* 0x000000ff0d00720c */ /* 0x000fe40003f26270 */
[C---:B------:R-:W-:Y:S01]  /*3c90*/  LOP3.LUT R14, R3.reuse, 0x82, RZ, 0xfc, !PT ;  /* 0x00000082030e7812 */ /* 0x040fe200078efcff */
[----:B------:R-:W-:Y:S01]  /*3ca0*/  IMAD.MOV R13, RZ, RZ, -R11 ;  /* 0x000000ffff0d7224 */ /* 0x000fe200078e0a0b */
[----:B------:R-:W-:Y:S01]  /*3cb0*/  LOP3.LUT R16, R3, 0x7a, RZ, 0xfc, !PT ;  /* 0x0000007a03107812 */ /* 0x000fe200078efcff */
[----:B------:R-:W-:Y:S01]  /*3cc0*/  IMAD.MOV R12, RZ, RZ, -R12 ;  /* 0x000000ffff0c7224 */ /* 0x000fe200078e0a0c */
[----:B------:R-:W-:Y:S01]  /*3cd0*/  ISETP.GE.AND P2, PT, R14, RZ, PT ;  /* 0x000000ff0e00720c */ /* 0x000fe20003f46270 */
[----:B------:R-:W-:Y:S01]  /*3ce0*/  IMAD R180, R9, R13, R180 ;  /* 0x0000000d09b47224 */ /* 0x000fe200078e02b4 */
[----:B------:R-:W-:Y:S01]  /*3cf0*/  IABS R186, R14 ;  /* 0x0000000e00ba7213 */ /* 0x000fe20000000000 */
[----:B------:R-:W-:Y:S01]  /*3d00*/  @!P0 IMAD.MOV R176, RZ, RZ, -R176 ;  /* 0x000000ffffb08224 */ /* 0x000fe200078e0ab0 */
[----:B------:R-:W-:Y:S01]  /*3d10*/  LOP3.LUT R14, R3, 0x7e, RZ, 0xfc, !PT ;  /* 0x0000007e030e7812 */ /* 0x000fe200078efcff */
[----:B------:R-:W-:Y:S01]  /*3d20*/  @!P6 IMAD.IADD R178, R178, 0x1, -R9 ;  /* 0x00000001b2b2e824 */ /* 0x000fe200078e0a09 */
[C---:B------:R-:W-:Y:S01]  /*3d30*/  ISETP.GT.U32.AND P0, PT, R9.reuse, R180, PT ;  /* 0x000000b40900720c */ /* 0x040fe20003f04070 */
[----:B------:R-:W-:Y:S01]  /*3d40*/  IMAD R182, R9, R12, R182 ;  /* 0x0000000c09b67224 */ /* 0x000fe200078e02b6 */
[----:B------:R-:W-:Y:S01]  /*3d50*/  IABS R190, R14 ;  /* 0x0000000e00be7213 */ /* 0x000fe20000000000 */
[----:B------:R-:W-:Y:S01]  /*3d60*/  @!P5 IMAD.MOV R178, RZ, RZ, -R178 ;  /* 0x000000ffffb2d224 */ /* 0x000fe200078e0ab2 */
[----:B------:R-:W-:Y:S01]  /*3d70*/  LOP3.LUT R17, R3, 0x78, RZ, 0xfc, !PT ;  /* 0x0000007803117812 */ /* 0x000fe200078efcff */
[----:B------:R-:W-:Y:S01]  /*3d80*/  IMAD.HI.U32 R11, R0, R184, RZ ;  /* 0x000000b8000b7227 */ /* 0x000fe200078e00ff */
[----:B------:R-:W-:-:S02]  /*3d90*/  ISETP.GT.U32.AND P5, PT, R9, R182, PT ;  /* 0x000000b60900720c */ /* 0x000fc40003fa4070 */
[----:B------:R-:W-:Y:S01]  /*3da0*/  IABS R194, R16 ;  /* 0x0000001000c27213 */ /* 0x000fe20000000000 */
[----:B------:R-:W-:Y:S01]  /*3db0*/  IMAD.MOV R13, RZ, RZ, -R11 ;  /* 0x000000ffff0d7224 */ /* 0x000fe200078e0a0b */
[----:B------:R-:W-:Y:S01]  /*3dc0*/  IABS R196, R17 ;  /* 0x0000001100c47213 */ /* 0x000fe20000000000 */
[----:B------:R-:W-:-:S04]  /*3dd0*/  IMAD.HI.U32 R11, R0, R186, RZ ;  /* 0x000000ba000b7227 */ /* 0x000fc800078e00ff */
[----:B------:R-:W-:Y:S01]  /*3de0*/  IMAD R184, R9, R13, R184 ;  /* 0x0000000d09b87224 */ /* 0x000fe200078e02b8 */
[----:B------:R-:W-:Y:S01]  /*3df0*/  LOP3.LUT R13, R3, 0x80, RZ, 0xfc, !PT ;  /* 0x00000080030d7812 */ /* 0x000fe200078efcff */
[--C-:B------:R-:W-:Y:S02]  /*3e00*/  @!P0 IMAD.IADD R180, R180, 0x1, -R9.reuse ;  /* 0x00000001b4b48824 */ /* 0x100fe400078e0a09 */
[----:B------:R-:W-:Y:S01]  /*3e10*/  @!P5 IMAD.IADD R182, R182, 0x1, -R9 ;  /* 0x00000001b6b6d824 */ /* 0x000fe200078e0a09 */
[C---:B------:R-:W-:Y:S01]  /*3e20*/  ISETP.GT.U32.AND P6, PT, R9.reuse, R184, PT ;  /* 0x000000b80900720c */ /* 0x040fe20003fc4070 */
[----:B------:R-:W-:Y:S01]  /*3e30*/  IMAD.MOV R11, RZ, RZ, -R11 ;  /* 0x000000ffff0b7224 */ /* 0x000fe200078e0a0b */
[C---:B------:R-:W-:Y:S01]  /*3e40*/  ISETP.GT.U32.AND P0, PT, R9.reuse, R180, PT ;  /* 0x000000b40900720c */ /* 0x040fe20003f04070 */
[----:B------:R-:W-:Y:S01]  /*3e50*/  IMAD.HI.U32 R12, R0, R190, RZ ;  /* 0x000000be000c7227 */ /* 0x000fe200078e00ff */
[C---:B------:R-:W-:Y:S02]  /*3e60*/  ISETP.GT.U32.AND P5, PT, R9.reuse, R182, PT ;  /* 0x000000b60900720c */ /* 0x040fe40003fa4070 */
[----:B------:R-:W-:Y:S01]  /*3e70*/  IABS R188, R13 ;  /* 0x0000000d00bc7213 */ /* 0x000fe20000000000 */
[----:B------:R-:W-:-:S02]  /*3e80*/  IMAD R186, R9, R11, R186 ;  /* 0x0000000b09ba7224 */ /* 0x000fc400078e02ba */
[----:B------:R-:W-:Y:S02]  /*3e90*/  IMAD.MOV R12, RZ, RZ, -R12 ;  /* 0x000000ffff0c7224 */ /* 0x000fe400078e0a0c */
[----:B------:R-:W-:-:S04]  /*3ea0*/  IMAD.HI.U32 R11, R0, R188, RZ ;  /* 0x000000bc000b7227 */ /* 0x000fc800078e00ff */
[--C-:B------:R-:W-:Y:S02]  /*3eb0*/  @!P6 IMAD.IADD R184, R184, 0x1, -R9.reuse ;  /* 0x00000001b8b8e824 */ /* 0x100fe400078e0a09 */
[--C-:B------:R-:W-:Y:S01]  /*3ec0*/  @!P0 IMAD.IADD R180, R180, 0x1, -R9.reuse ;  /* 0x00000001b4b48824 */ /* 0x100fe200078e0a09 */
[C---:B------:R-:W-:Y:S01]  /*3ed0*/  ISETP.GT.U32.AND P0, PT, R9.reuse, R186, PT ;  /* 0x000000ba0900720c */ /* 0x040fe20003f04070 */
[C---:B------:R-:W-:Y:S01]  /*3ee0*/  IMAD R190, R9.reuse, R12, R190 ;  /* 0x0000000c09be7224 */ /* 0x040fe200078e02be */
[C---:B------:R-:W-:Y:S01]  /*3ef0*/  ISETP.GT.U32.AND P6, PT, R9.reuse, R184, PT ;  /* 0x000000b80900720c */ /* 0x040fe20003fc4070 */
[----:B------:R-:W-:Y:S02]  /*3f00*/  @!P5 IMAD.IADD R182, R182, 0x1, -R9 ;  /* 0x00000001b6b6d824 */ /* 0x000fe400078e0a09 */
[----:B------:R-:W-:Y:S01]  /*3f10*/  IMAD.MOV R11, RZ, RZ, -R11 ;  /* 0x000000ffff0b7224 */ /* 0x000fe200078e0a0b */
[----:B------:R-:W-:Y:S01]  /*3f20*/  ISETP.GT.U32.AND P5, PT, R9, R190, PT ;  /* 0x000000be0900720c */ /* 0x000fe20003fa4070 */
[----:B------:R-:W-:-:S02]  /*3f30*/  @!P4 IMAD.MOV R180, RZ, RZ, -R180 ;  /* 0x000000ffffb4c224 */ /* 0x000fc400078e0ab4 */
[----:B------:R-:W-:Y:S02]  /*3f40*/  IMAD R188, R9, R11, R188 ;  /* 0x0000000b09bc7224 */ /* 0x000fe400078e02bc */
[----:B------:R-:W-:-:S04]  /*3f50*/  IMAD.HI.U32 R11, R0, R192, RZ ;  /* 0x000000c0000b7227 */ /* 0x000fc800078e00ff */
[--C-:B------:R-:W-:Y:S01]  /*3f60*/  @!P0 IMAD.IADD R186, R186, 0x1, -R9.reuse ;  /* 0x00000001baba8824 */ /* 0x100fe200078e0a09 */
[----:B------:R-:W-:Y:S01]  /*3f70*/  ISETP.GE.AND P0, PT, R13, RZ, PT ;  /* 0x000000ff0d00720c */ /* 0x000fe20003f06270 */
[--C-:B------:R-:W-:Y:S01]  /*3f80*/  @!P6 IMAD.IADD R184, R184, 0x1, -R9.reuse ;  /* 0x00000001b8b8e824 */ /* 0x100fe200078e0a09 */
[C---:B------:R-:W-:Y:S01]  /*3f90*/  ISETP.GT.U32.AND P6, PT, R9.reuse, R188, PT ;  /* 0x000000bc0900720c */ /* 0x040fe20003fc4070 */
[----:B------:R-:W-:Y:S01]  /*3fa0*/  @!P5 IMAD.IADD R190, R190, 0x1, -R9 ;  /* 0x00000001bebed824 */ /* 0x000fe200078e0a09 */
[----:B------:R-:W-:Y:S01]  /*3fb0*/  ISETP.GT.U32.AND P4, PT, R9, R186, PT ;  /* 0x000000ba0900720c */ /* 0x000fe20003f84070 */
[----:B------:R-:W-:Y:S01]  /*3fc0*/  IMAD.MOV R11, RZ, RZ, -R11 ;  /* 0x000000ffff0b7224 */ /* 0x000fe200078e0a0b */
[----:B------:R-:W-:Y:S01]  /*3fd0*/  LOP3.LUT R13, R3, 0x76, RZ, 0xfc, !PT ;  /* 0x00000076030d7812 */ /* 0x000fe200078efcff */
[----:B------:R-:W-:Y:S01]  /*3fe0*/  IMAD.HI.U32 R12, R0, R194, RZ ;  /* 0x000000c2000c7227 */ /* 0x000fe200078e00ff */
[C---:B------:R-:W-:Y:S02]  /*3ff0*/  ISETP.GT.U32.AND P5, PT, R9.reuse, R190, PT ;  /* 0x000000be0900720c */ /* 0x040fe40003fa4070 */
[----:B------:R-:W-:Y:S01]  /*4000*/  IABS R198, R13 ;  /* 0x0000000d00c67213 */ /* 0x000fe20000000000 */
[----:B------:R-:W-:-:S02]  /*4010*/  IMAD R192, R9, R11, R192 ;  /* 0x0000000b09c07224 */ /* 0x000fc400078e02c0 */
[----:B------:R-:W-:-:S04]  /*4020*/  IMAD.HI.U32 R11, R0, R196, RZ ;  /* 0x000000c4000b7227 */ /* 0x000fc800078e00ff */
[----:B------:R-:W-:Y:S02]  /*4030*/  IMAD.MOV R12, RZ, RZ, -R12 ;  /* 0x000000ffff0c7224 */ /* 0x000fe400078e0a0c */
[----:B------:R-:W-:Y:S02]  /*4040*/  IMAD.MOV R11, RZ, RZ, -R11 ;  /* 0x000000ffff0b7224 */ /* 0x000fe400078e0a0b */
[--C-:B------:R-:W-:Y:S01]  /*4050*/  @!P6 IMAD.IADD R188, R188, 0x1, -R9.reuse ;  /* 0x00000001bcbce824 */ /* 0x100fe200078e0a09 */
[----:B------:R-:W-:Y:S01]  /*4060*/  ISETP.GE.AND P6, PT, R14, RZ, PT ;  /* 0x000000ff0e00720c */ /* 0x000fe20003fc6270 */
[----:B------:R-:W-:Y:S01]  /*4070*/  IMAD R194, R9, R12, R194 ;  /* 0x0000000c09c27224 */ /* 0x000fe200078e02c2 */
[----:B------:R-:W-:Y:S01]  /*4080*/  LOP3.LUT R14, R3, 0x74, RZ, 0xfc, !PT ;  /* 0x00000074030e7812 */ /* 0x000fe200078efcff */
[--C-:B------:R-:W-:Y:S01]  /*4090*/  @!P4 IMAD.IADD R186, R186, 0x1, -R9.reuse ;  /* 0x00000001babac824 */ /* 0x100fe200078e0a09 */
[C---:B------:R-:W-:Y:S01]  /*40a0*/  ISETP.GT.U32.AND P4, PT, R9.reuse, R192, PT ;  /* 0x000000c00900720c */ /* 0x040fe20003f84070 */
[C---:B------:R-:W-:Y:S01]  /*40b0*/  IMAD R196, R9.reuse, R11, R196 ;  /* 0x0000000b09c47224 */ /* 0x040fe200078e02c4 */
[----:B------:R-:W-:Y:S01]  /*40c0*/  IABS R200, R14 ;  /* 0x0000000e00c87213 */ /* 0x000fe20000000000 */
[----:B------:R-:W-:Y:S01]  /*40d0*/  @!P3 IMAD.MOV R184, RZ, RZ, -R184 ;  /* 0x000000ffffb8b224 */ /* 0x000fe200078e0ab8 */
[C---:B------:R-:W-:Y:S01]  /*40e0*/  ISETP.GT.U32.AND P3, PT, R9.reuse, R188, PT ;  /* 0x000000bc0900720c */ /* 0x040fe20003f64070 */
[----:B------:R-:W-:Y:S01]  /*40f0*/  @!P2 IMAD.MOV R186, RZ, RZ, -R186 ;  /* 0x000000ffffbaa224 */ /* 0x000fe200078e0aba */
[C---:B------:R-:W-:Y:S01]  /*4100*/  ISETP.GT.U32.AND P2, PT, R9.reuse, R194, PT ;  /* 0x000000c20900720c */ /* 0x040fe20003f44070 */
[----:B------:R-:W-:Y:S01]  /*4110*/  @!P5 IMAD.IADD R190, R190, 0x1, -R9 ;  /* 0x00000001bebed824 */ /* 0x000fe200078e0a09 */
[----:B------:R-:W-:Y:S01]  /*4120*/  ISETP.GT.U32.AND P5, PT, R9, R196, PT ;  /* 0x000000c40900720c */ /* 0x000fe20003fa4070 */
[----:B------:R-:W-:-:S04]  /*4130*/  IMAD.HI.U32 R11, R0, R198, RZ ;  /* 0x000000c6000b7227 */ /* 0x000fc800078e00ff */
[----:B------:R-:W-:Y:S01]  /*4140*/  @!P4 IMAD.IADD R192, R192, 0x1, -R9 ;  /* 0x00000001c0c0c824 */ /* 0x000fe200078e0a09 */
[----:B------:R-:W-:Y:S01]  /*4150*/  ISETP.GE.AND P4, PT, R17, RZ, PT ;  /* 0x000000ff1100720c */ /* 0x000fe20003f86270 */
[----:B------:R-:W-:Y:S01]  /*4160*/  IMAD.MOV R12, RZ, RZ, -R11 ;  /* 0x000000ffff0c7224 */ /* 0x000fe200078e0a0b */
[----:B------:R-:W-:Y:S01]  /*4170*/  LOP3.LUT R17, R3, 0x5e, RZ, 0xfc, !PT ;  /* 0x0000005e03117812 */ /* 0x000fe200078efcff */
[--C-:B------:R-:W-:Y:S01]  /*4180*/  @!P3 IMAD.IADD R188, R188, 0x1, -R9.reuse ;  /* 0x00000001bcbcb824 */ /* 0x100fe200078e0a09 */
[----:B------:R-:W-:Y:S01]  /*4190*/  ISETP.GE.AND P3, PT, R16, RZ, PT ;  /* 0x000000ff1000720c */ /* 0x000fe20003f66270 */
[--C-:B------:R-:W-:Y:S01]  /*41a0*/  @!P2 IMAD.IADD R194, R194, 0x1, -R9.reuse ;  /* 0x00000001c2c2a824 */ /* 0x100fe200078e0a09 */
[----:B------:R-:W-:Y:S01]  /*41b0*/  ISETP.GT.U32.AND P2, PT, R9, R192, PT ;  /* 0x000000c00900720c */ /* 0x000fe20003f44070 */
[----:B------:R-:W-:Y:S01]  /*41c0*/  @!P5 IMAD.IADD R196, R196, 0x1, -R9 ;  /* 0x00000001c4c4d824 */ /* 0x000fe200078e0a09 */
[----:B------:R-:W-:Y:S01]  /*41d0*/  LOP3.LUT R16, R3, 0x70, RZ, 0xfc, !PT ;  /* 0x0000007003107812 */ /* 0x000fe200078efcff */
[----:B------:R-:W-:Y:S01]  /*41e0*/  @!P0 IMAD.MOV R188, RZ, RZ, -R188 ;  /* 0x000000ffffbc8224 */ /* 0x000fe200078e0abc */
[C---:B------:R-:W-:Y:S01]  /*41f0*/  ISETP.GT.U32.AND P5, PT, R9.reuse, R194, PT ;  /* 0x000000c20900720c */ /* 0x040fe20003fa4070 */
[----:B------:R-:W-:Y:S01]  /*4200*/  IMAD.HI.U32 R11, R0, R200, RZ ;  /* 0x000000c8000b7227 */ /* 0x000fe200078e00ff */
[----:B------:R-:W-:-:S02]  /*4210*/  ISETP.GT.U32.AND P0, PT, R9, R196, PT ;  /* 0x000000c40900720c */ /* 0x000fc40003f04070 */
[----:B------:R-:W-:Y:S01]  /*4220*/  IABS R204, R16 ;  /* 0x0000001000cc7213 */ /* 0x000fe20000000000 */
[----:B------:R-:W-:Y:S01]  /*4230*/  IMAD R198, R9, R12, R198 ;  /* 0x0000000c09c67224 */ /* 0x000fe200078e02c6 */
[----:B------:R-:W-:Y:S01]  /*4240*/  IABS R222, R17 ;  /* 0x0000001100de7213 */ /* 0x000fe20000000000 */
[----:B------:R-:W-:Y:S02]  /*4250*/  IMAD.MOV R11, RZ, RZ, -R11 ;  /* 0x000000ffff0b7224 */ /* 0x000fe400078e0a0b */
[----:B------:R-:W-:Y:S01]  /*4260*/  @!P1 IMAD.MOV R182, RZ, RZ, -R182 ;  /* 0x000000ffffb69224 */ /* 0x000fe200078e0ab6 */
[----:B------:R-:W-:Y:S01]  /*4270*/  ISETP.GE.AND P1, PT, R15, RZ, PT ;  /* 0x000000ff0f00720c */ /* 0x000fe20003f26270 */
[--C-:B------:R-:W-:Y:S01]  /*4280*/  @!P2 IMAD.IADD R192, R192, 0x1, -R9.reuse ;  /* 0x00000001c0c0a824 */ /* 0x100fe200078e0a09 */
[----:B------:R-:W-:Y:S01]  /*4290*/  LOP3.LUT R15, R3, 0x72, RZ, 0xfc, !PT ;  /* 0x00000072030f7812 */ /* 0x000fe200078efcff */
[C---:B------:R-:W-:Y:S01]  /*42a0*/  IMAD R200, R9.reuse, R11, R200 ;  /* 0x0000000b09c87224 */ /* 0x040fe200078e02c8 */
[C---:B------:R-:W-:Y:S01]  /*42b0*/  ISETP.GT.U32.AND P2, PT, R9.reuse, R198, PT ;  /* 0x000000c60900720c */ /* 0x040fe20003f44070 */
[--C-:B------:R-:W-:Y:S01]  /*42c0*/  @!P0 IMAD.IADD R196, R196, 0x1, -R9.reuse ;  /* 0x00000001c4c48824 */ /* 0x100fe200078e0a09 */
[----:B------:R-:W-:Y:S01]  /*42d0*/  IABS R202, R15 ;  /* 0x0000000f00ca7213 */ /* 0x000fe20000000000 */
[----:B------:R-:W-:Y:S01]  /*42e0*/  @!P5 IMAD.IADD R194, R194, 0x1, -R9 ;  /* 0x00000001c2c2d824 */ /* 0x000fe200078e0a09 */
[----:B------:R-:W-:Y:S01]  /*42f0*/  ISETP.GT.U32.AND P0, PT, R9, R200, PT ;  /* 0x000000c80900720c */ /* 0x000fe20003f04070 */
[----:B------:R-:W-:Y:S01]  /*4300*/  IMAD.HI.U32 R12, R0, R204, RZ ;  /* 0x000000cc000c7227 */ /* 0x000fe200078e00ff */
[----:B------:R-:W-:-:S02]  /*4310*/  ISETP.GE.AND P5, PT, R13, RZ, PT ;  /* 0x000000ff0d00720c */ /* 0x000fc40003fa6270 */
[----:B------:R-:W-:Y:S01]  /*4320*/  LOP3.LUT R13, R3, 0x6e, RZ, 0xfc, !PT ;  /* 0x0000006e030d7812 */ /* 0x000fe200078efcff */
[----:B------:R-:W-:-:S03]  /*4330*/  IMAD.HI.U32 R11, R0, R202, RZ ;  /* 0x000000ca000b7227 */ /* 0x000fc600078e00ff */
[----:B------:R-:W-:Y:S01]  /*4340*/  IABS R206, R13 ;  /* 0x0000000d00ce7213 */ /* 0x000fe20000000000 */
[----:B------:R-:W-:Y:S02]  /*4350*/  IMAD.MOV R11, RZ, RZ, -R11 ;  /* 0x000000ffff0b7224 */ /* 0x000fe400078e0a0b */
[--C-:B------:R-:W-:Y:S01]  /*4360*/  @!P2 IMAD.IADD R198, R198, 0x1, -R9.reuse ;  /* 0x00000001c6c6a824 */ /* 0x100fe200078e0a09 */
[----:B------:R-:W-:Y:S01]  /*4370*/  ISETP.GE.AND P2, PT, R14, RZ, PT ;  /* 0x000000ff0e00720c */ /* 0x000fe20003f46270 */
[----:B------:R-:W-:Y:S01]  /*4380*/  IMAD.MOV R12, RZ, RZ, -R12 ;  /* 0x000000ffff0c7224 */ /* 0x000fe200078e0a0c */
[----:B------:R-:W-:Y:S01]  /*4390*/  LOP3.LUT R14, R3, 0x6c, RZ, 0xfc, !PT ;  /* 0x0000006c030e7812 */ /* 0x000fe200078efcff */
[C---:B------:R-:W-:Y:S02]  /*43a0*/  IMAD R202, R9.reuse, R11, R202 ;  /* 0x0000000b09ca7224 */ /* 0x040fe400078e02ca */
[----:B------:R-:W-:Y:S01]  /*43b0*/  @!P0 IMAD.IADD R200, R200, 0x1, -R9 ;  /* 0x00000001c8c88824 */ /* 0x000fe200078e0a09 */
[C---:B------:R-:W-:Y:S01]  /*43c0*/  ISETP.GT.U32.AND P0, PT, R9.reuse, R198, PT ;  /* 0x000000c60900720c */ /* 0x040fe20003f04070 */
[C---:B------:R-:W-:Y:S01]  /*43d0*/  IMAD R204, R9.reuse, R12, R204 ;  /* 0x0000000c09cc7224 */ /* 0x040fe200078e02cc */
[----:B------:R-:W-:Y:S01]  /*43e0*/  IABS R208, R14 ;  /* 0x0000000e00d07213 */ /* 0x000fe20000000000 */
[----:B------:R-:W-:Y:S01]  /*43f0*/  @!P6 IMAD.MOV R190, RZ, RZ, -R190 ;  /* 0x000000ffffbee224 */ /* 0x000fe200078e0abe */
[C---:B------:R-:W-:Y:S01]  /*4400*/  ISETP.GT.U32.AND P6, PT, R9.reuse, R202, PT ;  /* 0x000000ca0900720c */ /* 0x040fe20003fc4070 */
[----:B------:R-:W-:Y:S01]  /*4410*/  @!P1 IMAD.MOV R192, RZ, RZ, -R192 ;  /* 0x000000ffffc09224 */ /* 0x000fe200078e0ac0 */
[----:B------:R-:W-:Y:S01]  /*4420*/  ISETP.GT.U32.AND P1, PT, R9, R200, PT ;  /* 0x000000c80900720c */ /* 0x000fe20003f24070 */
[----:B------:R-:W-:-:S04]  /*4430*/  IMAD.HI.U32 R11, R0, R206, RZ ;  /* 0x000000ce000b7227 */ /* 0x000fc800078e00ff */
[----:B------:R-:W-:Y:S01]  /*4440*/  @!P3 IMAD.MOV R194, RZ, RZ, -R194 ;  /* 0x000000ffffc2b224 */ /* 0x000fe200078e0ac2 */
[----:B------:R-:W-:Y:S01]  /*4450*/  ISETP.GT.U32.AND P3, PT, R9, R204, PT ;  /* 0x000000cc0900720c */ /* 0x000fe20003f64070 */
[----:B------:R-:W-:-:S04]  /*4460*/  IMAD.HI.U32 R12, R0, R208, RZ ;  /* 0x000000d0000c7227 */ /* 0x000fc800078e00ff */
[----:B------:R-:W-:Y:S02]  /*4470*/  IMAD.MOV R11, RZ, RZ, -R11 ;  /* 0x000000ffff0b7224 */ /* 0x000fe400078e0a0b */
[--C-:B------:R-:W-:Y:S01]  /*4480*/  @!P0 IMAD.IADD R198, R198, 0x1, -R9.reuse ;  /* 0x00000001c6c68824 */ /* 0x100fe200078e0a09 */
[----:B------:R-:W-:Y:S01]  /*4490*/  ISETP.GE.AND P0, PT, R16, RZ, PT ;  /* 0x000000ff1000720c */ /* 0x000fe20003f06270 */
[----:B------:R-:W-:Y:S01]  /*44a0*/  IMAD.MOV R12, RZ, RZ, -R12 ;  /* 0x000000ffff0c7224 */ /* 0x000fe200078e0a0c */
[----:B------:R-:W-:Y:S01]  /*44b0*/  LOP3.LUT R16, R3, 0x60, RZ, 0xfc, !PT ;  /* 0x0000006003107812 */ /* 0x000fe200078efcff */
[----:B------:R-:W-:Y:S02]  /*44c0*/  IMAD R206, R9, R11, R206 ;  /* 0x0000000b09ce7224 */ /* 0x000fe400078e02ce */
[--C-:B------:R-:W-:Y:S01]  /*44d0*/  @!P1 IMAD.IADD R200, R200, 0x1, -R9.reuse ;  /* 0x00000001c8c89824 */ /* 0x100fe200078e0a09 */
[----:B------:R-:W-:Y:S01]  /*44e0*/  ISETP.GE.AND P1, PT, R13, RZ, PT ;  /* 0x000000ff0d00720c */ /* 0x000fe20003f26270 */
[--C-:B------:R-:W-:Y:S01]  /*44f0*/  @!P6 IMAD.IADD R202, R202, 0x1, -R9.reuse ;  /* 0x00000001cacae824 */ /* 0x100fe200078e0a09 */
[----:B------:R-:W-:Y:S01]  /*4500*/  LOP3.LUT R13, R3, 0x68, RZ, 0xfc, !PT ;  /* 0x00000068030d7812 */ /* 0x000fe200078efcff */
[----:B------:R-:W-:Y:S01]  /*4510*/  IMAD R208, R9, R12, R208 ;  /* 0x0000000c09d07224 */ /* 0x000fe200078e02d0 */
[----:B------:R-:W-:Y:S01]  /*4520*/  LOP3.LUT R12, R3, 0x6a, RZ, 0xfc, !PT ;  /* 0x0000006a030c7812 */ /* 0x000fe200078efcff */
[----:B------:R-:W-:Y:S01]  /*4530*/  @!P5 IMAD.MOV R198, RZ, RZ, -R198 ;  /* 0x000000ffffc6d224 */ /* 0x000fe200078e0ac6 */
[C---:B------:R-:W-:Y:S01]  /*4540*/  ISETP.GT.U32.AND P5, PT, R9.reuse, R206, PT ;  /* 0x000000ce0900720c */ /* 0x040fe20003fa4070 */
[----:B------:R-:W-:Y:S01]  /*4550*/  @!P3 IMAD.IADD R204, R204, 0x1, -R9 ;  /* 0x00000001ccccb824 */ /* 0x000fe200078e0a09 */
[C---:B------:R-:W-:Y:S01]  /*4560*/  ISETP.GT.U32.AND P6, PT, R9.reuse, R202, PT ;  /* 0x000000ca0900720c */ /* 0x040fe20003fc4070 */
[----:B------:R-:W-:Y:S01]  /*4570*/  @!P2 IMAD.MOV R200, RZ, RZ, -R200 ;  /* 0x000000ffffc8a224 */ /* 0x000fe200078e0ac8 */
[----:B------:R-:W-:Y:S01]  /*4580*/  ISETP.GT.U32.AND P2, PT, R9, R208, PT ;  /* 0x000000d00900720c */ /* 0x000fe20003f44070 */
[----:B------:R-:W-:Y:S01]  /*4590*/  @!P4 IMAD.MOV R196, RZ, RZ, -R196 ;  /* 0x000000ffffc4c224 */ /* 0x000fe200078e0ac4 */
[----:B------:R-:W-:-:S02]  /*45a0*/  ISETP.GE.AND P4, PT, R15, RZ, PT ;  /* 0x000000ff0f00720c */ /* 0x000fc40003f86270 */
[----:B------:R-:W-:Y:S02]  /*45b0*/  ISETP.GT.U32.AND P3, PT, R9, R204, PT ;  /* 0x000000cc0900720c */ /* 0x000fe40003f64070 */
[----:B------:R-:W-:Y:S02]  /*45c0*/  IABS R210, R12 ;  /* 0x0000000c00d27213 */ /* 0x000fe40000000000 */
[----:B------:R-:W-:Y:S01]  /*45d0*/  IABS R212, R13 ;  /* 0x0000000d00d47213 */ /* 0x000fe20000000000 */
[--C-:B------:R-:W-:Y:S01]  /*45e0*/  @!P5 IMAD.IADD R206, R206, 0x1, -R9.reuse ;  /* 0x00000001ceced824 */ /* 0x100fe200078e0a09 */
[----:B------:R-:W-:Y:S01]  /*45f0*/  LOP3.LUT R15, R3, 0x62, RZ, 0xfc, !PT ;  /* 0x00000062030f7812 */ /* 0x000fe200078efcff */
[--C-:B------:R-:W-:Y:S01]  /*4600*/  @!P6 IMAD.IADD R202, R202, 0x1, -R9.reuse ;  /* 0x00000001cacae824 */ /* 0x100fe200078e0a09 */
[----:B------:R-:W-:Y:S01]  /*4610*/  ISETP.GE.AND P6, PT, R14, RZ, PT ;  /* 0x000000ff0e00720c */ /* 0x000fe20003fc6270 */
[----:B------:R-:W-:Y:S01]  /*4620*/  @!P2 IMAD.IADD R208, R208, 0x1, -R9 ;  /* 0x00000001d0d0a824 */ /* 0x000fe200078e0a09 */
[----:B------:R-:W-:Y:S01]  /*4630*/  ISETP.GT.U32.AND P5, PT, R9, R206, PT ;  /* 0x000000ce0900720c */ /* 0x000fe20003fa4070 */
[----:B------:R-:W-:Y:S01]  /*4640*/  IMAD.HI.U32 R11, R0, R210, RZ ;  /* 0x000000d2000b7227 */ /* 0x000fe200078e00ff */
[----:B------:R-:W-:-:S02]  /*4650*/  LOP3.LUT R14, R3, 0x66, RZ, 0xfc, !PT ;  /* 0x00000066030e7812 */ /* 0x000fc400078efcff */
[----:B------:R-:W-:Y:S01]  /*4660*/  ISETP.GE.AND P2, PT, R13, RZ, PT ;  /* 0x000000ff0d00720c */ /* 0x000fe20003f46270 */
[----:B------:R-:W-:Y:S01]  /*4670*/  @!P3 IMAD.IADD R204, R204, 0x1, -R9 ;  /* 0x00000001ccccb824 */ /* 0x000fe200078e0a09 */
[----:B------:R-:W-:Y:S01]  /*4680*/  ISETP.GE.AND P3, PT, R12, RZ, PT ;  /* 0x000000ff0c00720c */ /* 0x000fe20003f66270 */
[----:B------:R-:W-:Y:S01]  /*4690*/  @!P4 IMAD.MOV R202, RZ, RZ, -R202 ;  /* 0x000000ffffcac224 */ /* 0x000fe200078e0aca */
[----:B------:R-:W-:Y:S01]  /*46a0*/  ISETP.GT.U32.AND P4, PT, R9, R208, PT ;  /* 0x000000d00900720c */ /* 0x000fe20003f84070 */
[----:B------:R-:W-:Y:S01]  /*46b0*/  IMAD.HI.U32 R12, R0, R212, RZ ;  /* 0x000000d4000c7227 */ /* 0x000fe200078e00ff */
[----:B------:R-:W-:Y:S02]  /*46c0*/  IABS R214, R14 ;  /* 0x0000000e00d67213 */ /* 0x000fe40000000000 */
[----:B------:R-:W-:Y:S01]  /*46d0*/  LOP3.LUT R13, R3, 0x64, RZ, 0xfc, !PT ;  /* 0x00000064030d7812 */ /* 0x000fe200078efcff */
[----:B------:R-:W-:Y:S01]  /*46e0*/  IMAD.MOV R11, RZ, RZ, -R11 ;  /* 0x000000ffff0b7224 */ /* 0x000fe200078e0a0b */
[----:B------:R-:W-:Y:S01]  /*46f0*/  IABS R218, R15 ;  /* 0x0000000f00da7213 */ /* 0x000fe20000000000 */
[----:B------:R-:W-:Y:S01]  /*4700*/  IMAD.MOV R12, RZ, RZ, -R12 ;  /* 0x000000ffff0c7224 */ /* 0x000fe200078e0a0c */
[----:B------:R-:W-:Y:S01]  /*4710*/  IABS R216, R13 ;  /* 0x0000000d00d87213 */ /* 0x000fe20000000000 */
[C---:B------:R-:W-:Y:S01]  /*4720*/  IMAD R210, R9.reuse, R11, R210 ;  /* 0x0000000b09d27224 */ /* 0x040fe200078e02d2 */
[----:B------:R-:W-:Y:S01]  /*4730*/  IABS R220, R16 ;  /* 0x0000001000dc7213 */ /* 0x000fe20000000000 */
[----:B------:R-:W-:-:S02]  /*4740*/  IMAD R212, R9, R12, R212 ;  /* 0x0000000c09d47224 */ /* 0x000fc400078e02d4 */
[--C-:B------:R-:W-:Y:S01]  /*4750*/  @!P5 IMAD.IADD R206, R206, 0x1, -R9.reuse ;  /* 0x00000001ceced824 */ /* 0x100fe200078e0a09 */
[C---:B------:R-:W-:Y:S01]  /*4760*/  ISETP.GT.U32.AND P5, PT, R9.reuse, R210, PT ;  /* 0x000000d20900720c */ /* 0x040fe20003fa4070 */
[----:B------:R-:W-:Y:S01]  /*4770*/  @!P4 IMAD.IADD R208, R208, 0x1, -R9 ;  /* 0x00000001d0d0c824 */ /* 0x000fe200078e0a09 */
[----:B------:R-:W-:Y:S01]  /*4780*/  ISETP.GT.U32.AND P4, PT, R9, R212, PT ;  /* 0x000000d40900720c */ /* 0x000fe20003f84070 */
[----:B------:R-:W-:-:S04]  /*4790*/  IMAD.HI.U32 R11, R0, R214, RZ ;  /* 0x000000d6000b7227 */ /* 0x000fc800078e00ff */
[----:B------:R-:W-:Y:S02]  /*47a0*/  IMAD.MOV R11, RZ, RZ, -R11 ;  /* 0x000000ffff0b7224 */ /* 0x000fe400078e0a0b */
[----:B------:R-:W-:Y:S02]  /*47b0*/  @!P1 IMAD.MOV R206, RZ, RZ, -R206 ;  /* 0x000000ffffce9224 */ /* 0x000fe400078e0ace */
[C---:B------:R-:W-:Y:S02]  /*47c0*/  IMAD R214, R9.reuse, R11, R214 ;  /* 0x0000000b09d67224 */ /* 0x040fe400078e02d6 */
[--C-:B------:R-:W-:Y:S02]  /*47d0*/  @!P5 IMAD.IADD R210, R210, 0x1, -R9.reuse ;  /* 0x00000001d2d2d824 */ /* 0x100fe400078e0a09 */
[----:B------:R-:W-:Y:S01]  /*47e0*/  @!P4 IMAD.IADD R212, R212, 0x1, -R9 ;  /* 0x00000001d4d4c824 */ /* 0x000fe200078e0a09 */
[C---:B------:R-:W-:Y:S01]  /*47f0*/  ISETP.GT.U32.AND P5, PT, R9.reuse, R214, PT ;  /* 0x000000d60900720c */ /* 0x040fe20003fa4070 */
[----:B------:R-:W-:Y:S01]  /*4800*/  IMAD.HI.U32 R11, R0, R216, RZ ;  /* 0x000000d8000b7227 */ /* 0x000fe200078e00ff */
[----:B------:R-:W-:-:S02]  /*4810*/  ISETP.GT.U32.AND P4, PT, R9, R210, PT ;  /* 0x000000d20900720c */ /* 0x000fc40003f84070 */
[----:B------:R-:W-:Y:S01]  /*4820*/  ISETP.GT.U32.AND P1, PT, R9, R212, PT ;  /* 0x000000d40900720c */ /* 0x000fe20003f24070 */
[----:B------:R-:W-:Y:S02]  /*4830*/  IMAD.MOV R11, RZ, RZ, -R11 ;  /* 0x000000ffff0b7224 */ /* 0x000fe400078e0a0b */
[----:B------:R-:W-:-:S04]  /*4840*/  IMAD.HI.U32 R12, R0, R218, RZ ;  /* 0x000000da000c7227 */ /* 0x000fc800078e00ff */
[C---:B------:R-:W-:Y:S02]  /*4850*/  IMAD R216, R9.reuse, R11, R216 ;  /* 0x0000000b09d87224 */ /* 0x040fe400078e02d8 */
[----:B------:R-:W-:Y:S02]  /*4860*/  IMAD.MOV R12, RZ, RZ, -R12 ;  /* 0x000000ffff0c7224 */ /* 0x000fe400078e0a0c */
[----:B------:R-:W-:Y:S01]  /*4870*/  @!P4 IMAD.IADD R210, R210, 0x1, -R9 ;  /* 0x00000001d2d2c824 */ /* 0x000fe200078e0a09 */
[C---:B------:R-:W-:Y:S01]  /*4880*/  ISETP.GT.U32.AND P4, PT, R9.reuse, R216, PT ;  /* 0x000000d80900720c */ /* 0x040fe20003f84070 */
[----:B------:R-:W-:Y:S02]  /*4890*/  IMAD R218, R9, R12, R218 ;  /* 0x0000000c09da7224 */ /* 0x000fe400078e02da */
[----:B------:R-:W-:-:S04]  /*48a0*/  IMAD.HI.U32 R11, R0, R220, RZ ;  /* 0x000000dc000b7227 */ /* 0x000fc800078e00ff */
[----:B------:R-:W-:Y:S01]  /*48b0*/  @!P6 IMAD.MOV R208, RZ, RZ, -R208 ;  /* 0x000000ffffd0e224 */ /* 0x000fe200078e0ad0 */
[----:B------:R-:W-:Y:S01]  /*48c0*/  ISETP.GT.U32.AND P6, PT, R9, R218, PT ;  /* 0x000000da0900720c */ /* 0x000fe20003fc4070 */
[----:B------:R-:W-:Y:S02]  /*48d0*/  @!P1 IMAD.IADD R212, R212, 0x1, -R9 ;  /* 0x00000001d4d49824 */ /* 0x000fe400078e0a09 */
[----:B------:R-:W-:Y:S02]  /*48e0*/  IMAD.MOV R11, RZ, RZ, -R11 ;  /* 0x000000ffff0b7224 */ /* 0x000fe400078e0a0b */
[----:B------:R-:W-:Y:S01]  /*48f0*/  @!P4 IMAD.IADD R216, R216, 0x1, -R9 ;  /* 0x00000001d8d8c824 */ /* 0x000fe200078e0a09 */
[----:B------:R-:W-:Y:S01]  /*4900*/  ISETP.GE.AND P4, PT, R16, RZ, PT ;  /* 0x000000ff1000720c */ /* 0x000fe20003f86270 */
[----:B------:R-:W-:Y:S01]  /*4910*/  @!P2 IMAD.MOV R212, RZ, RZ, -R212 ;  /* 0x000000ffffd4a224 */ /* 0x000fe200078e0ad4 */
[----:B------:R-:W-:Y:S01]  /*4920*/  LOP3.LUT R16, R3, 0x3e, RZ, 0xfc, !PT ;  /* 0x0000003e03107812 */ /* 0x000fe200078efcff */
[C---:B------:R-:W-:Y:S01]  /*4930*/  IMAD R220, R9.reuse, R11, R220 ;  /* 0x0000000b09dc7224 */ /* 0x040fe200078e02dc */
[----:B------:R-:W-:Y:S01]  /*4940*/  ISETP.GT.U32.AND P2, PT, R9, R216, PT ;  /* 0x000000d80900720c */ /* 0x000fe20003f44070 */
[----:B------:R-:W-:-:S03]  /*4950*/  IMAD.HI.U32 R11, R0, R222, RZ ;  /* 0x000000de000b7227 */ /* 0x000fc600078e00ff */
[C---:B------:R-:W-:Y:S01]  /*4960*/  ISETP.GT.U32.AND P1, PT, R9.reuse, R220, PT ;  /* 0x000000dc0900720c */ /* 0x040fe20003f24070 */
[----:B------:R-:W-:Y:S02]  /*4970*/  IMAD.MOV R11, RZ, RZ, -R11 ;  /* 0x000000ffff0b7224 */ /* 0x000fe400078e0a0b */
[--C-:B------:R-:W-:Y:S02]  /*4980*/  @!P5 IMAD.IADD R214, R214, 0x1, -R9.reuse ;  /* 0x00000001d6d6d824 */ /* 0x100fe400078e0a09 */
[--C-:B------:R-:W-:Y:S02]  /*4990*/  @!P6 IMAD.IADD R218, R218, 0x1, -R9.reuse ;  /* 0x00000001dadae824 */ /* 0x100fe400078e0a09 */
[C---:B------:R-:W-:Y:S01]  /*49a0*/  IMAD R222, R9.reuse, R11, R222 ;  /* 0x0000000b09de7224 */ /* 0x040fe200078e02de */
[C---:B------:R-:W-:Y:S01]  /*49b0*/  ISETP.GT.U32.AND P5, PT, R9.reuse, R214, PT ;  /* 0x000000d60900720c */ /* 0x040fe20003fa4070 */
[--C-:B------:R-:W-:Y:S01]  /*49c0*/  @!P2 IMAD.IADD R216, R216, 0x1, -R9.reuse ;  /* 0x00000001d8d8a824 */ /* 0x100fe200078e0a09 */
[C---:B------:R-:W-:Y:S01]  /*49d0*/  ISETP.GT.U32.AND P6, PT, R9.reuse, R218, PT ;  /* 0x000000da0900720c */ /* 0x040fe20003fc4070 */
[----:B------:R-:W-:Y:S01]  /*49e0*/  @!P3 IMAD.MOV R210, RZ, RZ, -R210 ;  /* 0x000000ffffd2b224 */ /* 0x000fe200078e0ad2 */
[----:B------:R-:W-:Y:S01]  /*49f0*/  ISETP.GT.U32.AND P2, PT, R9, R222, PT ;  /* 0x000000de0900720c */ /* 0x000fe20003f44070 */
[----:B------:R-:W-:Y:S01]  /*4a00*/  @!P0 IMAD.MOV R204, RZ, RZ, -R204 ;  /* 0x000000ffffcc8224 */ /* 0x000fe200078e0acc */
[----:B------:R-:W-:Y:S01]  /*4a10*/  LOP3.LUT R11, R3, 0x5c, RZ, 0xfc, !PT ;  /* 0x0000005c030b7812 */ /* 0x000fe200078efcff */
[----:B------:R-:W-:Y:S01]  /*4a20*/  @!P1 IMAD.IADD R220, R220, 0x1, -R9 ;  /* 0x00000001dcdc9824 */ /* 0x000fe200078e0a09 */
[----:B------:R-:W-:-:S02]  /*4a30*/  ISETP.GE.AND P3, PT, R13, RZ, PT ;  /* 0x000000ff0d00720c */ /* 0x000fc40003f66270 */
[----:B------:R-:W-:Y:S02]  /*4a40*/  LOP3.LUT R13, R3, 0x5a, RZ, 0xfc, !PT ;  /* 0x0000005a030d7812 */ /* 0x000fe400078efcff */
[----:B------:R-:W-:Y:S01]  /*4a50*/  IABS R224, R11 ;  /* 0x0000000b00e07213 */ /* 0x000fe20000000000 */
[--C-:B------:R-:W-:Y:S01]  /*4a60*/  @!P5 IMAD.IADD R214, R214, 0x1, -R9.reuse ;  /* 0x00000001d6d6d824 */ /* 0x100fe200078e0a09 */
[----:B------:R-:W-:Y:S01]  /*4a70*/  ISETP.GE.AND P5, PT, R15, RZ, PT ;  /* 0x000000ff0f00720c */ /* 0x000fe20003fa6270 */
[--C-:B------:R-:W-:Y:S01]  /*4a80*/  @!P6 IMAD.IADD R218, R218, 0x1, -R9.reuse ;  /* 0x00000001dadae824 */ /* 0x100fe200078e0a09 */
[----:B------:R-:W-:Y:S01]  /*4a90*/  IABS R226, R13 ;  /* 0x0000000d00e27213 */ /* 0x000fe20000000000 */
[----:B------:R-:W-:Y:S01]  /*4aa0*/  @!P2 IMAD.IADD R222, R222, 0x1, -R9 ;  /* 0x00000001dedea824 */ /* 0x000fe200078e0a09 */
[----:B------:R-:W-:Y:S01]  /*4ab0*/  ISETP.GE.AND P6, PT, R11, RZ, PT ;  /* 0x000000ff0b00720c */ /* 0x000fe20003fc6270 */
[----:B------:R-:W-:Y:S01]  /*4ac0*/  IMAD.HI.U32 R11, R0, R224, RZ ;  /* 0x000000e0000b7227 */ /* 0x000fe200078e00ff */
[----:B------:R-:W-:-:S02]  /*4ad0*/  ISETP.GE.AND P0, PT, R14, RZ, PT ;  /* 0x000000ff0e00720c */ /* 0x000fc40003f06270 */
[----:B------:R-:W-:Y:S01]  /*4ae0*/  ISETP.GT.U32.AND P2, PT, R9, R222, PT ;  /* 0x000000de0900720c */ /* 0x000fe20003f44070 */
[C---:B------:R-:W-:Y:S01]  /*4af0*/  IMAD.HI.U32 R12, R0.reuse, R226, RZ ;  /* 0x000000e2000c7227 */ /* 0x040fe200078e00ff */
[----:B------:R-:W-:Y:S02]  /*4b00*/  LOP3.LUT R14, R3, 0x58, RZ, 0xfc, !PT ;  /* 0x00000058030e7812 */ /* 0x000fe400078efcff */
[----:B------:R-:W-:Y:S01]  /*4b10*/  ISETP.GT.U32.AND P1, PT, R9, R220, PT ;  /* 0x000000dc0900720c */ /* 0x000fe20003f24070 */
[----:B------:R-:W-:Y:S01]  /*4b20*/  IMAD.MOV R11, RZ, RZ, -R11 ;  /* 0x000000ffff0b7224 */ /* 0x000fe200078e0a0b */
[----:B------:R-:W-:Y:S01]  /*4b30*/  IABS R228, R14 ;  /* 0x0000000e00e47213 */ /* 0x000fe20000000000 */
[----:B------:R-:W-:Y:S01]  /*4b40*/  IMAD.MOV R12, RZ, RZ, -R12 ;  /* 0x000000ffff0c7224 */ /* 0x000fe200078e0a0c */
[----:B------:R-:W-:Y:S01]  /*4b50*/  LOP3.LUT R15, R3, 0x50, RZ, 0xfc, !PT ;  /* 0x00000050030f7812 */ /* 0x000fe200078efcff */
[C---:B------:R-:W-:Y:S02]  /*4b60*/  IMAD R224, R9.reuse, R11, R224 ;  /* 0x0000000b09e07224 */ /* 0x040fe400078e02e0 */
[----:B------:R-:W-:Y:S01]  /*4b70*/  IMAD R226, R9, R12, R226 ;  /* 0x0000000c09e27224 */ /* 0x000fe200078e02e2 */
[----:B------:R-:W-:Y:S01]  /*4b80*/  LOP3.LUT R12, R3, 0x56, RZ, 0xfc, !PT ;  /* 0x00000056030c7812 */ /* 0x000fe200078efcff */
[----:B------:R-:W-:Y:S01]  /*4b90*/  @!P5 IMAD.MOV R218, RZ, RZ, -R218 ;  /* 0x000000ffffdad224 */ /* 0x000fe200078e0ada */
[----:B------:R-:W-:Y:S01]  /*4ba0*/  ISETP.GT.U32.AND P5, PT, R9, R224, PT ;  /* 0x000000e00900720c */ /* 0x000fe20003fa4070 */
[----:B------:R-:W-:Y:S01]  /*4bb0*/  IMAD.HI.U32 R11, R0, R228, RZ ;  /* 0x000000e4000b7227 */ /* 0x000fe200078e00ff */
[----:B------:R-:W-:-:S02]  /*4bc0*/  IABS R230, R12 ;  /* 0x0000000c00e67213 */ /* 0x000fc40000000000 */
[----:B------:R-:W-:Y:S01]  /*4bd0*/  IABS R236, R15 ;  /* 0x0000000f00ec7213 */ /* 0x000fe20000000000 */
[----:B------:R-:W-:Y:S01]  /*4be0*/  @!P2 IMAD.IADD R222, R222, 0x1, -R9 ;  /* 0x00000001dedea824 */ /* 0x000fe200078e0a09 */
[----:B------:R-:W-:Y:S01]  /*4bf0*/  ISETP.GT.U32.AND P2, PT, R9, R226, PT ;  /* 0x000000e20900720c */ /* 0x000fe20003f44070 */
[----:B------:R-:W-:Y:S02]  /*4c00*/  IMAD.MOV R11, RZ, RZ, -R11 ;  /* 0x000000ffff0b7224 */ /* 0x000fe400078e0a0b */
[--C-:B------:R-:W-:Y:S01]  /*4c10*/  @!P1 IMAD.IADD R220, R220, 0x1, -R9.reuse ;  /* 0x00000001dcdc9824 */ /* 0x100fe200078e0a09 */
[----:B------:R-:W-:Y:S01]  /*4c20*/  ISETP.GE.AND P1, PT, R13, RZ, PT ;  /* 0x000000ff0d00720c */ /* 0x000fe20003f26270 */
[----:B------:R-:W-:Y:S01]  /*4c30*/  IMAD R228, R9, R11, R228 ;  /* 0x0000000b09e47224 */ /* 0x000fe200078e02e4 */
[----:B------:R-:W-:Y:S01]  /*4c40*/  LOP3.LUT R13, R3, 0x54, RZ, 0xfc, !PT ;  /* 0x00000054030d7812 */ /* 0x000fe200078efcff */
[----:B------:R-:W-:Y:S02]  /*4c50*/  @!P5 IMAD.IADD R224, R224, 0x1, -R9 ;  /* 0x00000001e0e0d824 */ /* 0x000fe400078e0a09 */
[----:B------:R-:W-:Y:S01]  /*4c60*/  IMAD.HI.U32 R11, R0, R230, RZ ;  /* 0x000000e6000b7227 */ /* 0x000fe200078e00ff */
[----:B------:R-:W-:-:S02]  /*4c70*/  ISETP.GT.U32.AND P5, PT, R9, R228, PT ;  /* 0x000000e40900720c */ /* 0x000fc40003fa4070 */
[----:B------:R-:W-:Y:S01]  /*4c80*/  IABS R232, R13 ;  /* 0x0000000d00e87213 */ /* 0x000fe20000000000 */
[----:B------:R-:W-:Y:S01]  /*4c90*/  @!P2 IMAD.IADD R226, R226, 0x1, -R9 ;  /* 0x00000001e2e2a824 */ /* 0x000fe200078e0a09 */
[----:B------:R-:W-:Y:S01]  /*4ca0*/  ISETP.GT.U32.AND P2, PT, R9, R224, PT ;  /* 0x000000e00900720c */ /* 0x000fe20003f44070 */
[----:B------:R-:W-:Y:S01]  /*4cb0*/  @!P3 IMAD.MOV R216, RZ, RZ, -R216 ;  /* 0x000000ffffd8b224 */ /* 0x000fe200078e0ad8 */
[----:B------:R-:W-:Y:S01]  /*4cc0*/  ISETP.GE.AND P3, PT, R14, RZ, PT ;  /* 0x000000ff0e00720c */ /* 0x000fe20003f66270 */
[----:B------:R-:W-:Y:S01]  /*4cd0*/  @!P4 IMAD.MOV R220, RZ, RZ, -R220 ;  /* 0x000000ffffdcc224 */ /* 0x000fe200078e0adc */
[----:B------:R-:W-:Y:S01]  /*4ce0*/  ISETP.GE.AND P4, PT, R12, RZ, PT ;  /* 0x000000ff0c00720c */ /* 0x000fe20003f86270 */
[----:B------:R-:W-:Y:S01]  /*4cf0*/  IMAD.MOV R12, RZ, RZ, -R11 ;  /* 0x000000ffff0c7224 */ /* 0x000fe200078e0a0b */
[----:B------:R-:W-:Y:S01]  /*4d00*/  LOP3.LUT R14, R3, 0x52, RZ, 0xfc, !PT ;  /* 0x00000052030e7812 */ /* 0x000fe200078efcff */
[----:B------:R-:W-:-:S03]  /*4d10*/  IMAD.HI.U32 R11, R0, R232, RZ ;  /* 0x000000e8000b7227 */ /* 0x000fc600078e00ff */
[----:B------:R-:W-:Y:S01]  /*4d20*/  IABS R234, R14 ;  /* 0x0000000e00ea7213 */ /* 0x000fe20000000000 */
[----:B------:R-:W-:Y:S02]  /*4d30*/  IMAD.MOV R11, RZ, RZ, -R11 ;  /* 0x000000ffff0b7224 */ /* 0x000fe400078e0a0b */
[----:B------:R-:W-:Y:S01]  /*4d40*/  @!P5 IMAD.IADD R228, R228, 0x1, -R9 ;  /* 0x00000001e4e4d824 */ /* 0x000fe200078e0a09 */
[C---:B------:R-:W-:Y:S01]  /*4d50*/  ISETP.GT.U32.AND P5, PT, R9.reuse, R226, PT ;  /* 0x000000e20900720c */ /* 0x040fe20003fa4070 */
[----:B------:R-:W-:Y:S02]  /*4d60*/  IMAD R230, R9, R12, R230 ;  /* 0x0000000c09e67224 */ /* 0x000fe400078e02e6 */
[----:B------:R-:W-:-:S04]  /*4d70*/  IMAD.HI.U32 R12, R0, R234, RZ ;  /* 0x000000ea000c7227 */ /* 0x000fc800078e00ff */
[--C-:B------:R-:W-:Y:S01]  /*4d80*/  @!P2 IMAD.IADD R224, R224, 0x1, -R9.reuse ;  /* 0x00000001e0e0a824 */ /* 0x100fe200078e0a09 */
[C---:B------:R-:W-:Y:S01]  /*4d90*/  ISETP.GT.U32.AND P2, PT, R9.reuse, R230, PT ;  /* 0x000000e60900720c */ /* 0x040fe20003f44070 */
[----:B------:R-:W-:Y:S02]  /*4da0*/  IMAD R232, R9, R11, R232 ;  /* 0x0000000b09e87224 */ /* 0x000fe400078e02e8 */
[----:B------:R-:W-:Y:S01]  /*4db0*/  @!P0 IMAD.MOV R214, RZ, RZ, -R214 ;  /* 0x000000ffffd68224 */ /* 0x000fe200078e0ad6 */
[----:B------:R-:W-:Y:S01]  /*4dc0*/  ISETP.GE.AND P0, PT, R17, RZ, PT ;  /* 0x000000ff1100720c */ /* 0x000fe20003f06270 */
[----:B------:R-:W-:Y:S01]  /*4dd0*/  IMAD.MOV R12, RZ, RZ, -R12 ;  /* 0x000000ffff0c7224 */ /* 0x000fe200078e0a0c */
[----:B------:R-:W-:Y:S01]  /*4de0*/  LOP3.LUT R17, R3, 0x3c, RZ, 0xfc, !PT ;  /* 0x0000003c03117812 */ /* 0x000fe200078efcff */
[----:B------:R-:W-:Y:S01]  /*4df0*/  @!P6 IMAD.MOV R224, RZ, RZ, -R224 ;  /* 0x000000ffffe0e224 */ /* 0x000fe200078e0ae0 */
[C---:B------:R-:W-:Y:S01]  /*4e00*/  ISETP.GT.U32.AND P6, PT, R9.reuse, R232, PT ;  /* 0x000000e80900720c */ /* 0x040fe20003fc4070 */
[----:B------:R-:W-:Y:S01]  /*4e10*/  IMAD R234, R9, R12, R234 ;  /* 0x0000000c09ea7224 */ /* 0x000fe200078e02ea */
[----:B------:R-:W-:Y:S01]  /*4e20*/  LOP3.LUT R12, R3, 0x4e, RZ, 0xfc, !PT ;  /* 0x0000004e030c7812 */ /* 0x000fe200078efcff */
[----:B------:R-:W-:Y:S01]  /*4e30*/  @!P5 IMAD.IADD R226, R226, 0x1, -R9 ;  /* 0x00000001e2e2d824 */ /* 0x000fe200078e0a09 */
[----:B------:R-:W-:Y:S01]  /*4e40*/  IABS R43, R17 ;  /* 0x00000011002b7213 */ /* 0x000fe20000000000 */
[----:B------:R-:W-:Y:S01]  /*4e50*/  IMAD.HI.U32 R11, R0, R236, RZ ;  /* 0x000000ec000b7227 */ /* 0x000fe200078e00ff */
[----:B------:R-:W-:-:S02]  /*4e60*/  ISETP.GT.U32.AND P5, PT, R9, R234, PT ;  /* 0x000000ea0900720c */ /* 0x000fc40003fa4070 */
[----:B------:R-:W-:Y:S01]  /*4e70*/  IABS R238, R12 ;  /* 0x0000000c00ee7213 */ /* 0x000fe20000000000 */
[----:B------:R-:W-:Y:S01]  /*4e80*/  @!P0 IMAD.MOV R222, RZ, RZ, -R222 ;  /* 0x000000ffffde8224 */ /* 0x000fe200078e0ade */
[C---:B------:R-:W-:Y:S01]  /*4e90*/  ISETP.GT.U32.AND P0, PT, R9.reuse, R228, PT ;  /* 0x000000e40900720c */ /* 0x040fe20003f04070 */
[----:B------:R-:W-:Y:S02]  /*4ea0*/  IMAD.MOV R11, RZ, RZ, -R11 ;  /* 0x000000ffff0b7224 */ /* 0x000fe400078e0a0b */
[----:B------:R-:W-:Y:S02]  /*4eb0*/  @!P6 IMAD.IADD R232, R232, 0x1, -R9 ;  /* 0x00000001e8e8e824 */ /* 0x000fe400078e0a09 */
[----:B------:R-:W-:Y:S02]  /*4ec0*/  @!P1 IMAD.MOV R226, RZ, RZ, -R226 ;  /* 0x000000ffffe29224 */ /* 0x000fe400078e0ae2 */
[C---:B------:R-:W-:Y:S01]  /*4ed0*/  IMAD R236, R9.reuse, R11, R236 ;  /* 0x0000000b09ec7224 */ /* 0x040fe200078e02ec */
[----:B------:R-:W-:Y:S01]  /*4ee0*/  ISETP.GT.U32.AND P1, PT, R9, R232, PT ;  /* 0x000000e80900720c */ /* 0x000fe20003f24070 */
[----:B------:R-:W-:-:S04]  /*4ef0*/  IMAD.HI.U32 R11, R0, R238, RZ ;  /* 0x000000ee000b7227 */ /* 0x000fc800078e00ff */
[----:B------:R-:W-:Y:S02]  /*4f00*/  @!P5 IMAD.IADD R234, R234, 0x1, -R9 ;  /* 0x00000001eaead824 */ /* 0x000fe400078e0a09 */
[----:B------:R-:W-:Y:S02]  /*4f10*/  IMAD.MOV R11, RZ, RZ, -R11 ;  /* 0x000000ffff0b7224 */ /* 0x000fe400078e0a0b */
[--C-:B------:R-:W-:Y:S01]  /*4f20*/  @!P0 IMAD.IADD R228, R228, 0x1, -R9.reuse ;  /* 0x00000001e4e48824 */ /* 0x100fe200078e0a09 */
[C---:B------:R-:W-:Y:S01]  /*4f30*/  ISETP.GT.U32.AND P5, PT, R9.reuse, R234, PT ;  /* 0x000000ea0900720c */ /* 0x040fe20003fa4070 */
[----:B------:R-:W-:Y:S01]  /*4f40*/  IMAD R238, R9, R11, R238 ;  /* 0x0000000b09ee7224 */ /* 0x000fe200078e02ee */
[----:B------:R-:W-:Y:S01]  /*4f50*/  ISETP.GE.AND P0, PT, R13, RZ, PT ;  /* 0x000000ff0d00720c */ /* 0x000fe20003f06270 */
[--C-:B------:R-:W-:Y:S01]  /*4f60*/  @!P1 IMAD.IADD R232, R232, 0x1, -R9.reuse ;  /* 0x00000001e8e89824 */ /* 0x100fe200078e0a09 */
[----:B------:R-:W-:Y:S01]  /*4f70*/  LOP3.LUT R13, R3, 0x4c, RZ, 0xfc, !PT ;  /* 0x0000004c030d7812 */ /* 0x000fe200078efcff */
[----:B------:R-:W-:Y:S01]  /*4f80*/  @!P2 IMAD.IADD R230, R230, 0x1, -R9 ;  /* 0x00000001e6e6a824 */ /* 0x000fe200078e0a09 */
[----:B------:R-:W-:Y:S01]  /*4f90*/  ISETP.GT.U32.AND P1, PT, R9, R238, PT ;  /* 0x000000ee0900720c */ /* 0x000fe20003f24070 */
[----:B------:R-:W-:Y:S01]  /*4fa0*/  @!P3 IMAD.MOV R228, RZ, RZ, -R228 ;  /* 0x000000ffffe4b224 */ /* 0x000fe200078e0ae4 */
[----:B------:R-:W-:-:S02]  /*4fb0*/  IABS R240, R13 ;  /* 0x0000000d00f07213 */ /* 0x000fc40000000000 */
[----:B------:R-:W-:Y:S02]  /*4fc0*/  ISETP.GE.AND P2, PT, R14, RZ, PT ;  /* 0x000000ff0e00720c */ /* 0x000fe40003f46270 */
[----:B------:R-:W-:Y:S01]  /*4fd0*/  LOP3.LUT R14, R3, 0x4a, RZ, 0xfc, !PT ;  /* 0x0000004a030e7812 */ /* 0x000fe200078efcff */
[----:B------:R-:W-:Y:S01]  /*4fe0*/  IMAD.HI.U32 R11, R0, R240, RZ ;  /* 0x000000f0000b7227 */ /* 0x000fe200078e00ff */
[C---:B------:R-:W-:Y:S02]  /*4ff0*/  ISETP.GT.U32.AND P6, PT, R9.reuse, R230, PT ;  /* 0x000000e60900720c */ /* 0x040fe40003fc4070 */
[----:B------:R-:W-:Y:S01]  /*5000*/  ISETP.GT.U32.AND P3, PT, R9, R236, PT ;  /* 0x000000ec0900720c */ /* 0x000fe20003f64070 */
[----:B------:R-:W-:Y:S01]  /*5010*/  @!P5 IMAD.IADD R234, R234, 0x1, -R9 ;  /* 0x00000001eaead824 */ /* 0x000fe200078e0a09 */
[----:B------:R-:W-:Y:S01]  /*5020*/  ISETP.GE.AND P5, PT, R12, RZ, PT ;  /* 0x000000ff0c00720c */ /* 0x000fe20003fa6270 */
[----:B------:R-:W-:Y:S01]  /*5030*/  IMAD.MOV R12, RZ, RZ, -R11 ;  /* 0x000000ffff0c7224 */ /* 0x000fe200078e0a0b */
[----:B------:R-:W-:Y:S01]  /*5040*/  IABS R242, R14 ;  /* 0x0000000e00f27213 */ /* 0x000fe20000000000 */
[----:B------:R-:W-:-:S02]  /*5050*/  @!P1 IMAD.IADD R238, R238, 0x1, -R9 ;  /* 0x00000001eeee9824 */ /* 0x000fc400078e0a09 */
[----:B------:R-:W-:Y:S01]  /*5060*/  IMAD R240, R9, R12, R240 ;  /* 0x0000000c09f07224 */ /* 0x000fe200078e02f0 */
[----:B------:R-:W-:Y:S01]  /*5070*/  LOP3.LUT R12, R3, 0x46, RZ, 0xfc, !PT ;  /* 0x00000046030c7812 */ /* 0x000fe200078efcff */
[----:B------:R-:W-:Y:S01]  /*5080*/  @!P0 IMAD.MOV R232, RZ, RZ, -R232 ;  /* 0x000000ffffe88224 */ /* 0x000fe200078e0ae8 */
[C---:B------:R-:W-:Y:S01]  /*5090*/  ISETP.GT.U32.AND P1, PT, R9.reuse, R238, PT ;  /* 0x000000ee0900720c */ /* 0x040fe20003f24070 */
[----:B------:R-:W-:Y:S01]  /*50a0*/  IMAD.HI.U32 R11, R0, R242, RZ ;  /* 0x000000f2000b7227 */ /* 0x000fe200078e00ff */
[----:B------:R-:W-:Y:S02]  /*50b0*/  ISETP.GT.U32.AND P0, PT, R9, R240, PT ;  /* 0x000000f00900720c */ /* 0x000fe40003f04070 */
[----:B------:R-:W-:Y:S01]  /*50c0*/  IABS R246, R12 ;  /* 0x0000000c00f67213 */ /* 0x000fe20000000000 */
[----:B------:R-:W-:Y:S02]  /*50d0*/  IMAD.MOV R11, RZ, RZ, -R11 ;  /* 0x000000ffff0b7224 */ /* 0x000fe400078e0a0b */
[--C-:B------:R-:W-:Y:S01]  /*50e0*/  @!P6 IMAD.IADD R230, R230, 0x1, -R9.reuse ;  /* 0x00000001e6e6e824 */ /* 0x100fe200078e0a09 */
[----:B------:R-:W-:Y:S01]  /*50f0*/  ISETP.GE.AND P6, PT, R15, RZ, PT ;  /* 0x000000ff0f00720c */ /* 0x000fe20003fc6270 */
[--C-:B------:R-:W-:Y:S01]  /*5100*/  @!P3 IMAD.IADD R236, R236, 0x1, -R9.reuse ;  /* 0x00000001ececb824 */ /* 0x100fe200078e0a09 */
[----:B------:R-:W-:Y:S01]  /*5110*/  ISETP.GE.AND P3, PT, R13, RZ, PT ;  /* 0x000000ff0d00720c */ /* 0x000fe20003f66270 */
[----:B------:R-:W-:Y:S01]  /*5120*/  IMAD R242, R9, R11, R242 ;  /* 0x0000000b09f27224 */ /* 0x000fe200078e02f2 */
[----:B------:R-:W-:Y:S01]  /*5130*/  LOP3.LUT R13, R3, 0x48, RZ, 0xfc, !PT ;  /* 0x00000048030d7812 */ /* 0x000fe200078efcff */
[----:B------:R-:W-:Y:S01]  /*5140*/  @!P4 IMAD.MOV R230, RZ, RZ, -R230 ;  /* 0x000000ffffe6c224 */ /* 0x000fe200078e0ae6 */
[C---:B------:R-:W-:Y:S01]  /*5150*/  ISETP.GT.U32.AND P4, PT, R9.reuse, R236, PT ;  /* 0x000000ec0900720c */ /* 0x040fe20003f84070 */
[--C-:B------:R-:W-:Y:S01]  /*5160*/  @!P0 IMAD.IADD R240, R240, 0x1, -R9.reuse ;  /* 0x00000001f0f08824 */ /* 0x100fe200078e0a09 */
[----:B------:R-:W-:Y:S01]  /*5170*/  IABS R244, R13 ;  /* 0x0000000d00f47213 */ /* 0x000fe20000000000 */
[----:B------:R-:W-:Y:S01]  /*5180*/  @!P1 IMAD.IADD R238, R238, 0x1, -R9 ;  /* 0x00000001eeee9824 */ /* 0x000fe200078e0a09 */
[C---:B------:R-:W-:Y:S01]  /*5190*/  ISETP.GT.U32.AND P1, PT, R9.reuse, R242, PT ;  /* 0x000000f20900720c */ /* 0x040fe20003f24070 */
[----:B------:R-:W-:Y:S01]  /*51a0*/  @!P2 IMAD.MOV R234, RZ, RZ, -R234 ;  /* 0x000000ffffeaa224 */ /* 0x000fe200078e0aea */
[----:B------:R-:W-:Y:S01]  /*51b0*/  ISETP.GT.U32.AND P0, PT, R9, R240, PT ;  /* 0x000000f00900720c */ /* 0x000fe20003f04070 */
[----:B------:R-:W-:Y:S01]  /*51c0*/  IMAD.HI.U32 R11, R0, R244, RZ ;  /* 0x000000f4000b7227 */ /* 0x000fe200078e00ff */
[----:B------:R-:W-:-:S02]  /*51d0*/  ISETP.GE.AND P2, PT, R14, RZ, PT ;  /* 0x000000ff0e00720c */ /* 0x000fc40003f46270 */
[----:B------:R-:W-:Y:S01]  /*51e0*/  LOP3.LUT R14, R3, 0x40, RZ, 0xfc, !PT ;  /* 0x00000040030e7812 */ /* 0x000fe200078efcff */
[----:B------:R-:W-:Y:S01]  /*51f0*/  IMAD.MOV R11, RZ, RZ, -R11 ;  /* 0x000000ffff0b7224 */ /* 0x000fe200078e0a0b */
[----:B------:R-:W-:Y:S01]  /*5200*/  IABS R15, R18 ;  /* 0x00000012000f7213 */ /* 0x000fe20000000000 */
[--C-:B------:R-:W-:Y:S01]  /*5210*/  @!P4 IMAD.IADD R236, R236, 0x1, -R9.reuse ;  /* 0x00000001ececc824 */ /* 0x100fe200078e0a09 */
[----:B------:R-:W-:Y:S01]  /*5220*/  ISETP.GE.AND P4, PT, R13, RZ, PT ;  /* 0x000000ff0d00720c */ /* 0x000fe20003f86270 */
        /* <DEDUP_REMOVED lines=9> */
[----:B------:R-:W-:Y:S01]  /*52c0*/  ISETP.GT.U32.AND P3, PT, R9, R244, PT ;  /* 0x000000f40900720c */ /* 0x000fe20003f64070 */
[----:B------:R-:W-:Y:S01]  /*52d0*/  IMAD.HI.U32 R11, R0, R246, RZ ;  /* 0x000000f6000b7227 */ /* 0x000fe200078e00ff */
[----:B------:R-:W-:-:S03]  /*52e0*/  ISETP.GE.AND P6, PT, R12, RZ, PT ;  /* 0x000000ff0c00720c */ /* 0x000fc60003fc6270 */
[----:B------:R-:W-:-:S04]  /*52f0*/  IMAD.HI.U32 R12, R0, R248, RZ ;  /* 0x000000f8000c7227 */ /* 0x000fc800078e00ff */
[----:B------:R-:W-:Y:S02]  /*5300*/  IMAD.MOV R11, RZ, RZ, -R11 ;  /* 0x000000ffff0b7224 */ /* 0x000fe400078e0a0b */
[----:B------:R-:W-:Y:S02]  /*5310*/  IMAD.MOV R12, RZ, RZ, -R12 ;  /* 0x000000ffff0c7224 */ /* 0x000fe400078e0a0c */
[----:B------:R-:W-:Y:S01]  /*5320*/  @!P5 IMAD.MOV R238, RZ, RZ, -R238 ;  /* 0x000000ffffeed224 */ /* 0x000fe200078e0aee */
[----:B------:R-:W-:Y:S01]  /*5330*/  ISETP.GE.AND P5, PT, R13, RZ, PT ;  /* 0x000000ff0d00720c */ /* 0x000fe20003fa6270 */
[----:B------:R-:W-:Y:S01]  /*5340*/  IMAD R246, R9, R11, R246 ;  /* 0x0000000b09f67224 */ /* 0x000fe200078e02f6 */
[----:B------:R-:W-:Y:S01]  /*5350*/  LOP3.LUT R13, R3, 0x42, RZ, 0xfc, !PT ;  /* 0x00000042030d7812 */ /* 0x000fe200078efcff */
[C---:B------:R-:W-:Y:S02]  /*5360*/  IMAD R248, R9.reuse, R12, R248 ;  /* 0x0000000c09f87224 */ /* 0x040fe400078e02f8 */
[--C-:B------:R-:W-:Y:S01]  /*5370*/  @!P1 IMAD.IADD R242, R242, 0x1, -R9.reuse ;  /* 0x00000001f2f29824 */ /* 0x100fe200078e0a09 */
[----:B------:R-:W-:Y:S01]  /*5380*/  IABS R250, R13 ;  /* 0x0000000d00fa7213 */ /* 0x000fe20000000000 */
[----:B------:R-:W-:Y:S01]  /*5390*/  @!P3 IMAD.IADD R244, R244, 0x1, -R9 ;  /* 0x00000001f4f4b824 */ /* 0x000fe200078e0a09 */
[C---:B------:R-:W-:Y:S01]  /*53a0*/  ISETP.GT.U32.AND P1, PT, R9.reuse, R246, PT ;  /* 0x000000f60900720c */ /* 0x040fe20003f24070 */
[----:B------:R-:W-:Y:S01]  /*53b0*/  @!P2 IMAD.MOV R242, RZ, RZ, -R242 ;  /* 0x000000fffff2a224 */ /* 0x000fe200078e0af2 */
[C---:B------:R-:W-:Y:S01]  /*53c0*/  ISETP.GT.U32.AND P2, PT, R9.reuse, R248, PT ;  /* 0x000000f80900720c */ /* 0x040fe20003f44070 */
[----:B------:R-:W-:Y:S01]  /*53d0*/  IMAD.HI.U32 R11, R0, R250, RZ ;  /* 0x000000fa000b7227 */ /* 0x000fe200078e00ff */
[----:B------:R-:W-:-:S02]  /*53e0*/  ISETP.GT.U32.AND P3, PT, R9, R244, PT ;  /* 0x000000f40900720c */ /* 0x000fc40003f64070 */
[----:B------:R-:W-:Y:S01]  /*53f0*/  ISETP.GE.AND P0, PT, R13, RZ, PT ;  /* 0x000000ff0d00720c */ /* 0x000fe20003f06270 */
[----:B------:R-:W-:Y:S01]  /*5400*/  IMAD.MOV R11, RZ, RZ, -R11 ;  /* 0x000000ffff0b7224 */ /* 0x000fe200078e0a0b */
[----:B------:R-:W-:-:S03]  /*5410*/  IABS R13, R16 ;  /* 0x00000010000d7213 */ /* 0x000fc60000000000 */
[C---:B------:R-:W-:Y:S02]  /*5420*/  IMAD R250, R9.reuse, R11, R250 ;  /* 0x0000000b09fa7224 */ /* 0x040fe400078e02fa */
[--C-:B------:R-:W-:Y:S02]  /*5430*/  @!P1 IMAD.IADD R246, R246, 0x1, -R9.reuse ;  /* 0x00000001f6f69824 */ /* 0x100fe400078e0a09 */
[--C-:B------:R-:W-:Y:S02]  /*5440*/  @!P2 IMAD.IADD R248, R248, 0x1, -R9.reuse ;  /* 0x00000001f8f8a824 */ /* 0x100fe400078e0a09 */
[----:B------:R-:W-:Y:S01]  /*5450*/  IMAD.HI.U32 R11, R0, R252, RZ ;  /* 0x000000fc000b7227 */ /* 0x000fe200078e00ff */
[C---:B------:R-:W-:Y:S02]  /*5460*/  ISETP.GT.U32.AND P1, PT, R9.reuse, R246, PT ;  /* 0x000000f60900720c */ /* 0x040fe40003f24070 */
[C---:B------:R-:W-:Y:S01]  /*5470*/  ISETP.GT.U32.AND P2, PT, R9.reuse, R248, PT ;  /* 0x000000f80900720c */ /* 0x040fe20003f44070 */
[----:B------:R-:W-:Y:S01]  /*5480*/  @!P3 IMAD.IADD R244, R244, 0x1, -R9 ;  /* 0x00000001f4f4b824 */ /* 0x000fe200078e0a09 */
[----:B------:R-:W-:Y:S01]  /*5490*/  ISETP.GT.U32.AND P3, PT, R9, R250, PT ;  /* 0x000000fa0900720c */ /* 0x000fe20003f64070 */
[----:B------:R-:W-:-:S02]  /*54a0*/  IMAD.MOV R12, RZ, RZ, -R11 ;  /* 0x000000ffff0c7224 */ /* 0x000fc400078e0a0b */
[----:B------:R-:W-:-:S04]  /*54b0*/  IMAD.HI.U32 R11, R0, R13, RZ ;  /* 0x0000000d000b7227 */ /* 0x000fc800078e00ff */
[C---:B------:R-:W-:Y:S02]  /*54c0*/  IMAD R252, R9.reuse, R12, R252 ;  /* 0x0000000c09fc7224 */ /* 0x040fe400078e02fc */
[----:B------:R-:W-:Y:S02]  /*54d0*/  IMAD.MOV R12, RZ, RZ, -R11 ;  /* 0x000000ffff0c7224 */ /* 0x000fe400078e0a0b */
[----:B------:R-:W-:Y:S01]  /*54e0*/  @!P1 IMAD.IADD R246, R246, 0x1, -R9 ;  /* 0x00000001f6f69824 */ /* 0x000fe200078e0a09 */
[C---:B------:R-:W-:Y:S01]  /*54f0*/  ISETP.GT.U32.AND P1, PT, R9.reuse, R252, PT ;  /* 0x000000fc0900720c */ /* 0x040fe20003f24070 */
[C---:B------:R-:W-:Y:S02]  /*5500*/  IMAD R13, R9.reuse, R12, R13 ;  /* 0x0000000c090d7224 */ /* 0x040fe400078e020d */
[--C-:B------:R-:W-:Y:S02]  /*5510*/  @!P3 IMAD.IADD R250, R250, 0x1, -R9.reuse ;  /* 0x00000001fafab824 */ /* 0x100fe400078e0a09 */
[----:B------:R-:W-:Y:S01]  /*5520*/  @!P2 IMAD.IADD R248, R248, 0x1, -R9 ;  /* 0x00000001f8f8a824 */ /* 0x000fe200078e0a09 */
[C---:B------:R-:W-:Y:S01]  /*5530*/  ISETP.GT.U32.AND P2, PT, R9.reuse, R13, PT ;  /* 0x0000000d0900720c */ /* 0x040fe20003f44070 */
[----:B------:R-:W-:Y:S01]  /*5540*/  IMAD.HI.U32 R11, R0, R43, RZ ;  /* 0x0000002b000b7227 */ /* 0x000fe200078e00ff */
[----:B------:R-:W-:-:S03]  /*5550*/  ISETP.GT.U32.AND P3, PT, R9, R250, PT ;  /* 0x000000fa0900720c */ /* 0x000fc60003f64070 */
[----:B------:R-:W-:Y:S01]  /*5560*/  @!P4 IMAD.MOV R244, RZ, RZ, -R244 ;  /* 0x000000fffff4c224 */ /* 0x000fe200078e0af4 */
[----:B------:R-:W-:Y:S01]  /*5570*/  ISETP.GE.AND P4, PT, R14, RZ, PT ;  /* 0x000000ff0e00720c */ /* 0x000fe20003f86270 */
[----:B------:R-:W-:Y:S02]  /*5580*/  IMAD.MOV R14, RZ, RZ, -R11 ;  /* 0x000000ffff0e7224 */ /* 0x000fe400078e0a0b */
[----:B------:R-:W-:Y:S01]  /*5590*/  @!P1 IMAD.IADD R252, R252, 0x1, -R9 ;  /* 0x00000001fcfc9824 */ /* 0x000fe200078e0a09 */
[----:B------:R-:W-:Y:S01]  /*55a0*/  ISETP.GE.AND P1, PT, R16, RZ, PT ;  /* 0x000000ff1000720c */ /* 0x000fe20003f26270 */
[----:B------:R-:W-:Y:S01]  /*55b0*/  IMAD R43, R9, R14, R43 ;  /* 0x0000000e092b7224 */ /* 0x000fe200078e022b */
[----:B------:R-:W-:Y:S01]  /*55c0*/  LOP3.LUT R14, R3, 0x38, RZ, 0xfc, !PT ;  /* 0x00000038030e7812 */ /* 0x000fe200078efcff */
[----:B------:R-:W-:Y:S01]  /*55d0*/  @!P2 IMAD.IADD R13, R13, 0x1, -R9 ;  /* 0x000000010d0da824 */ /* 0x000fe200078e0a09 */
[----:B------:R-:W-:Y:S01]  /*55e0*/  LOP3.LUT R16, R3, 0x36, RZ, 0xfc, !PT ;  /* 0x0000003603107812 */ /* 0x000fe200078efcff */
[----:B------:R-:W-:Y:S01]  /*55f0*/  IMAD.HI.U32 R12, R0, R15, RZ ;  /* 0x0000000f000c7227 */ /* 0x000fe200078e00ff */
[----:B------:R-:W-:-:S02]  /*5600*/  IABS R41, R14 ;  /* 0x0000000e00297213 */ /* 0x000fc40000000000 */
[C---:B------:R-:W-:Y:S01]  /*5610*/  ISETP.GT.U32.AND P2, PT, R9.reuse, R13, PT ;  /* 0x0000000d0900720c */ /* 0x040fe20003f44070 */
[----:B------:R-:W-:Y:S01]  /*5620*/  @!P6 IMAD.MOV R246, RZ, RZ, -R246 ;  /* 0x000000fffff6e224 */ /* 0x000fe200078e0af6 */
[C---:B------:R-:W-:Y:S01]  /*5630*/  ISETP.GT.U32.AND P6, PT, R9.reuse, R252, PT ;  /* 0x000000fc0900720c */ /* 0x040fe20003fc4070 */
[----:B------:R-:W-:Y:S01]  /*5640*/  @!P3 IMAD.IADD R250, R250, 0x1, -R9 ;  /* 0x00000001fafab824 */ /* 0x000fe200078e0a09 */
[----:B------:R-:W-:Y:S01]  /*5650*/  ISETP.GT.U32.AND P3, PT, R9, R43, PT ;  /* 0x0000002b0900720c */ /* 0x000fe20003f64070 */
[----:B------:R-:W-:Y:S02]  /*5660*/  IMAD.MOV R12, RZ, RZ, -R12 ;  /* 0x000000ffff0c7224 */ /* 0x000fe400078e0a0c */
[----:B------:R-:W-:-:S04]  /*5670*/  IMAD.HI.U32 R11, R0, R41, RZ ;  /* 0x00000029000b7227 */ /* 0x000fc800078e00ff */
[C---:B------:R-:W-:Y:S02]  /*5680*/  IMAD R15, R9.reuse, R12, R15 ;  /* 0x0000000c090f7224 */ /* 0x040fe400078e020f */
[----:B------:R-:W-:Y:S02]  /*5690*/  @!P0 IMAD.MOV R250, RZ, RZ, -R250 ;  /* 0x000000fffffa8224 */ /* 0x000fe400078e0afa */
[----:B------:R-:W-:Y:S01]  /*56a0*/  IMAD.MOV R12, RZ, RZ, -R11 ;  /* 0x000000ffff0c7224 */ /* 0x000fe200078e0a0b */
[----:B------:R-:W-:Y:S01]  /*56b0*/  ISETP.GT.U32.AND P0, PT, R9, R15, PT ;  /* 0x0000000f0900720c */ /* 0x000fe20003f04070 */
[----:B------:R-:W-:Y:S01]  /*56c0*/  @!P5 IMAD.MOV R248, RZ, RZ, -R248 ;  /* 0x000000fffff8d224 */ /* 0x000fe200078e0af8 */
[----:B------:R-:W-:Y:S01]  /*56d0*/  ISETP.GE.AND P5, PT, R17, RZ, PT ;  /* 0x000000ff1100720c */ /* 0x000fe20003fa6270 */
[--C-:B------:R-:W-:Y:S01]  /*56e0*/  @!P6 IMAD.IADD R252, R252, 0x1, -R9.reuse ;  /* 0x00000001fcfce824 */ /* 0x100fe200078e0a09 */
[----:B------:R-:W-:Y:S01]  /*56f0*/  IABS R17, R16 ;  /* 0x0000001000117213 */ /* 0x000fe20000000000 */
[--C-:B------:R-:W-:Y:S01]  /*5700*/  @!P3 IMAD.IADD R43, R43, 0x1, -R9.reuse ;  /* 0x000000012b2bb824 */ /* 0x100fe200078e0a09 */
[----:B------:R-:W-:Y:S01]  /*5710*/  ISETP.GE.AND P3, PT, R16, RZ, PT ;  /* 0x000000ff1000720c */ /* 0x000fe20003f66270 */
[----:B------:R-:W-:Y:S01]  /*5720*/  @!P2 IMAD.IADD R13, R13, 0x1, -R9 ;  /* 0x000000010d0da824 */ /* 0x000fe200078e0a09 */
[----:B------:R-:W-:Y:S01]  /*5730*/  ISETP.GE.AND P2, PT, R14, RZ, PT ;  /* 0x000000ff0e00720c */ /* 0x000fe20003f46270 */
[----:B------:R-:W-:Y:S01]  /*5740*/  IMAD R41, R9, R12, R41 ;  /* 0x0000000c09297224 */ /* 0x000fe200078e0229 */
[----:B------:R-:W-:Y:S01]  /*5750*/  LOP3.LUT R14, R3, 0x34, RZ, 0xfc, !PT ;  /* 0x00000034030e7812 */ /* 0x000fe200078efcff */
[----:B------:R-:W-:Y:S01]  /*5760*/  @!P4 IMAD.MOV R252, RZ, RZ, -R252 ;  /* 0x000000fffffcc224 */ /* 0x000fe200078e0afc */
[C---:B------:R-:W-:Y:S01]  /*5770*/  ISETP.GT.U32.AND P4, PT, R9.reuse, R43, PT ;  /* 0x0000002b0900720c */ /* 0x040fe20003f84070 */
[----:B------:R-:W-:Y:S01]  /*5780*/  @!P1 IMAD.MOV R13, RZ, RZ, -R13 ;  /* 0x000000ffff0d9224 */ /* 0x000fe200078e0a0d */
[----:B------:R-:W-:Y:S01]  /*5790*/  ISETP.GT.U32.AND P1, PT, R9, R41, PT ;  /* 0x000000290900720c */ /* 0x000fe20003f24070 */
[----:B------:R-:W-:Y:S01]  /*57a0*/  IMAD.HI.U32 R11, R0, R17, RZ ;  /* 0x00000011000b7227 */ /* 0x000fe200078e00ff */
[----:B------:R-:W-:-:S02]  /*57b0*/  LOP3.LUT R16, R3, 0x32, RZ, 0xfc, !PT ;  /* 0x0000003203107812 */ /* 0x000fc400078efcff */
[----:B------:R-:W-:Y:S01]  /*57c0*/  IABS R19, R14 ;  /* 0x0000000e00137213 */ /* 0x000fe20000000000 */
[----:B------:R-:W-:Y:S01]  /*57d0*/  IMAD.MOV R12, RZ, RZ, -R11 ;  /* 0x000000ffff0c7224 */ /* 0x000fe200078e0a0b */
[----:B------:R-:W-:Y:S01]  /*57e0*/  ISETP.GE.AND P6, PT, R18, RZ, PT ;  /* 0x000000ff1200720c */ /* 0x000fe20003fc6270 */
[----:B------:R-:W-:Y:S01]  /*57f0*/  @!P0 IMAD.IADD R15, R15, 0x1, -R9 ;  /* 0x000000010f0f8824 */ /* 0x000fe200078e0a09 */
[----:B------:R-:W-:Y:S01]  /*5800*/  IABS R21, R16 ;  /* 0x0000001000157213 */ /* 0x000fe20000000000 */
[----:B------:R-:W-:Y:S01]  /*5810*/  IMAD R17, R9, R12, R17 ;  /* 0x0000000c09117224 */ /* 0x000fe200078e0211 */
[----:B------:R-:W-:Y:S01]  /*5820*/  LOP3.LUT R18, R3, 0x30, RZ, 0xfc, !PT ;  /* 0x0000003003127812 */ /* 0x000fe200078efcff */
[--C-:B------:R-:W-:Y:S01]  /*5830*/  @!P4 IMAD.IADD R43, R43, 0x1, -R9.reuse ;  /* 0x000000012b2bc824 */ /* 0x100fe200078e0a09 */
[----:B------:R-:W-:Y:S01]  /*5840*/  ISETP.GT.U32.AND P0, PT, R9, R15, PT ;  /* 0x0000000f0900720c */ /* 0x000fe20003f04070 */
[----:B------:R-:W-:Y:S01]  /*5850*/  @!P1 IMAD.IADD R41, R41, 0x1, -R9 ;  /* 0x0000000129299824 */ /* 0x000fe200078e0a09 */
[----:B------:R-:W-:Y:S01]  /*5860*/  ISETP.GT.U32.AND P4, PT, R9, R17, PT ;  /* 0x000000110900720c */ /* 0x000fe20003f84070 */
[----:B------:R-:W-:Y:S01]  /*5870*/  IMAD.HI.U32 R11, R0, R19, RZ ;  /* 0x00000013000b7227 */ /* 0x000fe200078e00ff */
[----:B------:R-:W-:-:S02]  /*5880*/  ISETP.GE.AND P1, PT, R16, RZ, PT ;  /* 0x000000ff1000720c */ /* 0x000fc40003f26270 */
[----:B------:R-:W-:Y:S01]  /*5890*/  IABS R35, R18 ;  /* 0x0000001200237213 */ /* 0x000fe20000000000 */
[----:B------:R-:W-:Y:S01]  /*58a0*/  @!P5 IMAD.MOV R43, RZ, RZ, -R43 ;  /* 0x000000ffff2bd224 */ /* 0x000fe200078e0a2b */
[----:B------:R-:W-:Y:S01]  /*58b0*/  ISETP.GT.U32.AND P5, PT, R9, R41, PT ;  /* 0x000000290900720c */ /* 0x000fe20003fa4070 */
[----:B------:R-:W-:-:S04]  /*58c0*/  IMAD.HI.U32 R12, R0, R21, RZ ;  /* 0x00000015000c7227 */ /* 0x000fc800078e00ff */
[----:B------:R-:W-:Y:S02]  /*58d0*/  IMAD.MOV R16, RZ, RZ, -R11 ;  /* 0x000000ffff107224 */ /* 0x000fe400078e0a0b */
[----:B------:R-:W-:Y:S01]  /*58e0*/  @!P0 IMAD.IADD R15, R15, 0x1, -R9 ;  /* 0x000000010f0f8824 */ /* 0x000fe200078e0a09 */
[----:B------:R-:W-:Y:S01]  /*58f0*/  ISETP.GE.AND P0, PT, R14, RZ, PT ;  /* 0x000000ff0e00720c */ /* 0x000fe20003f06270 */
[----:B------:R-:W-:Y:S02]  /*5900*/  IMAD.MOV R12, RZ, RZ, -R12 ;  /* 0x000000ffff0c7224 */ /* 0x000fe400078e0a0c */
[----:B------:R-:W-:Y:S01]  /*5910*/  IMAD R19, R9, R16, R19 ;  /* 0x0000001009137224 */ /* 0x000fe200078e0213 */
[----:B------:R-:W-:Y:S01]  /*5920*/  LOP3.LUT R16, R3, 0x2e, RZ, 0xfc, !PT ;  /* 0x0000002e03107812 */ /* 0x000fe200078efcff */
[----:B------:R-:W-:Y:S02]  /*5930*/  @!P4 IMAD.IADD R17, R17, 0x1, -R9 ;  /* 0x000000011111c824 */ /* 0x000fe400078e0a09 */
[C---:B------:R-:W-:Y:S01]  /*5940*/  IMAD R21, R9.reuse, R12, R21 ;  /* 0x0000000c09157224 */ /* 0x040fe200078e0215 */
[----:B------:R-:W-:Y:S01]  /*5950*/  IABS R34, R16 ;  /* 0x0000001000227213 */ /* 0x000fe20000000000 */
[----:B------:R-:W-:Y:S01]  /*5960*/  @!P6 IMAD.MOV R15, RZ, RZ, -R15 ;  /* 0x000000ffff0fe224 */ /* 0x000fe200078e0a0f */
[----:B------:R-:W-:Y:S01]  /*5970*/  ISETP.GT.U32.AND P6, PT, R9, R19, PT ;  /* 0x000000130900720c */ /* 0x000fe20003fc4070 */
[----:B------:R-:W-:Y:S01]  /*5980*/  @!P5 IMAD.IADD R41, R41, 0x1, -R9 ;  /* 0x000000012929d824 */ /* 0x000fe200078e0a09 */
[C---:B------:R-:W-:Y:S01]  /*5990*/  ISETP.GT.U32.AND P4, PT, R9.reuse, R17, PT ;  /* 0x000000110900720c */ /* 0x040fe20003f84070 */
[----:B------:R-:W-:Y:S01]  /*59a0*/  IMAD.HI.U32 R14, R0, R35, RZ ;  /* 0x00000023000e7227 */ /* 0x000fe200078e00ff */
[----:B------:R-:W-:-:S03]  /*59b0*/  ISETP.GT.U32.AND P5, PT, R9, R21, PT ;  /* 0x000000150900720c */ /* 0x000fc60003fa4070 */
[----:B------:R-:W-:Y:S02]  /*59c0*/  IMAD.MOV R14, RZ, RZ, -R14 ;  /* 0x000000ffff0e7224 */ /* 0x000fe400078e0a0e */
[----:B------:R-:W-:-:S04]  /*59d0*/  IMAD.HI.U32 R11, R0, R34, RZ ;  /* 0x00000022000b7227 */ /* 0x000fc800078e00ff */
[----:B------:R-:W-:Y:S01]  /*59e0*/  IMAD R35, R9, R14, R35 ;  /* 0x0000000e09237224 */ /* 0x000fe200078e0223 */
[----:B------:R-:W-:Y:S01]  /*59f0*/  LOP3.LUT R14, R3, 0x2c, RZ, 0xfc, !PT ;  /* 0x0000002c030e7812 */ /* 0x000fe200078efcff */
[--C-:B------:R-:W-:Y:S01]  /*5a00*/  @!P6 IMAD.IADD R19, R19, 0x1, -R9.reuse ;  /* 0x000000011313e824 */ /* 0x100fe200078e0a09 */
[----:B------:R-:W-:Y:S01]  /*5a10*/  ISETP.GE.AND P6, PT, R18, RZ, PT ;  /* 0x000000ff1200720c */ /* 0x000fe20003fc6270 */
[--C-:B------:R-:W-:Y:S01]  /*5a20*/  @!P4 IMAD.IADD R17, R17, 0x1, -R9.reuse ;  /* 0x000000011111c824 */ /* 0x100fe200078e0a09 */
[----:B------:R-:W-:Y:S01]  /*5a30*/  ISETP.GT.U32.AND P4, PT, R9, R35, PT ;  /* 0x000000230900720c */ /* 0x000fe20003f84070 */
[----:B------:R-:W-:Y:S01]  /*5a40*/  @!P5 IMAD.IADD R21, R21, 0x1, -R9 ;  /* 0x000000011515d824 */ /* 0x000fe200078e0a09 */
[----:B------:R-:W-:Y:S01]  /*5a50*/  ISETP.GT.U32.AND P5, PT, R9, R19, PT ;  /* 0x000000130900720c */ /* 0x000fe20003fa4070 */
[----:B------:R-:W-:Y:S01]  /*5a60*/  IMAD.MOV R11, RZ, RZ, -R11 ;  /* 0x000000ffff0b7224 */ /* 0x000fe200078e0a0b */
[----:B------:R-:W-:Y:S01]  /*5a70*/  IABS R164, R14 ;  /* 0x0000000e00a47213 */ /* 0x000fe20000000000 */
[----:B------:R-:W-:Y:S01]  /*5a80*/  @!P2 IMAD.MOV R41, RZ, RZ, -R41 ;  /* 0x000000ffff29a224 */ /* 0x000fe200078e0a29 */
[----:B------:R-:W-:Y:S01]  /*5a90*/  LOP3.LUT R18, R3, 0x28, RZ, 0xfc, !PT ;  /* 0x0000002803127812 */ /* 0x000fe200078efcff */
[----:B------:R-:W-:-:S02]  /*5aa0*/  IMAD R34, R9, R11, R34 ;  /* 0x0000000b09227224 */ /* 0x000fc400078e0222 */
[----:B------:R-:W-:Y:S01]  /*5ab0*/  IMAD.HI.U32 R11, R0, R162, RZ ;  /* 0x000000a2000b7227 */ /* 0x000fe200078e00ff */
[----:B------:R-:W-:-:S03]  /*5ac0*/  IABS R160, R18 ;  /* 0x0000001200a07213 */ /* 0x000fc60000000000 */
[--C-:B------:R-:W-:Y:S01]  /*5ad0*/  @!P4 IMAD.IADD R35, R35, 0x1, -R9.reuse ;  /* 0x000000012323c824 */ /* 0x100fe200078e0a09 */
[----:B------:R-:W-:Y:S01]  /*5ae0*/  ISETP.GT.U32.AND P4, PT, R9, R21, PT ;  /* 0x000000150900720c */ /* 0x000fe20003f84070 */
[----:B------:R-:W-:Y:S01]  /*5af0*/  @!P5 IMAD.IADD R19, R19, 0x1, -R9 ;  /* 0x000000011313d824 */ /* 0x000fe200078e0a09 */
[C---:B------:R-:W-:Y:S01]  /*5b00*/  ISETP.GT.U32.AND P5, PT, R9.reuse, R34, PT ;  /* 0x000000220900720c */ /* 0x040fe20003fa4070 */
[----:B------:R-:W-:Y:S01]  /*5b10*/  IMAD.HI.U32 R12, R0, R164, RZ ;  /* 0x000000a4000c7227 */ /* 0x000fe200078e00ff */
[----:B------:R-:W-:-:S03]  /*5b20*/  ISETP.GT.U32.AND P2, PT, R9, R35, PT ;  /* 0x000000230900720c */ /* 0x000fc60003f44070 */
[----:B------:R-:W-:Y:S02]  /*5b30*/  IMAD.MOV R11, RZ, RZ, -R11 ;  /* 0x000000ffff0b7224 */ /* 0x000fe400078e0a0b */
[----:B------:R-:W-:Y:S02]  /*5b40*/  IMAD.MOV R12, RZ, RZ, -R12 ;  /* 0x000000ffff0c7224 */ /* 0x000fe400078e0a0c */
[----:B------:R-:W-:Y:S02]  /*5b50*/  IMAD R162, R9, R11, R162 ;  /* 0x0000000b09a27224 */ /* 0x000fe400078e02a2 */
[----:B------:R-:W-:-:S04]  /*5b60*/  IMAD.HI.U32 R11, R0, R160, RZ ;  /* 0x000000a0000b7227 */ /* 0x000fc800078e00ff */
[----:B------:R-:W-:Y:S02]  /*5b70*/  IMAD R164, R9, R12, R164 ;  /* 0x0000000c09a47224 */ /* 0x000fe400078e02a4 */
[----:B------:R-:W-:Y:S02]  /*5b80*/  IMAD.MOV R11, RZ, RZ, -R11 ;  /* 0x000000ffff0b7224 */ /* 0x000fe400078e0a0b */
[--C-:B------:R-:W-:Y:S01]  /*5b90*/  @!P4 IMAD.IADD R21, R21, 0x1, -R9.reuse ;  /* 0x000000011515c824 */ /* 0x100fe200078e0a09 */
[C---:B------:R-:W-:Y:S01]  /*5ba0*/  ISETP.GT.U32.AND P4, PT, R9.reuse, R164, PT ;  /* 0x000000a40900720c */ /* 0x040fe20003f84070 */
[----:B------:R-:W-:Y:S01]  /*5bb0*/  @!P5 IMAD.IADD R34, R34, 0x1, -R9 ;  /* 0x000000012222d824 */ /* 0x000fe200078e0a09 */
[C---:B------:R-:W-:Y:S01]  /*5bc0*/  ISETP.GT.U32.AND P5, PT, R9.reuse, R162, PT ;  /* 0x000000a20900720c */ /* 0x040fe20003fa4070 */
[C---:B------:R-:W-:Y:S02]  /*5bd0*/  IMAD R160, R9.reuse, R11, R160 ;  /* 0x0000000b09a07224 */ /* 0x040fe400078e02a0 */
[----:B------:R-:W-:Y:S01]  /*5be0*/  @!P3 IMAD.MOV R17, RZ, RZ, -R17 ;  /* 0x000000ffff11b224 */ /* 0x000fe200078e0a11 */
[C---:B------:R-:W-:Y:S01]  /*5bf0*/  ISETP.GT.U32.AND P3, PT, R9.reuse, R34, PT ;  /* 0x000000220900720c */ /* 0x040fe20003f64070 */
[----:B------:R-:W-:Y:S01]  /*5c00*/  @!P1 IMAD.MOV R21, RZ, RZ, -R21 ;  /* 0x000000ffff159224 */ /* 0x000fe200078e0a15 */
[----:B------:R-:W-:Y:S01]  /*5c10*/  ISETP.GT.U32.AND P1, PT, R9, R160, PT ;  /* 0x000000a00900720c */ /* 0x000fe20003f24070 */
[----:B------:R-:W-:Y:S01]  /*5c20*/  @!P2 IMAD.IADD R35, R35, 0x1, -R9 ;  /* 0x000000012323a824 */ /* 0x000fe200078e0a09 */
[----:B------:R-:W-:Y:S01]  /*5c30*/  ISETP.GE.AND P2, PT, R16, RZ, PT ;  /* 0x000000ff1000720c */ /* 0x000fe20003f46270 */
[----:B------:R-:W-:Y:S01]  /*5c40*/  IMAD.HI.U32 R12, R0, R158, RZ ;  /* 0x0000009e000c7227 */ /* 0x000fe200078e00ff */
[----:B------:R-:W-:-:S03]  /*5c50*/  LOP3.LUT R16, R3, 0x24, RZ, 0xfc, !PT ;  /* 0x0000002403107812 */ /* 0x000fc600078efcff */
[--C-:B------:R-:W-:Y:S01]  /*5c60*/  @!P4 IMAD.IADD R164, R164, 0x1, -R9.reuse ;  /* 0x00000001a4a4c824 */ /* 0x100fe200078e0a09 */
[----:B------:R-:W-:Y:S01]  /*5c70*/  ISETP.GE.AND P4, PT, R14, RZ, PT ;  /* 0x000000ff0e00720c */ /* 0x000fe20003f86270 */
[----:B------:R-:W-:Y:S01]  /*5c80*/  IMAD.MOV R12, RZ, RZ, -R12 ;  /* 0x000000ffff0c7224 */ /* 0x000fe200078e0a0c */
[----:B------:R-:W-:Y:S01]  /*5c90*/  LOP3.LUT R14, R3, 0x22, RZ, 0xfc, !PT ;  /* 0x00000022030e7812 */ /* 0x000fe200078efcff */
[--C-:B------:R-:W-:Y:S01]  /*5ca0*/  @!P3 IMAD.IADD R34, R34, 0x1, -R9.reuse ;  /* 0x000000012222b824 */ /* 0x100fe200078e0a09 */
[----:B------:R-:W-:Y:S01]  /*5cb0*/  IABS R156, R16 ;  /* 0x00000010009c7213 */ /* 0x000fe20000000000 */
[----:B------:R-:W-:Y:S01]  /*5cc0*/  @!P1 IMAD.IADD R160, R160, 0x1, -R9 ;  /* 0x00000001a0a09824 */ /* 0x000fe200078e0a09 */
[----:B------:R-:W-:Y:S01]  /*5cd0*/  IABS R152, R14 ;  /* 0x0000000e00987213 */ /* 0x000fe20000000000 */
[C---:B------:R-:W-:Y:S01]  /*5ce0*/  IMAD R158, R9.reuse, R12, R158 ;  /* 0x0000000c099e7224 */ /* 0x040fe200078e029e */
[----:B------:R-:W-:Y:S01]  /*5cf0*/  ISETP.GE.AND P1, PT, R16, RZ, PT ;  /* 0x000000ff1000720c */ /* 0x000fe20003f26270 */
[----:B------:R-:W-:Y:S01]  /*5d00*/  @!P2 IMAD.MOV R34, RZ, RZ, -R34 ;  /* 0x000000ffff22a224 */ /* 0x000fe200078e0a22 */
[C---:B------:R-:W-:Y:S01]  /*5d10*/  ISETP.GT.U32.AND P2, PT, R9.reuse, R160, PT ;  /* 0x000000a00900720c */ /* 0x040fe20003f44070 */
[----:B------:R-:W-:Y:S01]  /*5d20*/  IMAD.HI.U32 R12, R0, R152, RZ ;  /* 0x00000098000c7227 */ /* 0x000fe200078e00ff */
[----:B------:R-:W-:-:S02]  /*5d30*/  ISETP.GT.U32.AND P3, PT, R9, R158, PT ;  /* 0x0000009e0900720c */ /* 0x000fc40003f64070 */
[----:B------:R-:W-:Y:S01]  /*5d40*/  LOP3.LUT R16, R3, 0x1e, RZ, 0xfc, !PT ;  /* 0x0000001e03107812 */ /* 0x000fe200078efcff */
[----:B------:R-:W-:Y:S02]  /*5d50*/  IMAD.MOV R12, RZ, RZ, -R12 ;  /* 0x000000ffff0c7224 */ /* 0x000fe400078e0a0c */
[--C-:B------:R-:W-:Y:S01]  /*5d60*/  @!P5 IMAD.IADD R162, R162, 0x1, -R9.reuse ;  /* 0x00000001a2a2d824 */ /* 0x100fe200078e0a09 */
[C---:B------:R-:W-:Y:S01]  /*5d70*/  ISETP.GT.U32.AND P5, PT, R9.reuse, R164, PT ;  /* 0x000000a40900720c */ /* 0x040fe20003fa4070 */
[----:B------:R-:W-:Y:S01]  /*5d80*/  IMAD R152, R9, R12, R152 ;  /* 0x0000000c09987224 */ /* 0x000fe200078e0298 */
[----:B------:R-:W-:Y:S01]  /*5d90*/  LOP3.LUT R12, R3, 0x20, RZ, 0xfc, !PT ;  /* 0x00000020030c7812 */ /* 0x000fe200078efcff */
[----:B------:R-:W-:Y:S01]  /*5da0*/  IMAD.HI.U32 R11, R0, R156, RZ ;  /* 0x0000009c000b7227 */ /* 0x000fe200078e00ff */
[----:B------:R-:W-:Y:S02]  /*5db0*/  IABS R150, R16 ;  /* 0x0000001000967213 */ /* 0x000fe40000000000 */
[----:B------:R-:W-:Y:S01]  /*5dc0*/  IABS R154, R12 ;  /* 0x0000000c009a7213 */ /* 0x000fe20000000000 */
[----:B------:R-:W-:Y:S01]  /*5dd0*/  @!P2 IMAD.IADD R160, R160, 0x1, -R9 ;  /* 0x00000001a0a0a824 */ /* 0x000fe200078e0a09 */
[C---:B------:R-:W-:Y:S01]  /*5de0*/  ISETP.GT.U32.AND P2, PT, R9.reuse, R152, PT ;  /* 0x000000980900720c */ /* 0x040fe20003f44070 */
[----:B------:R-:W-:Y:S01]  /*5df0*/  @!P0 IMAD.MOV R19, RZ, RZ, -R19 ;  /* 0x000000ffff138224 */ /* 0x000fe200078e0a13 */
[----:B------:R-:W-:Y:S01]  /*5e00*/  ISETP.GT.U32.AND P0, PT, R9, R162, PT ;  /* 0x000000a20900720c */ /* 0x000fe20003f04070 */
[----:B------:R-:W-:-:S02]  /*5e10*/  @!P3 IMAD.IADD R158, R158, 0x1, -R9 ;  /* 0x000000019e9eb824 */ /* 0x000fc400078e0a09 */
[----:B------:R-:W-:Y:S02]  /*5e20*/  IMAD.MOV R11, RZ, RZ, -R11 ;  /* 0x000000ffff0b7224 */ /* 0x000fe400078e0a0b */
[----:B------:R-:W-:Y:S01]  /*5e30*/  @!P6 IMAD.MOV R35, RZ, RZ, -R35 ;  /* 0x000000ffff23e224 */ /* 0x000fe200078e0a23 */
[----:B------:R-:W-:Y:S01]  /*5e40*/  ISETP.GE.AND P6, PT, R20, RZ, PT ;  /* 0x000000ff1400720c */ /* 0x000fe20003fc6270 */
[--C-:B------:R-:W-:Y:S01]  /*5e50*/  @!P5 IMAD.IADD R164, R164, 0x1, -R9.reuse ;  /* 0x00000001a4a4d824 */ /* 0x100fe200078e0a09 */
[C---:B------:R-:W-:Y:S01]  /*5e60*/  ISETP.GT.U32.AND P3, PT, R9.reuse, R158, PT ;  /* 0x0000009e0900720c */ /* 0x040fe20003f64070 */
[C---:B------:R-:W-:Y:S01]  /*5e70*/  IMAD R156, R9.reuse, R11, R156 ;  /* 0x0000000b099c7224 */ /* 0x040fe200078e029c */
[----:B------:R-:W-:Y:S01]  /*5e80*/  ISETP.GE.AND P5, PT, R18, RZ, PT ;  /* 0x000000ff1200720c */ /* 0x000fe20003fa6270 */
[----:B------:R-:W-:Y:S01]  /*5e90*/  @!P4 IMAD.MOV R164, RZ, RZ, -R164 ;  /* 0x000000ffffa4c224 */ /* 0x000fe200078e0aa4 */
[----:B------:R-:W-:Y:S01]  /*5ea0*/  IABS R20, R29 ;  /* 0x0000001d00147213 */ /* 0x000fe20000000000 */
[--C-:B------:R-:W-:Y:S01]  /*5eb0*/  @!P2 IMAD.IADD R152, R152, 0x1, -R9.reuse ;  /* 0x000000019898a824 */ /* 0x100fe200078e0a09 */
[C---:B------:R-:W-:Y:S01]  /*5ec0*/  ISETP.GT.U32.AND P4, PT, R9.reuse, R156, PT ;  /* 0x0000009c0900720c */ /* 0x040fe20003f84070 */
[----:B------:R-:W-:Y:S01]  /*5ed0*/  @!P0 IMAD.IADD R162, R162, 0x1, -R9 ;  /* 0x00000001a2a28824 */ /* 0x000fe200078e0a09 */
[----:B------:R-:W-:Y:S01]  /*5ee0*/  ISETP.GE.AND P0, PT, R22, RZ, PT ;  /* 0x000000ff1600720c */ /* 0x000fe20003f06270 */
[----:B------:R-:W-:Y:S01]  /*5ef0*/  IMAD.HI.U32 R11, R0, R154, RZ ;  /* 0x0000009a000b7227 */ /* 0x000fe200078e00ff */
[----:B------:R-:W-:-:S02]  /*5f00*/  ISETP.GT.U32.AND P2, PT, R9, R152, PT ;  /* 0x000000980900720c */ /* 0x000fc40003f44070 */
[----:B------:R-:W-:Y:S01]  /*5f10*/  IABS R22, R33 ;  /* 0x0000002100167213 */ /* 0x000fe20000000000 */
[----:B------:R-:W-:Y:S01]  /*5f20*/  @!P6 IMAD.MOV R162, RZ, RZ, -R162 ;  /* 0x000000ffffa2e224 */ /* 0x000fe200078e0aa2 */
[----:B------:R-:W-:Y:S01]  /*5f30*/  ISETP.GE.AND P6, PT, R14, RZ, PT ;  /* 0x000000ff0e00720c */ /* 0x000fe20003fc6270 */
[----:B------:R-:W-:Y:S01]  /*5f40*/  @!P3 IMAD.IADD R158, R158, 0x1, -R9 ;  /* 0x000000019e9eb824 */ /* 0x000fe200078e0a09 */
[----:B------:R-:W-:Y:S01]  /*5f50*/  ISETP.GE.AND P3, PT, R12, RZ, PT ;  /* 0x000000ff0c00720c */ /* 0x000fe20003f66270 */
[----:B------:R-:W-:-:S04]  /*5f60*/  IMAD.HI.U32 R12, R0, R150, RZ ;  /* 0x00000096000c7227 */ /* 0x000fc800078e00ff */
[----:B------:R-:W-:Y:S02]  /*5f70*/  IMAD.MOV R11, RZ, RZ, -R11 ;  /* 0x000000ffff0b7224 */ /* 0x000fe400078e0a0b */
[--C-:B------:R-:W-:Y:S01]  /*5f80*/  @!P4 IMAD.IADD R156, R156, 0x1, -R9.reuse ;  /* 0x000000019c9cc824 */ /* 0x100fe200078e0a09 */
[----:B------:R-:W-:Y:S01]  /*5f90*/  ISETP.GE.AND P4, PT, R16, RZ, PT ;  /* 0x000000ff1000720c */ /* 0x000fe20003f86270 */
[----:B------:R-:W-:Y:S02]  /*5fa0*/  IMAD.MOV R12, RZ, RZ, -R12 ;  /* 0x000000ffff0c7224 */ /* 0x000fe400078e0a0c */
[----:B------:R-:W-:Y:S01]  /*5fb0*/  IMAD R154, R9, R11, R154 ;  /* 0x0000000b099a7224 */ /* 0x000fe200078e029a */
[----:B------:R-:W-:Y:S01]  /*5fc0*/  LOP3.LUT R11, R3, 0x1c, RZ, 0xfc, !PT ;  /* 0x0000001c030b7812 */ /* 0x000fe200078efcff */
[----:B------:R-:W-:Y:S01]  /*5fd0*/  @!P5 IMAD.MOV R160, RZ, RZ, -R160 ;  /* 0x000000ffffa0d224 */ /* 0x000fe200078e0aa0 */
[C---:B------:R-:W-:Y:S01]  /*5fe0*/  ISETP.GT.U32.AND P5, PT, R9.reuse, R156, PT ;  /* 0x0000009c0900720c */ /* 0x040fe20003fa4070 */
[C---:B------:R-:W-:Y:S01]  /*5ff0*/  IMAD R150, R9.reuse, R12, R150 ;  /* 0x0000000c09967224 */ /* 0x040fe200078e0296 */
[----:B------:R-:W-:Y:S01]  /*6000*/  IABS R146, R11 ;  /* 0x0000000b00927213 */ /* 0x000fe20000000000 */
[----:B------:R-:W-:Y:S01]  /*6010*/  @!P2 IMAD.IADD R152, R152, 0x1, -R9 ;  /* 0x000000019898a824 */ /* 0x000fe200078e0a09 */
[----:B------:R-:W-:Y:S01]  /*6020*/  ISETP.GT.U32.AND P2, PT, R9, R154, PT ;  /* 0x0000009a0900720c */ /* 0x000fe20003f44070 */
[----:B------:R-:W-:Y:S01]  /*6030*/  @!P0 IMAD.MOV R158, RZ, RZ, -R158 ;  /* 0x000000ffff9e8224 */ /* 0x000fe200078e0a9e */
[----:B------:R-:W-:Y:S01]  /*6040*/  ISETP.GE.AND P0, PT, R11, RZ, PT ;  /* 0x000000ff0b00720c */ /* 0x000fe20003f06270 */
[----:B------:R-:W-:Y:S01]  /*6050*/  @!P6 IMAD.MOV R152, RZ, RZ, -R152 ;  /* 0x000000ffff98e224 */ /* 0x000fe200078e0a98 */
[----:B------:R-:W-:Y:S01]  /*6060*/  ISETP.GT.U32.AND P6, PT, R9, R150, PT ;  /* 0x000000960900720c */ /* 0x000fe20003fc4070 */
[----:B------:R-:W-:Y:S01]  /*6070*/  IMAD.HI.U32 R14, R0, R144, RZ ;  /* 0x00000090000e7227 */ /* 0x000fe200078e00ff */
[----:B------:R-:W-:-:S02]  /*6080*/  LOP3.LUT R11, R3, 0x1a, RZ, 0xfc, !PT ;  /* 0x0000001a030b7812 */ /* 0x000fc400078efcff */
[----:B------:R-:W-:Y:S01]  /*6090*/  LOP3.LUT R12, R3, 0x18, RZ, 0xfc, !PT ;  /* 0x00000018030c7812 */ /* 0x000fe200078efcff */
[----:B------:R-:W-:Y:S01]  /*60a0*/  @!P5 IMAD.IADD R156, R156, 0x1, -R9 ;  /* 0x000000019c9cd824 */ /* 0x000fe200078e0a09 */
[----:B------:R-:W-:Y:S01]  /*60b0*/  ISETP.GE.AND P5, PT, R11, RZ, PT ;  /* 0x000000ff0b00720c */ /* 0x000fe20003fa6270 */
[----:B------:R-:W-:Y:S01]  /*60c0*/  IMAD.MOV R14, RZ, RZ, -R14 ;  /* 0x000000ffff0e7224 */ /* 0x000fe200078e0a0e */
[----:B------:R-:W-:Y:S01]  /*60d0*/  IABS R16, R11 ;  /* 0x0000000b00107213 */ /* 0x000fe20000000000 */
[----:B------:R-:W-:Y:S01]  /*60e0*/  IMAD.HI.U32 R11, R0, R146, RZ ;  /* 0x00000092000b7227 */ /* 0x000fe200078e00ff */
[----:B------:R-:W-:-:S03]  /*60f0*/  IABS R148, R12 ;  /* 0x0000000c00947213 */ /* 0x000fc60000000000 */
[--C-:B------:R-:W-:Y:S02]  /*6100*/  @!P2 IMAD.IADD R154, R154, 0x1, -R9.reuse ;  /* 0x000000019a9aa824 */ /* 0x100fe400078e0a09 */
[----:B------:R-:W-:Y:S02]  /*6110*/  @!P6 IMAD.IADD R150, R150, 0x1, -R9 ;  /* 0x000000019696e824 */ /* 0x000fe400078e0a09 */
[----:B------:R-:W-:Y:S01]  /*6120*/  IMAD.MOV R11, RZ, RZ, -R11 ;  /* 0x000000ffff0b7224 */ /* 0x000fe200078e0a0b */
[C---:B------:R-:W-:Y:S01]  /*6130*/  ISETP.GT.U32.AND P2, PT, R9.reuse, R154, PT ;  /* 0x0000009a0900720c */ /* 0x040fe20003f44070 */
[----:B------:R-:W-:Y:S01]  /*6140*/  @!P1 IMAD.MOV R156, RZ, RZ, -R156 ;  /* 0x000000ffff9c9224 */ /* 0x000fe200078e0a9c */
[C---:B------:R-:W-:Y:S01]  /*6150*/  ISETP.GT.U32.AND P6, PT, R9.reuse, R150, PT ;  /* 0x000000960900720c */ /* 0x040fe20003fc4070 */
[----:B------:R-:W-:Y:S01]  /*6160*/  IMAD R146, R9, R11, R146 ;  /* 0x0000000b09927224 */ /* 0x000fe200078e0292 */
[----:B------:R-:W-:Y:S01]  /*6170*/  ISETP.GE.AND P1, PT, R12, RZ, PT ;  /* 0x000000ff0c00720c */ /* 0x000fe20003f26270 */
[----:B------:R-:W-:-:S04]  /*6180*/  IMAD.HI.U32 R11, R0, R16, RZ ;  /* 0x00000010000b7227 */ /* 0x000fc800078e00ff */
[----:B------:R-:W-:-:S04]  /*6190*/  IMAD.HI.U32 R12, R0, R148, RZ ;  /* 0x00000094000c7227 */ /* 0x000fc800078e00ff */
[----:B------:R-:W-:Y:S02]  /*61a0*/  IMAD.MOV R11, RZ, RZ, -R11 ;  /* 0x000000ffff0b7224 */ /* 0x000fe400078e0a0b */
[----:B------:R-:W-:Y:S02]  /*61b0*/  IMAD.MOV R18, RZ, RZ, -R12 ;  /* 0x000000ffff127224 */ /* 0x000fe400078e0a0c */
[C---:B------:R-:W-:Y:S02]  /*61c0*/  IMAD R12, R9.reuse, R11, R16 ;  /* 0x0000000b090c7224 */ /* 0x040fe400078e0210 */
[--C-:B------:R-:W-:Y:S01]  /*61d0*/  @!P2 IMAD.IADD R154, R154, 0x1, -R9.reuse ;  /* 0x000000019a9aa824 */ /* 0x100fe200078e0a09 */
[C---:B------:R-:W-:Y:S01]  /*61e0*/  ISETP.GT.U32.AND P2, PT, R9.reuse, R146, PT ;  /* 0x000000920900720c */ /* 0x040fe20003f44070 */
[----:B------:R-:W-:Y:S01]  /*61f0*/  @!P6 IMAD.IADD R150, R150, 0x1, -R9 ;  /* 0x000000019696e824 */ /* 0x000fe200078e0a09 */
[C---:B------:R-:W-:Y:S01]  /*6200*/  ISETP.GT.U32.AND P6, PT, R9.reuse, R12, PT ;  /* 0x0000000c0900720c */ /* 0x040fe20003fc4070 */
[----:B------:R-:W-:Y:S01]  /*6210*/  IMAD.MOV.U32 R16, RZ, RZ, R20 ;  /* 0x000000ffff107224 */ /* 0x000fe200078e0014 */
[----:B------:R-:W-:Y:S01]  /*6220*/  IABS R20, R31 ;  /* 0x0000001f00147213 */ /* 0x000fe20000000000 */
[----:B------:R-:W-:-:S02]  /*6230*/  IMAD R148, R9, R18, R148 ;  /* 0x0000001209947224 */ /* 0x000fc400078e0294 */
[----:B------:R-:W-:-:S04]  /*6240*/  IMAD.HI.U32 R11, R0, R16, RZ ;  /* 0x00000010000b7227 */ /* 0x000fc800078e00ff */
[C---:B------:R-:W-:Y:S02]  /*6250*/  IMAD R144, R9.reuse, R14, R144 ;  /* 0x0000000e09907224 */ /* 0x040fe400078e0290 */
[--C-:B------:R-:W-:Y:S02]  /*6260*/  @!P2 IMAD.IADD R146, R146, 0x1, -R9.reuse ;  /* 0x000000019292a824 */ /* 0x100fe400078e0a09 */
[----:B------:R-:W-:Y:S02]  /*6270*/  @!P6 IMAD.IADD R12, R12, 0x1, -R9 ;  /* 0x000000010c0ce824 */ /* 0x000fe400078e0a09 */
[----:B------:R-:W-:Y:S01]  /*6280*/  IMAD.MOV R11, RZ, RZ, -R11 ;  /* 0x000000ffff0b7224 */ /* 0x000fe200078e0a0b */
[C---:B------:R-:W-:Y:S01]  /*6290*/  ISETP.GT.U32.AND P2, PT, R9.reuse, R146, PT ;  /* 0x000000920900720c */ /* 0x040fe20003f44070 */
[----:B------:R-:W-:Y:S01]  /*62a0*/  IMAD.HI.U32 R18, R0, R24, RZ ;  /* 0x0000001800127227 */ /* 0x000fe200078e00ff */
[----:B------:R-:W-:-:S03]  /*62b0*/  ISETP.GT.U32.AND P6, PT, R9, R12, PT ;  /* 0x0000000c0900720c */ /* 0x000fc60003fc4070 */
[----:B------:R-:W-:Y:S02]  /*62c0*/  IMAD R14, R9, R11, R16 ;  /* 0x0000000b090e7224 */ /* 0x000fe400078e0210 */
[----:B------:R-:W-:-:S04]  /*62d0*/  IMAD.HI.U32 R11, R0, R20, RZ ;  /* 0x00000014000b7227 */ /* 0x000fc800078e00ff */
[----:B------:R-:W-:-:S04]  /*62e0*/  IMAD.HI.U32 R16, R0, R22, RZ ;  /* 0x0000001600107227 */ /* 0x000fc800078e00ff */
[--C-:B------:R-:W-:Y:S01]  /*62f0*/  @!P2 IMAD.IADD R146, R146, 0x1, -R9.reuse ;  /* 0x000000019292a824 */ /* 0x100fe200078e0a09 */
[C---:B------:R-:W-:Y:S01]  /*6300*/  ISETP.GT.U32.AND P2, PT, R9.reuse, R148, PT ;  /* 0x000000940900720c */ /* 0x040fe20003f44070 */
[----:B------:R-:W-:Y:S01]  /*6310*/  @!P6 IMAD.IADD R12, R12, 0x1, -R9 ;  /* 0x000000010c0ce824 */ /* 0x000fe200078e0a09 */
[C---:B------:R-:W-:Y:S01]  /*6320*/  ISETP.GT.U32.AND P6, PT, R9.reuse, R144, PT ;  /* 0x000000900900720c */ /* 0x040fe20003fc4070 */
[----:B------:R-:W-:Y:S02]  /*6330*/  IMAD.MOV R11, RZ, RZ, -R11 ;  /* 0x000000ffff0b7224 */ /* 0x000fe400078e0a0b */
[----:B------:R-:W-:Y:S02]  /*6340*/  IMAD.MOV R23, RZ, RZ, -R16 ;  /* 0x000000ffff177224 */ /* 0x000fe400078e0a10 */
[----:B------:R-:W-:Y:S02]  /*6350*/  IMAD R16, R9, R11, R20 ;  /* 0x0000000b09107224 */ /* 0x000fe400078e0214 */
[----:B------:R-:W-:-:S02]  /*6360*/  IMAD.MOV R25, RZ, RZ, -R18 ;  /* 0x000000ffff197224 */ /* 0x000fc400078e0a12 */
[C---:B------:R-:W-:Y:S01]  /*6370*/  IMAD R18, R9.reuse, R23, R22 ;  /* 0x0000001709127224 */ /* 0x040fe200078e0216 */
[----:B------:R-:W-:Y:S01]  /*6380*/  IABS R23, R47 ;  /* 0x0000002f00177213 */ /* 0x000fe20000000000 */
[--C-:B------:R-:W-:Y:S01]  /*6390*/  @!P2 IMAD.IADD R148, R148, 0x1, -R9.reuse ;  /* 0x000000019494a824 */ /* 0x100fe200078e0a09 */
[C---:B------:R-:W-:Y:S01]  /*63a0*/  ISETP.GT.U32.AND P2, PT, R9.reuse, R14, PT ;  /* 0x0000000e0900720c */ /* 0x040fe20003f44070 */
[----:B------:R-:W-:Y:S01]  /*63b0*/  @!P6 IMAD.IADD R144, R144, 0x1, -R9 ;  /* 0x000000019090e824 */ /* 0x000fe200078e0a09 */
[C---:B------:R-:W-:Y:S01]  /*63c0*/  ISETP.GT.U32.AND P6, PT, R9.reuse, R16, PT ;  /* 0x000000100900720c */ /* 0x040fe20003fc4070 */
[----:B------:R-:W-:Y:S01]  /*63d0*/  IMAD R20, R9, R25, R24 ;  /* 0x0000001909147224 */ /* 0x000fe200078e0218 */
[----:B------:R-:W-:Y:S01]  /*63e0*/  IABS R24, R45 ;  /* 0x0000002d00187213 */ /* 0x000fe20000000000 */
[----:B------:R-:W-:Y:S01]  /*63f0*/  IMAD.HI.U32 R11, R0, R26, RZ ;  /* 0x0000001a000b7227 */ /* 0x000fe200078e00ff */
[----:B------:R-:W-:-:S03]  /*6400*/  LOP3.LUT R25, R3, 0x2, RZ, 0xfc, !PT ;  /* 0x0000000203197812 */ /* 0x000fc600078efcff */
[----:B------:R-:W-:Y:S01]  /*6410*/  IMAD.MOV R11, RZ, RZ, -R11 ;  /* 0x000000ffff0b7224 */ /* 0x000fe200078e0a0b */
[----:B------:R-:W-:Y:S01]  /*6420*/  IABS R32, R25 ;  /* 0x0000001900207213 */ /* 0x000fe20000000000 */
[----:B------:R-:W-:Y:S01]  /*6430*/  @!P4 IMAD.MOV R150, RZ, RZ, -R150 ;  /* 0x000000ffff96c224 */ /* 0x000fe200078e0a96 */
[C---:B------:R-:W-:Y:S01]  /*6440*/  ISETP.GT.U32.AND P4, PT, R9.reuse, R144, PT ;  /* 0x000000900900720c */ /* 0x040fe20003f84070 */
[--C-:B------:R-:W-:Y:S01]  /*6450*/  @!P2 IMAD.IADD R14, R14, 0x1, -R9.reuse ;  /* 0x000000010e0ea824 */ /* 0x100fe200078e0a09 */
[C---:B------:R-:W-:Y:S01]  /*6460*/  ISETP.GT.U32.AND P2, PT, R9.reuse, R18, PT ;  /* 0x000000120900720c */ /* 0x040fe20003f44070 */
[----:B------:R-:W-:Y:S01]  /*6470*/  @!P6 IMAD.IADD R16, R16, 0x1, -R9 ;  /* 0x000000011010e824 */ /* 0x000fe200078e0a09 */
[----:B------:R-:W-:Y:S01]  /*6480*/  ISETP.GT.U32.AND P6, PT, R9, R20, PT ;  /* 0x000000140900720c */ /* 0x000fe20003fc4070 */
[----:B------:R-:W-:-:S04]  /*6490*/  IMAD.HI.U32 R3, R0, R24, RZ ;  /* 0x0000001800037227 */ /* 0x000fc800078e00ff */
[C---:B------:R-:W-:Y:S02]  /*64a0*/  IMAD R22, R9.reuse, R11, R26 ;  /* 0x0000000b09167224 */ /* 0x040fe400078e021a */
[----:B------:R-:W-:Y:S02]  /*64b0*/  IMAD.MOV.U32 R26, RZ, RZ, R23 ;  /* 0x000000ffff1a7224 */ /* 0x000fe400078e0017 */
[----:B------:R-:W-:Y:S01]  /*64c0*/  @!P0 IMAD.MOV R146, RZ, RZ, -R146 ;  /* 0x000000ffff928224 */ /* 0x000fe200078e0a92 */
[----:B------:R-:W-:Y:S01]  /*64d0*/  ISETP.GT.U32.AND P0, PT, R9, R16, PT ;  /* 0x000000100900720c */ /* 0x000fe20003f04070 */
[----:B------:R-:W-:-:S04]  /*64e0*/  IMAD.HI.U32 R23, R0, R28, RZ ;  /* 0x0000001c00177227 */ /* 0x000fc800078e00ff */
[----:B------:R-:W-:Y:S02]  /*64f0*/  IMAD.MOV R3, RZ, RZ, -R3 ;  /* 0x000000ffff037224 */ /* 0x000fe400078e0a03 */
[----:B------:R-:W-:Y:S01]  /*6500*/  @!P3 IMAD.MOV R154, RZ, RZ, -R154 ;  /* 0x000000ffff9ab224 */ /* 0x000fe200078e0a9a */
[----:B------:R-:W-:Y:S01]  /*6510*/  ISETP.GT.U32.AND P3, PT, R9, R14, PT ;  /* 0x0000000e0900720c */ /* 0x000fe20003f64070 */
[----:B------:R-:W-:-:S04]  /*6520*/  IMAD.HI.U32 R11, R0, R26, RZ ;  /* 0x0000001a000b7227 */ /* 0x000fc800078e00ff */
[----:B------:R-:W-:Y:S01]  /*6530*/  @!P2 IMAD.IADD R18, R18, 0x1, -R9 ;  /* 0x000000011212a824 */ /* 0x000fe200078e0a09 */
[C---:B------:R-:W-:Y:S01]  /*6540*/  ISETP.GT.U32.AND P2, PT, R9.reuse, R148, PT ;  /* 0x000000940900720c */ /* 0x040fe20003f44070 */
[----:B------:R-:W-:Y:S02]  /*6550*/  IMAD.MOV R23, RZ, RZ, -R23 ;  /* 0x000000ffff177224 */ /* 0x000fe400078e0a17 */
[C---:B------:R-:W-:Y:S02]  /*6560*/  IMAD R24, R9.reuse, R3, R24 ;  /* 0x0000000309187224 */ /* 0x040fe400078e0218 */
[----:B------:R-:W-:Y:S02]  /*6570*/  @!P6 IMAD.IADD R20, R20, 0x1, -R9 ;  /* 0x000000011414e824 */ /* 0x000fe400078e0a09 */
[----:B------:R-:W-:Y:S02]  /*6580*/  IMAD.MOV R11, RZ, RZ, -R11 ;  /* 0x000000ffff0b7224 */ /* 0x000fe400078e0a0b */
[C---:B------:R-:W-:Y:S01]  /*6590*/  IMAD R28, R9.reuse, R23, R28 ;  /* 0x00000017091c7224 */ /* 0x040fe200078e021c */
[C---:B------:R-:W-:Y:S01]  /*65a0*/  ISETP.GT.U32.AND P6, PT, R9.reuse, R20, PT ;  /* 0x000000140900720c */ /* 0x040fe20003fc4070 */
[----:B------:R-:W-:Y:S01]  /*65b0*/  @!P4 IMAD.IADD R144, R144, 0x1, -R9 ;  /* 0x000000019090c824 */ /* 0x000fe200078e0a09 */
[----:B------:R-:W-:Y:S01]  /*65c0*/  ISETP.GT.U32.AND P4, PT, R9, R24, PT ;  /* 0x000000180900720c */ /* 0x000fe20003f84070 */
[----:B------:R-:W-:-:S04]  /*65d0*/  IMAD.HI.U32 R3, R0, R30, RZ ;  /* 0x0000001e00037227 */ /* 0x000fc800078e00ff */
[----:B------:R-:W-:Y:S01]  /*65e0*/  IMAD R26, R9, R11, R26 ;  /* 0x0000000b091a7224 */ /* 0x000fe200078e021a */
[----:B------:R-:W-:Y:S01]  /*65f0*/  SHF.R.S32.HI R11, RZ, 0x6, R2 ;  /* 0x00000006ff0b7819 */ /* 0x000fe20000011402 */
[----:B------:R-:W-:-:S04]  /*6600*/  IMAD.HI.U32 R0, R0, R32, RZ ;  /* 0x0000002000007227 */ /* 0x000fc800078e00ff */
[--C-:B------:R-:W-:Y:S01]  /*6610*/  @!P0 IMAD.IADD R16, R16, 0x1, -R9.reuse ;  /* 0x0000000110108824 */ /* 0x100fe200078e0a09 */
[C---:B------:R-:W-:Y:S01]  /*6620*/  ISETP.GT.U32.AND P0, PT, R9.reuse, R28, PT ;  /* 0x0000001c0900720c */ /* 0x040fe20003f04070 */
[----:B------:R-:W-:Y:S01]  /*6630*/  @!P3 IMAD.IADD R14, R14, 0x1, -R9 ;  /* 0x000000010e0eb824 */ /* 0x000fe200078e0a09 */
[C---:B------:R-:W-:Y:S01]  /*6640*/  ISETP.GT.U32.AND P3, PT, R9.reuse, R26, PT ;  /* 0x0000001a0900720c */ /* 0x040fe20003f64070 */
[----:B------:R-:W-:Y:S02]  /*6650*/  IMAD.MOV R0, RZ, RZ, -R0 ;  /* 0x000000ffff007224 */ /* 0x000fe400078e0a00 */
[----:B------:R-:W-:Y:S02]  /*6660*/  IMAD.MOV R3, RZ, RZ, -R3 ;  /* 0x000000ffff037224 */ /* 0x000fe400078e0a03 */
[----:B------:R-:W-:Y:S01]  /*6670*/  @!P5 IMAD.MOV R12, RZ, RZ, -R12 ;  /* 0x000000ffff0cd224 */ /* 0x000fe200078e0a0c */
[C---:B------:R-:W-:Y:S01]  /*6680*/  ISETP.GT.U32.AND P5, PT, R9.reuse, R18, PT ;  /* 0x000000120900720c */ /* 0x040fe20003fa4070 */
[----:B------:R-:W-:Y:S01]  /*6690*/  @!P2 IMAD.IADD R148, R148, 0x1, -R9 ;  /* 0x000000019494a824 */ /* 0x000fe200078e0a09 */
[C---:B------:R-:W-:Y:S01]  /*66a0*/  ISETP.GT.U32.AND P2, PT, R9.reuse, R22, PT ;  /* 0x000000160900720c */ /* 0x040fe20003f44070 */
[----:B------:R-:W-:-:S02]  /*66b0*/  IMAD R32, R9, R0, R32 ;  /* 0x0000000009207224 */ /* 0x000fc400078e0220 */
[C---:B------:R-:W-:Y:S01]  /*66c0*/  IMAD R30, R9.reuse, R3, R30 ;  /* 0x00000003091e7224 */ /* 0x040fe200078e021e */
[----:B------:R-:W-:Y:S01]  /*66d0*/  LOP3.LUT R3, R2, 0x40, RZ, 0xc0, !PT ;  /* 0x0000004002037812 */ /* 0x000fe200078ec0ff */
[--C-:B------:R-:W-:Y:S01]  /*66e0*/  @!P4 IMAD.IADD R24, R24, 0x1, -R9.reuse ;  /* 0x000000011818c824 */ /* 0x100fe200078e0a09 */
[C---:B------:R-:W-:Y:S01]  /*66f0*/  ISETP.GT.U32.AND P4, PT, R9.reuse, R32, PT ;  /* 0x000000200900720c */ /* 0x040fe20003f84070 */
[--C-:B------:R-:W-:Y:S01]  /*6700*/  @!P6 IMAD.IADD R20, R20, 0x1, -R9.reuse ;  /* 0x000000011414e824 */ /* 0x100fe200078e0a09 */
[----:B------:R-:W-:Y:S01]  /*6710*/  ISETP.GT.U32.AND P6, PT, R9, R30, PT ;  /* 0x0000001e0900720c */ /* 0x000fe20003fc4070 */
[--C-:B------:R-:W-:Y:S01]  /*6720*/  @!P0 IMAD.IADD R28, R28, 0x1, -R9.reuse ;  /* 0x000000011c1c8824 */ /* 0x100fe200078e0a09 */
[----:B------:R-:W-:Y:S01]  /*6730*/  ISETP.GE.AND P0, PT, R33, RZ, PT ;  /* 0x000000ff2100720c */ /* 0x000fe20003f06270 */
[--C-:B------:R-:W-:Y:S01]  /*6740*/  @!P3 IMAD.IADD R26, R26, 0x1, -R9.reuse ;  /* 0x000000011a1ab824 */ /* 0x100fe200078e0a09 */
[----:B------:R-:W-:Y:S01]  /*6750*/  ISETP.GE.AND P3, PT, R31, RZ, PT ;  /* 0x000000ff1f00720c */ /* 0x000fe20003f66270 */
[--C-:B------:R-:W-:Y:S01]  /*6760*/  @!P5 IMAD.IADD R18, R18, 0x1, -R9.reuse ;  /* 0x000000011212d824 */ /* 0x100fe200078e0a09 */
[----:B------:R-:W-:Y:S01]  /*6770*/  ISETP.GE.AND P5, PT, R27, RZ, PT ;  /* 0x000000ff1b00720c */ /* 0x000fe20003fa6270 */
[--C-:B------:R-:W-:Y:S01]  /*6780*/  @!P2 IMAD.IADD R22, R22, 0x1, -R9.reuse ;  /* 0x000000011616a824 */ /* 0x100fe200078e0a09 */
[----:B------:R-:W-:Y:S01]  /*6790*/  ISETP.GE.AND P2, PT, R29, RZ, PT ;  /* 0x000000ff1d00720c */ /* 0x000fe20003f46270 */
[----:B------:R-:W-:Y:S01]  /*67a0*/  @!P1 IMAD.MOV R148, RZ, RZ, -R148 ;  /* 0x000000ffff949224 */ /* 0x000fe200078e0a94 */
[----:B------:R-:W-:Y:S01]  /*67b0*/  SGXT R2, R11, 0x1 ;  /* 0x000000010b02781a */ /* 0x000fe20000000200 */
[--C-:B------:R-:W-:Y:S01]  /*67c0*/  @!P4 IMAD.IADD R32, R32, 0x1, -R9.reuse ;  /* 0x000000012020c824 */ /* 0x100fe200078e0a09 */
[----:B------:R-:W-:Y:S01]  /*67d0*/  ISETP.GT.U32.AND P1, PT, R9, R22, PT ;  /* 0x000000160900720c */ /* 0x000fe20003f24070 */
[--C-:B------:R-:W-:Y:S01]  /*67e0*/  @!P6 IMAD.IADD R30, R30, 0x1, -R9.reuse ;  /* 0x000000011e1ee824 */ /* 0x100fe200078e0a09 */
[----:B------:R-:W-:Y:S01]  /*67f0*/  ISETP.GE.AND P6, PT, R37, RZ, PT ;  /* 0x000000ff2500720c */ /* 0x000fe20003fc6270 */
[----:B------:R-:W-:Y:S01]  /*6800*/  @!P0 IMAD.MOV R18, RZ, RZ, -R18 ;  /* 0x000000ffff128224 */ /* 0x000fe200078e0a12 */
[C---:B------:R-:W-:Y:S01]  /*6810*/  ISETP.GT.U32.AND P0, PT, R9.reuse, R32, PT ;  /* 0x000000200900720c */ /* 0x040fe20003f04070 */
[----:B------:R-:W-:Y:S01]  /*6820*/  @!P3 IMAD.MOV R16, RZ, RZ, -R16 ;  /* 0x000000ffff10b224 */ /* 0x000fe200078e0a10 */
[C---:B------:R-:W-:Y:S01]  /*6830*/  ISETP.GT.U32.AND P3, PT, R9.reuse, R28, PT ;  /* 0x0000001c0900720c */ /* 0x040fe20003f64070 */
[----:B------:R-:W-:Y:S01]  /*6840*/  @!P5 IMAD.MOV R144, RZ, RZ, -R144 ;  /* 0x000000ffff90d224 */ /* 0x000fe200078e0a90 */
[C---:B------:R-:W-:Y:S01]  /*6850*/  ISETP.GT.U32.AND P4, PT, R9.reuse, R24, PT ;  /* 0x000000180900720c */ /* 0x040fe20003f84070 */
[----:B------:R-:W-:Y:S01]  /*6860*/  @!P2 IMAD.MOV R14, RZ, RZ, -R14 ;  /* 0x000000ffff0ea224 */ /* 0x000fe200078e0a0e */
[----:B------:R-:W-:Y:S01]  /*6870*/  ISETP.GT.U32.AND P2, PT, R9, R26, PT ;  /* 0x0000001a0900720c */ /* 0x000fe20003f44070 */
[----:B------:R-:W-:Y:S01]  /*6880*/  IMAD.SHL.U32 R0, R53, 0x2, RZ ;  /* 0x0000000235007824 */ /* 0x000fe200078e00ff */
[----:B------:R-:W-:Y:S01]  /*6890*/  ISETP.GT.U32.AND P5, PT, R9, R30, PT ;  /* 0x0000001e0900720c */ /* 0x000fe20003fa4070 */
[--C-:B------:R-:W-:Y:S01]  /*68a0*/  @!P1 IMAD.IADD R22, R22, 0x1, -R9.reuse ;  /* 0x0000000116169824 */ /* 0x100fe200078e0a09 */
[----:B------:R-:W-:Y:S01]  /*68b0*/  ISETP.GE.AND P1, PT, R45, RZ, PT ;  /* 0x000000ff2d00720c */ /* 0x000fe20003f26270 */
[----:B------:R-:W-:Y:S01]  /*68c0*/  @!P6 IMAD.MOV R20, RZ, RZ, -R20 ;  /* 0x000000ffff14e224 */ /* 0x000fe200078e0a14 */
[----:B------:R-:W-:Y:S01]  /*68d0*/  ISETP.GE.AND P6, PT, R39, RZ, PT ;  /* 0x000000ff2700720c */ /* 0x000fe20003fc6270 */
[--C-:B------:R-:W-:Y:S01]  /*68e0*/  @!P0 IMAD.IADD R32, R32, 0x1, -R9.reuse ;  /* 0x0000000120208824 */ /* 0x100fe200078e0a09 */
[----:B------:R-:W-:Y:S01]  /*68f0*/  ISETP.NE.AND P0, PT, R7, RZ, PT ;  /* 0x000000ff0700720c */ /* 0x000fe20003f05270 */
[--C-:B------:R-:W-:Y:S01]  /*6900*/  @!P3 IMAD.IADD R28, R28, 0x1, -R9.reuse ;  /* 0x000000011c1cb824 */ /* 0x100fe200078e0a09 */
[----:B------:R-:W-:Y:S01]  /*6910*/  LOP3.LUT R7, RZ, R7, RZ, 0x33, !PT ;  /* 0x00000007ff077212 */ /* 0x000fe200078e33ff */
[--C-:B------:R-:W-:Y:S01]  /*6920*/  @!P4 IMAD.IADD R24, R24, 0x1, -R9.reuse ;  /* 0x000000011818c824 */ /* 0x100fe200078e0a09 */
[----:B------:R-:W-:Y:S01]  /*6930*/  ISETP.GE.AND P3, PT, R51, RZ, PT ;  /* 0x000000ff3300720c */ /* 0x000fe20003f66270 */
[--C-:B------:R-:W-:Y:S01]  /*6940*/  @!P2 IMAD.IADD R26, R26, 0x1, -R9.reuse ;  /* 0x000000011a1aa824 */ /* 0x100fe200078e0a09 */
[----:B------:R-:W-:Y:S01]  /*6950*/  LOP3.LUT R2, R0, 0x90, R2, 0x78, !PT ;  /* 0x0000009000027812 */ /* 0x000fe200078e7802 */
[----:B------:R-:W-:Y:S01]  /*6960*/  @!P5 IMAD.IADD R30, R30, 0x1, -R9 ;  /* 0x000000011e1ed824 */ /* 0x000fe200078e0a09 */
[----:B------:R-:W-:Y:S01]  /*6970*/  SEL R143, R7, R36, !P0 ;  /* 0x00000024078f7207 */ /* 0x000fe20004000000 */
[----:B------:R-:W-:Y:S01]  /*6980*/  IMAD R3, R3, 0x80, R0 ;  /* 0x0000008003037824 */ /* 0x000fe200078e0200 */
[----:B------:R-:W-:Y:S01]  /*6990*/  ISETP.GE.AND P4, PT, R47, RZ, PT ;  /* 0x000000ff2f00720c */ /* 0x000fe20003f86270 */
[----:B------:R-:W-:Y:S01]  /*69a0*/  IMAD R9, R8, UR5, RZ ;  /* 0x0000000508097c24 */ /* 0x000fe2000f8e02ff */
[----:B------:R-:W-:Y:S01]  /*69b0*/  SEL R142, R7, R142, !P0 ;  /* 0x0000008e078e7207 */ /* 0x000fe20004000000 */
[----:B------:R-:W-:Y:S01]  /*69c0*/  IMAD R0, R53, UR60, RZ ;  /* 0x0000003c35007c24 */ /* 0x000fe2000f8e02ff */
[----:B------:R-:W-:Y:S01]  /*69d0*/  ISETP.GE.AND P2, PT, R49, RZ, PT ;  /* 0x000000ff3100720c */ /* 0x000fe20003f46270 */
[----:B------:R-:W-:Y:S01]  /*69e0*/  IMAD R37, R6, UR5, RZ ;  /* 0x0000000506257c24 */ /* 0x000fe2000f8e02ff */
[----:B------:R-:W-:Y:S01]  /*69f0*/  ISETP.GE.AND P5, PT, R25, RZ, PT ;  /* 0x000000ff1900720c */ /* 0x000fe20003fa6270 */
[----:B------:R-:W-:Y:S01]  /*6a00*/  ULDC UR5, c[0x0][0x240] ;  /* 0x0000900000057ab9 */ /* 0x000fe20000000800 */
[----:B------:R-:W-:Y:S01]  /*6a10*/  @!P1 IMAD.MOV R24, RZ, RZ, -R24 ;  /* 0x000000ffff189224 */ /* 0x000fe200078e0a18 */
[----:B------:R-:W-:Y:S01]  /*6a20*/  SEL R141, R7, R38, !P0 ;  /* 0x00000026078d7207 */ /* 0x000fe20004000000 */
[----:B------:R-:W-:Y:S01]  /*6a30*/  @!P6 IMAD.MOV R22, RZ, RZ, -R22 ;  /* 0x000000ffff16e224 */ /* 0x000fe200078e0a16 */
[----:B------:R-:W-:Y:S01]  /*6a40*/  LEA R8, P1, R9, UR8, 0x1 ;  /* 0x0000000809087c11 */ /* 0x000fe2000f8208ff */
[----:B------:R-:W-:Y:S01]  /*6a50*/  IMAD R143, R143, UR5, RZ ;  /* 0x000000058f8f7c24 */ /* 0x000fe2000f8e02ff */
[----:B------:R-:W-:Y:S01]  /*6a60*/  LEA R11, P6, R0, UR10, 0x1 ;  /* 0x0000000a000b7c11 */ /* 0x000fe2000f8c08ff */
[----:B------:R-:W-:Y:S01]  /*6a70*/  IMAD R142, R142, UR5, RZ ;  /* 0x000000058e8e7c24 */ /* 0x000fe2000f8e02ff */
[C---:B------:R-:W-:Y:S01]  /*6a80*/  SEL R140, R7.reuse, R140, !P0 ;  /* 0x0000008c078c7207 */ /* 0x040fe20004000000 */
[----:B------:R-:W-:Y:S01]  /*6a90*/  @!P3 IMAD.MOV R30, RZ, RZ, -R30 ;  /* 0x000000ffff1eb224 */ /* 0x000fe200078e0a1e */
[----:B------:R-:W-:Y:S01]  /*6aa0*/  SEL R139, R7, R40, !P0 ;  /* 0x00000028078b7207 */ /* 0x000fe20004000000 */
[----:B------:R-:W-:Y:S01]  /*6ab0*/  IMAD R141, R141, UR5, RZ ;  /* 0x000000058d8d7c24 */ /* 0x000fe2000f8e02ff */
[C---:B------:R-:W-:Y:S01]  /*6ac0*/  SEL R137, R7.reuse, R42, !P0 ;  /* 0x0000002a07897207 */ /* 0x040fe20004000000 */
[----:B------:R-:W-:Y:S01]  /*6ad0*/  IMAD R140, R140, UR5, RZ ;  /* 0x000000058c8c7c24 */ /* 0x000fe2000f8e02ff */
[----:B------:R-:W-:Y:S01]  /*6ae0*/  SEL R42, R7, R15, !P0 ;  /* 0x0000000f072a7207 */ /* 0x000fe20004000000 */
[----:B------:R-:W-:Y:S01]  /*6af0*/  IMAD R139, R139, UR5, RZ ;  /* 0x000000058b8b7c24 */ /* 0x000fe2000f8e02ff */
[----:B------:R-:W-:Y:S01]  /*6b00*/  SEL R15, R7, R12, !P0 ;  /* 0x0000000c070f7207 */ /* 0x000fe20004000000 */
[----:B------:R-:W-:Y:S01]  /*6b10*/  @!P4 IMAD.MOV R26, RZ, RZ, -R26 ;  /* 0x000000ffff1ac224 */ /* 0x000fe200078e0a1a */
[----:B------:R-:W-:Y:S01]  /*6b20*/  LEA.HI.X.SX32 R9, R9, UR9, 0x1, P1 ;  /* 0x0000000909097c11 */ /* 0x000fe200088f0eff */
[----:B------:R-:W-:Y:S01]  /*6b30*/  @!P2 IMAD.MOV R28, RZ, RZ, -R28 ;  /* 0x000000ffff1ca224 */ /* 0x000fe200078e0a1c */
[----:B------:R-:W-:Y:S01]  /*6b40*/  SEL R12, R7, R144, !P0 ;  /* 0x00000090070c7207 */ /* 0x000fe20004000000 */
[----:B------:R-:W-:Y:S01]  /*6b50*/  @!P5 IMAD.MOV R32, RZ, RZ, -R32 ;  /* 0x000000ffff20d224 */ /* 0x000fe200078e0a20 */
[-C--:B------:R-:W-:Y:S01]  /*6b60*/  LEA R145, P1, R143, R11.reuse, 0x1 ;  /* 0x0000000b8f917211 */ /* 0x080fe200078208ff */
[----:B------:R-:W-:Y:S01]  /*6b70*/  IMAD R137, R137, UR5, RZ ;  /* 0x0000000589897c24 */ /* 0x000fe2000f8e02ff */
[C---:B------:R-:W-:Y:S01]  /*6b80*/  SEL R138, R7.reuse, R138, !P0 ;  /* 0x0000008a078a7207 */ /* 0x040fe20004000000 */
[----:B------:R-:W-:Y:S01]  /*6b90*/  IMAD R42, R42, UR5, RZ ;  /* 0x000000052a2a7c24 */ /* 0x000fe2000f8e02ff */
[----:B------:R-:W-:Y:S01]  /*6ba0*/  LEA R144, P3, R142, R11, 0x1 ;  /* 0x0000000b8e907211 */ /* 0x000fe200078608ff */
[----:B------:R0:W-:Y:S01]  /*6bb0*/  STL [R1+0xec8], R145 ;  /* 0x000ec89101007387 */ /* 0x0001e20000100800 */
[C---:B------:R-:W-:Y:S01]  /*6bc0*/  SEL R40, R7.reuse, R17, !P0 ;  /* 0x0000001107287207 */ /* 0x040fe20004000000 */
[----:B------:R-:W-:Y:S01]  /*6bd0*/  IMAD R138, R138, UR5, RZ ;  /* 0x000000058a8a7c24 */ /* 0x000fe2000f8e02ff */
[C---:B------:R-:W-:Y:S01]  /*6be0*/  SEL R136, R7.reuse, R136, !P0 ;  /* 0x0000008807887207 */ /* 0x040fe20004000000 */
[----:B------:R2:W-:Y:S01]  /*6bf0*/  STL [R1+0x6e0], R144 ;  /* 0x0006e09001007387 */ /* 0x0005e20000100800 */
[----:B------:R-:W-:Y:S01]  /*6c00*/  SEL R17, R7, R146, !P0 ;  /* 0x0000009207117207 */ /* 0x000fe20004000000 */
[----:B------:R-:W-:Y:S01]  /*6c10*/  IMAD R40, R40, UR5, RZ ;  /* 0x0000000528287c24 */ /* 0x000fe2000f8e02ff */
[-C--:B------:R-:W-:Y:S01]  /*6c20*/  LEA R146, P4, R141, R11.reuse, 0x1 ;  /* 0x0000000b8d927211 */ /* 0x080fe200078808ff */
[----:B------:R-:W-:Y:S01]  /*6c30*/  IMAD R136, R136, UR5, RZ ;  /* 0x0000000588887c24 */ /* 0x000fe2000f8e02ff */
[----:B------:R-:W-:Y:S01]  /*6c40*/  LEA.HI.X.SX32 R0, R0, UR11, 0x1, P6 ;  /* 0x0000000b00007c11 */ /* 0x000fe2000b0f0eff */
[----:B------:R-:W-:Y:S01]  /*6c50*/  IMAD R17, R17, UR5, RZ ;  /* 0x0000000511117c24 */ /* 0x000fe2000f8e02ff */
[-C--:B0-----:R-:W-:Y:S01]  /*6c60*/  LEA R145, P5, R140, R11.reuse, 0x1 ;  /* 0x0000000b8c917211 */ /* 0x081fe200078a08ff */
[----:B------:R0:W-:Y:S01]  /*6c70*/  STL [R1+0x6e8], R146 ;  /* 0x0006e89201007387 */ /* 0x0001e20000100800 */
[----:B------:R-:W-:Y:S01]  /*6c80*/  SEL R135, R7, R44, !P0 ;  /* 0x0000002c07877207 */ /* 0x000fe20004000000 */
[----:B------:R-:W-:Y:S01]  /*6c90*/  IMAD R15, R15, UR5, RZ ;  /* 0x000000050f0f7c24 */ /* 0x000fe2000f8e02ff */
[----:B--2---:R-:W-:Y:S01]  /*6ca0*/  LEA R144, P6, R139, R11, 0x1 ;  /* 0x0000000b8b907211 */ /* 0x004fe200078c08ff */
[----:B------:R2:W-:Y:S01]  /*6cb0*/  STL [R1+0x6f0], R145 ;  /* 0x0006f09101007387 */ /* 0x0005e20000100800 */
[----:B------:R-:W-:Y:S01]  /*6cc0*/  SEL R133, R7, R46, !P0 ;  /* 0x0000002e07857207 */ /* 0x000fe20004000000 */
[----:B------:R-:W-:Y:S01]  /*6cd0*/  IMAD R135, R135, UR5, RZ ;  /* 0x0000000587877c24 */ /* 0x000fe2000f8e02ff */
[C---:B------:R-:W-:Y:S01]  /*6ce0*/  SEL R131, R7.reuse, R48, !P0 ;  /* 0x0000003007837207 */ /* 0x040fe20004000000 */
[----:B------:R3:W-:Y:S01]  /*6cf0*/  STL [R1+0x6f8], R144 ;  /* 0x0006f89001007387 */ /* 0x0007e20000100800 */
[----:B------:R-:W-:Y:S01]  /*6d00*/  SEL R129, R7, R50, !P0 ;  /* 0x0000003207817207 */ /* 0x000fe20004000000 */
[----:B------:R-:W-:Y:S01]  /*6d10*/  IMAD R133, R133, UR5, RZ ;  /* 0x0000000585857c24 */ /* 0x000fe2000f8e02ff */
        /* <DEDUP_REMOVED lines=44> */
[----:B------:R-:W-:Y:S01]  /*6fe0*/  LEA R6, P2, R37, UR8, 0x1 ;  /* 0x0000000825067c11 */ /* 0x000fe2000f8408ff */
[----:B------:R-:W-:Y:S01]  /*6ff0*/  IMAD R38, R38, UR5, RZ ;  /* 0x0000000526267c24 */ /* 0x000fe2000f8e02ff */
[C---:B------:R-:W-:Y:S01]  /*7000*/  SEL R134, R7.reuse, R134, !P0 ;  /* 0x0000008607867207 */ /* 0x040fe20004000000 */
        /* <DEDUP_REMOVED lines=49> */
[----:B------:R-:W-:Y:S01]  /*7320*/  SEL R85, R7, R172, !P0 ;  /* 0x000000ac07557207 */ /* 0x000fe20004000000 */
        /* <DEDUP_REMOVED lines=127> */
[-C--:B0-----:R-:W-:Y:S01]  /*7b20*/  LEA R146, P0, R138, R11.reuse, 0x1 ;  /* 0x0000000b8a927211 */ /* 0x081fe200078008ff */
[----:B------:R-:W-:Y:S01]  /*7b30*/  IMAD R30, R30, UR5, RZ ;  /* 0x000000051e1e7c24 */ /* 0x000fe2000f8e02ff */
[-C--:B--2---:R-:W-:Y:S01]  /*7b40*/  LEA.HI.X.SX32 R145, R143, R0.reuse, 0x1, P1 ;  /* 0x000000008f917211 */ /* 0x084fe200008f0eff */
[----:B------:R-:W-:Y:S01]  /*7b50*/  IMAD R32, R32, UR5, RZ ;  /* 0x0000000520207c24 */ /* 0x000fe2000f8e02ff */
[----:B------:R-:W-:Y:S01]  /*7b60*/  LEA.HI.X.SX32 R7, R37, UR9, 0x1, P2 ;  /* 0x0000000925077c11 */ /* 0x000fe200090f0eff */
[----:B------:R0:W-:Y:S01]  /*7b70*/  STL [R1+0x700], R146 ;  /* 0x0007009201007387 */ /* 0x0001e20000100800 */
[-C--:B---3--:R-:W-:Y:S01]  /*7b80*/  LEA R144, P1, R137, R11.reuse, 0x1 ;  /* 0x0000000b89907211 */ /* 0x088fe200078208ff */
[----:B-1----:R-:W-:Y:S01]  /*7b90*/  IMAD R37, R102, 0x3f, RZ ;  /* 0x0000003f66257824 */ /* 0x002fe200078e02ff */
[-C--:B------:R-:W-:Y:S01]  /*7ba0*/  LEA R143, P2, R136, R11.reuse, 0x1 ;  /* 0x0000000b888f7211 */ /* 0x080fe200078408ff */
[----:B------:R-:W-:Y:S01]  /*7bb0*/  STL [R1+0xec4], R145 ;  /* 0x000ec49101007387 */ /* 0x000fe20000100800 */
[-C--:B------:R-:W-:Y:S01]  /*7bc0*/  LEA.HI.X.SX32 R142, R142, R0.reuse, 0x1, P3 ;  /* 0x000000008e8e7211 */ /* 0x080fe200018f0eff */
[----:B------:R-:W-:Y:S01]  /*7bd0*/  IMAD R39, R102, 0x3e, RZ ;  /* 0x0000003e66277824 */ /* 0x000fe200078e02ff */
[-C--:B------:R-:W-:Y:S01]  /*7be0*/  LEA.HI.X.SX32 R139, R139, R0.reuse, 0x1, P6 ;  /* 0x000000008b8b7211 */ /* 0x080fe200030f0eff */
[----:B------:R1:W-:Y:S01]  /*7bf0*/  STL [R1+0x708], R144 ;  /* 0x0007089001007387 */ /* 0x0003e20000100800 */
[-C--:B------:R-:W-:Y:S01]  /*7c00*/  LEA.HI.X.SX32 R136, R136, R0.reuse, 0x1, P2 ;  /* 0x0000000088887211 */ /* 0x080fe200010f0eff */
[----:B------:R-:W-:Y:S01]  /*7c10*/  UIADD3 UR5, UR4, 0x8000, URZ ;  /* 0x0000800004057890 */ /* 0x000fe2000fffe03f */
[----:B0-----:R-:W-:Y:S01]  /*7c20*/  CS2R R146, SRZ ;  /* 0x0000000000927805 */ /* 0x001fe2000001ff00 */
[----:B------:R0:W-:Y:S01]  /*7c30*/  STL [R1+0x710], R143 ;  /* 0x0007108f01007387 */ /* 0x0001e20000100800 */
[----:B------:R-:W-:Y:S01]  /*7c40*/  UIADD3 UR11, UP0, UR20, 0x80, URZ ;  /* 0x00000080140b7890 */ /* 0x000fe2000ff1e03f */
[----:B------:R-:W-:Y:S01]  /*7c50*/  CS2R R148, SRZ ;  /* 0x0000000000947805 */ /* 0x000fe2000001ff00 */
[----:B------:R-:W-:Y:S01]  /*7c60*/  USHF.R.U32.HI UR5, URZ, 0x4, UR5 ;  /* 0x000000043f057899 */ /* 0x000fe20008011605 */
[----:B------:R2:W-:Y:S01]  /*7c70*/  STL [R1+0x6dc], R142 ;  /* 0x0006dc8e01007387 */ /* 0x0005e20000100800 */
[----:B------:R-:W-:Y:S01]  /*7c80*/  UMOV UR8, URZ ;  /* 0x0000003f00087c82 */ /* 0x000fe20008000000 */
[-C--:B-1----:R-:W-:Y:S01]  /*7c90*/  LEA R144, P3, R135, R11.reuse, 0x1 ;  /* 0x0000000b87907211 */ /* 0x082fe200078608ff */
[----:B------:R-:W-:Y:S01]  /*7ca0*/  USGXT.U32 UR22, UR5, 0xe ;  /* 0x0000000e0516789a */ /* 0x000fe20008000000 */
[----:B------:R-:W-:Y:S01]  /*7cb0*/  CS2R R150, SRZ ;  /* 0x0000000000967805 */ /* 0x000fe2000001ff00 */
[----:B------:R-:W-:Y:S01]  /*7cc0*/  USHF.L.U32 UR60, UR60, 0x6, URZ ;  /* 0x000000063c3c7899 */ /* 0x000fe2000800063f */
[-C--:B0-----:R-:W-:Y:S01]  /*7cd0*/  LEA.HI.X.SX32 R143, R141, R0.reuse, 0x1, P4 ;  /* 0x000000008d8f7211 */ /* 0x081fe200020f0eff */
[----:B------:R0:W-:Y:S01]  /*7ce0*/  STL [R1+0x718], R144 ;  /* 0x0007189001007387 */ /* 0x0001e20000100800 */
[----:B------:R-:W-:Y:S01]  /*7cf0*/  LEA.HI.X.SX32 R141, R140, R0, 0x1, P5 ;  /* 0x000000008c8d7211 */ /* 0x000fe200028f0eff */
[----:B------:R-:W-:Y:S01]  /*7d00*/  UIADD3.X UR12, UR8, 0x40000040, URZ, UP0, !UPT ;  /* 0x40000040080c7890 */ /* 0x000fe200087fe43f */
[-C--:B--2---:R-:W-:Y:S01]  /*7d10*/  LEA R142, P4, R134, R11.reuse, 0x1 ;  /* 0x0000000b868e7211 */ /* 0x084fe200078808ff */
[----:B------:R-:W-:Y:S01]  /*7d20*/  STL [R1+0x6e4], R143 ;  /* 0x0006e48f01007387 */ /* 0x000fe20000100800 */
[----:B------:R-:W-:Y:S01]  /*7d30*/  LEA R140, P5, R133, R11, 0x1 ;  /* 0x0000000b858c7211 */ /* 0x000fe200078a08ff */
[----:B------:R-:W-:-:S02]  /*7d40*/  UIADD3 UR14, UP0, UR22, 0x2, URZ ;  /* 0x00000002160e7890 */ /* 0x000fc4000ff1e03f */
[----:B------:R-:W-:Y:S01]  /*7d50*/  STL [R1+0x720], R142 ;  /* 0x0007208e01007387 */ /* 0x000fe20000100800 */
[-C--:B------:R-:W-:Y:S01]  /*7d60*/  LEA.HI.X.SX32 R133, R133, R0.reuse, 0x1, P5 ;  /* 0x0000000085857211 */ /* 0x080fe200028f0eff */
[----:B------:R-:W-:Y:S01]  /*7d70*/  UMOV UR9, URZ ;  /* 0x0000003f00097c82 */ /* 0x000fe20008000000 */
[----:B------:R-:W-:Y:S01]  /*7d80*/  USHF.R.S32.HI UR10, URZ, 0x1f, UR60 ;  /* 0x0000001f3f0a7899 */ /* 0x000fe2000801143c */
[----:B------:R1:W-:Y:S01]  /*7d90*/  STL [R1+0x6ec], R141 ;  /* 0x0006ec8d01007387 */ /* 0x0003e20000100800 */
[----:B------:R-:W-:Y:S01]  /*7da0*/  UIADD3.X UR15, UR9, 0x40000040, URZ, UP0, !UPT ;  /* 0x40000040090f7890 */ /* 0x000fe200087fe43f */
[----:B0-----:R-:W-:Y:S01]  /*7db0*/  CS2R R144, SRZ ;  /* 0x0000000000907805 */ /* 0x001fe2000001ff00 */
[----:B------:R-:W-:Y:S01]  /*7dc0*/  USHF.L.U32 UR5, UR60, 0x1, URZ ;  /* 0x000000013c057899 */ /* 0x000fe2000800063f */
[----:B------:R0:W-:Y:S01]  /*7dd0*/  STL [R1+0x728], R140 ;  /* 0x0007288c01007387 */ /* 0x0001e20000100800 */
[----:B------:R-:W-:Y:S01]  /*7de0*/  UMOV UR8, UR11 ;  /* 0x0000000b00087c82 */ /* 0x000fe20008000000 */
[----:B------:R-:W-:Y:S01]  /*7df0*/  UMOV UR9, UR12 ;  /* 0x0000000c00097c82 */ /* 0x000fe20008000000 */
[----:B------:R-:W-:Y:S01]  /*7e00*/  USHF.L.U64.HI UR60, UR60, 0x1, UR10 ;  /* 0x000000013c3c7899 */ /* 0x000fe2000801020a */
[----:B------:R2:W-:Y:S01]  /*7e10*/  STL [R1+0x6f4], R139 ;  /* 0x0006f48b01007387 */ /* 0x0005e20000100800 */
[----:B------:R-:W-:Y:S01]  /*7e20*/  UIADD3.64 UR10, UR8, 0x180, URZ ;  /* 0x00000180080a7897 */ /* 0x000fe2000fffe03f */
[-C--:B-1----:R-:W-:Y:S01]  /*7e30*/  LEA R141, P6, R132, R11.reuse, 0x1 ;  /* 0x0000000b848d7211 */ /* 0x082fe200078c08ff */
[----:B------:R-:W-:Y:S01]  /*7e40*/  UIADD3.64 UR10, UR8, 0x280, URZ ;  /* 0x00000280080a7897 */ /* 0x000fe2000fffe03f */
[----:B------:R-:W-:Y:S01]  /*7e50*/  CS2R R142, SRZ ;  /* 0x00000000008e7805 */ /* 0x000fe2000001ff00 */
[----:B------:R-:W-:Y:S01]  /*7e60*/  UIADD3.64 UR18, UR8, 0x200, URZ ;  /* 0x0000020008127897 */ /* 0x000fe2000fffe03f */
[-C--:B0-----:R-:W-:Y:S01]  /*7e70*/  LEA.HI.X.SX32 R140, R138, R0.reuse, 0x1, P0 ;  /* 0x000000008a8c7211 */ /* 0x081fe200000f0eff */
[----:B------:R-:W-:Y:S01]  /*7e80*/  STL [R1+0x730], R141 ;  /* 0x0007308d01007387 */ /* 0x000fe20000100800 */
[-C--:B------:R-:W-:Y:S01]  /*7e90*/  LEA.HI.X.SX32 R138, R137, R0.reuse, 0x1, P1 ;  /* 0x00000000898a7211 */ /* 0x080fe200008f0eff */
[----:B------:R-:W-:Y:S01]  /*7ea0*/  UIADD3.64 UR12, UR8, 0x80, URZ ;  /* 0x00000080080c7897 */ /* 0x000fe2000fffe03f */
[-C--:B--2---:R-:W-:Y:S01]  /*7eb0*/  LEA R139, P0, R131, R11.reuse, 0x1 ;  /* 0x0000000b838b7211 */ /* 0x084fe200078008ff */
[----:B------:R0:W-:Y:S01]  /*7ec0*/  STL [R1+0x6fc], R140 ;  /* 0x0006fc8c01007387 */ /* 0x0001e20000100800 */
[C---:B------:R-:W-:Y:S01]  /*7ed0*/  LEA R137, P1, R130.reuse, R11, 0x1 ;  /* 0x0000000b82897211 */ /* 0x040fe200078208ff */
[----:B------:R-:W-:Y:S01]  /*7ee0*/  UMOV UR10, UR14 ;  /* 0x0000000e000a7c82 */ /* 0x000fe20008000000 */
[----:B------:R-:W-:Y:S01]  /*7ef0*/  UMOV UR11, UR15 ;  /* 0x0000000f000b7c82 */ /* 0x000fe20008000000 */
[----:B------:R-:W-:Y:S01]  /*7f00*/  STL [R1+0x738], R139 ;  /* 0x0007388b01007387 */ /* 0x000fe20000100800 */
[----:B------:R-:W-:Y:S01]  /*7f10*/  LEA.HI.X.SX32 R130, R130, R0, 0x1, P1 ;  /* 0x0000000082827211 */ /* 0x000fe200008f0eff */
[----:B------:R-:W-:-:S02]  /*7f20*/  UIADD3.64 UR16, UR8, 0x100, URZ ;  /* 0x0000010008107897 */ /* 0x000fc4000fffe03f */
[----:B------:R1:W-:Y:S01]  /*7f30*/  STL [R1+0x704], R138 ;  /* 0x0007048a01007387 */ /* 0x0003e20000100800 */
[----:B------:R-:W-:Y:S01]  /*7f40*/  UIADD3.64 UR24, UR8, 0x300, URZ ;  /* 0x0000030008187897 */ /* 0x000fe2000fffe03f */
[----:B0-----:R-:W-:Y:S01]  /*7f50*/  CS2R R140, SRZ ;  /* 0x00000000008c7805 */ /* 0x001fe2000001ff00 */
[----:B------:R-:W-:Y:S01]  /*7f60*/  UIADD3.64 UR28, UR8, 0x380, URZ ;  /* 0x00000380081c7897 */ /* 0x000fe2000fffe03f */
[----:B------:R0:W-:Y:S01]  /*7f70*/  STL [R1+0x740], R137 ;  /* 0x0007408901007387 */ /* 0x0001e20000100800 */
[----:B------:R-:W-:Y:S02]  /*7f80*/  UIADD3.64 UR32, UR8, 0x400, URZ ;  /* 0x0000040008207897 */ /* 0x000fe4000fffe03f */
[----:B------:R-:W-:Y:S01]  /*7f90*/  UIADD3.64 UR36, UR8, 0x480, URZ ;  /* 0x0000048008247897 */ /* 0x000fe2000fffe03f */
[----:B------:R2:W-:Y:S01]  /*7fa0*/  STL [R1+0x70c], R136 ;  /* 0x00070c8801007387 */ /* 0x0005e20000100800 */
[----:B------:R-:W-:Y:S01]  /*7fb0*/  UIADD3.64 UR40, UR8, 0x500, URZ ;  /* 0x0000050008287897 */ /* 0x000fe2000fffe03f */
[----:B-1----:R-:W-:Y:S01]  /*7fc0*/  LEA R138, P2, R129, R11, 0x1 ;  /* 0x0000000b818a7211 */ /* 0x002fe200078408ff */
[----:B------:R-:W-:-:S02]  /*7fd0*/  UIADD3.64 UR44, UR8, 0x580, URZ ;  /* 0x00000580082c7897 */ /* 0x000fc4000fffe03f */
[----:B------:R-:W-:Y:S01]  /*7fe0*/  UIADD3.64 UR48, UR8, 0x600, URZ ;  /* 0x0000060008307897 */ /* 0x000fe2000fffe03f */
[-C--:B0-----:R-:W-:Y:S01]  /*7ff0*/  LEA.HI.X.SX32 R137, R135, R0.reuse, 0x1, P3 ;  /* 0x0000000087897211 */ /* 0x081fe200018f0eff */
[----:B------:R0:W-:Y:S01]  /*8000*/  STL [R1+0x748], R138 ;  /* 0x0007488a01007387 */ /* 0x0001e20000100800 */
[-C--:B------:R-:W-:Y:S01]  /*8010*/  LEA.HI.X.SX32 R135, R134, R0.reuse, 0x1, P4 ;  /* 0x0000000086877211 */ /* 0x080fe200020f0eff */
[----:B------:R-:W-:Y:S01]  /*8020*/  UIADD3.64 UR52, UR8, 0x680, URZ ;  /* 0x0000068008347897 */ /* 0x000fe2000fffe03f */
[-C--:B--2---:R-:W-:Y:S01]  /*8030*/  LEA R136, P3, R128, R11.reuse, 0x1 ;  /* 0x0000000b80887211 */ /* 0x084fe200078608ff */
[----:B------:R-:W-:Y:S01]  /*8040*/  STL [R1+0x714], R137 ;  /* 0x0007148901007387 */ /* 0x000fe20000100800 */
[C---:B------:R-:W-:Y:S01]  /*8050*/  LEA R134, P4, R127.reuse, R11, 0x1 ;  /* 0x0000000b7f867211 */ /* 0x040fe200078808ff */
[----:B------:R-:W-:Y:S02]  /*8060*/  UIADD3.64 UR56, UR8, 0x700, URZ ;  /* 0x0000070008387897 */ /* 0x000fe4000fffe03f */
[----:B------:R1:W-:Y:S01]  /*8070*/  STL [R1+0x750], R136 ;  /* 0x0007508801007387 */ /* 0x0003e20000100800 */
[----:B------:R-:W-:-:S02]  /*8080*/  LEA.HI.X.SX32 R127, R127, R0, 0x1, P4 ;  /* 0x000000007f7f7211 */ /* 0x000fc400020f0eff */
[----:B0-----:R-:W-:Y:S01]  /*8090*/  CS2R R138, SRZ ;  /* 0x00000000008a7805 */ /* 0x001fe2000001ff00 */
[----:B------:R-:W-:Y:S01]  /*80a0*/  UIADD3.64 UR14, UR10, 0x2, URZ ;  /* 0x000000020a0e7897 */ /* 0x000fe2000fffe03f */
[----:B------:R0:W-:Y:S01]  /*80b0*/  STL [R1+0x71c], R135 ;  /* 0x00071c8701007387 */ /* 0x0001e20000100800 */
[----:B------:R-:W-:-:S03]  /*80c0*/  UIADD3.64 UR18, UR10, 0x4, URZ ;  /* 0x000000040a127897 */ /* 0x000fc6000fffe03f */
[----:B------:R2:W-:Y:S01]  /*80d0*/  STL [R1+0x758], R134 ;  /* 0x0007588601007387 */ /* 0x0005e20000100800 */
[----:B-1----:R-:W-:-:S03]  /*80e0*/  CS2R R136, SRZ ;  /* 0x0000000000887805 */ /* 0x002fc6000001ff00 */
[----:B------:R1:W-:Y:S01]  /*80f0*/  STL [R1+0x724], R133 ;  /* 0x0007248501007387 */ /* 0x0003e20000100800 */
[----:B0-----:R-:W-:Y:S02]  /*8100*/  LEA R135, P5, R126, R11, 0x1 ;  /* 0x0000000b7e877211 */ /* 0x001fe400078a08ff */
[----:B--2---:R-:W-:-:S03]  /*8110*/  LEA.HI.X.SX32 R134, R132, R0, 0x1, P6 ;  /* 0x0000000084867211 */ /* 0x004fc600030f0eff */
[----:B------:R-:W-:Y:S01]  /*8120*/  STL [R1+0x760], R135 ;  /* 0x0007608701007387 */ /* 0x000fe20000100800 */
[----:B------:R-:W-:Y:S02]  /*8130*/  LEA.HI.X.SX32 R132, R131, R0, 0x1, P0 ;  /* 0x0000000083847211 */ /* 0x000fe400000f0eff */
[-C--:B-1----:R-:W-:Y:S01]  /*8140*/  LEA R133, P6, R125, R11.reuse, 0x1 ;  /* 0x0000000b7d857211 */ /* 0x082fe200078c08ff */
[----:B------:R0:W-:Y:S01]  /*8150*/  STL [R1+0x72c], R134 ;  /* 0x00072c8601007387 */ /* 0x0001e20000100800 */
[----:B------:R-:W-:-:S03]  /*8160*/  LEA R131, P0, R124, R11, 0x1 ;  /* 0x0000000b7c837211 */ /* 0x000fc600078008ff */
[----:B------:R-:W-:Y:S01]  /*8170*/  STL [R1+0x768], R133 ;  /* 0x0007688501007387 */ /* 0x000fe20000100800 */
[----:B------:R-:W-:-:S03]  /*8180*/  LEA.HI.X.SX32 R124, R124, R0, 0x1, P0 ;  /* 0x000000007c7c7211 */ /* 0x000fc600000f0eff */
[----:B------:R1:W-:Y:S01]  /*8190*/  STL [R1+0x734], R132 ;  /* 0x0007348401007387 */ /* 0x0003e20000100800 */
[----:B0-----:R-:W-:-:S03]  /*81a0*/  CS2R R134, SRZ ;  /* 0x0000000000867805 */ /* 0x001fc6000001ff00 */
[----:B------:R0:W-:Y:S04]  /*81b0*/  STL [R1+0x770], R131 ;  /* 0x0007708301007387 */ /* 0x0001e80000100800 */
[----:B------:R2:W-:Y:S01]  /*81c0*/  STL [R1+0x73c], R130 ;  /* 0x00073c8201007387 */ /* 0x0005e20000100800 */
[----:B-1----:R-:W-:Y:S02]  /*81d0*/  LEA R132, P1, R123, R11, 0x1 ;  /* 0x0000000b7b847211 */ /* 0x002fe400078208ff */
[----:B0-----:R-:W-:-:S03]  /*81e0*/  LEA.HI.X.SX32 R131, R129, R0, 0x1, P2 ;  /* 0x0000000081837211 */ /* 0x001fc600010f0eff */
[----:B------:R0:W-:Y:S01]  /*81f0*/  STL [R1+0x778], R132 ;  /* 0x0007788401007387 */ /* 0x0001e20000100800 */
[----:B------:R-:W-:Y:S02]  /*8200*/  LEA.HI.X.SX32 R129, R128, R0, 0x1, P3 ;  /* 0x0000000080817211 */ /* 0x000fe400018f0eff */
[-C--:B--2---:R-:W-:Y:S01]  /*8210*/  LEA R130, P2, R122, R11.reuse, 0x1 ;  /* 0x0000000b7a827211 */ /* 0x084fe200078408ff */
[----:B------:R-:W-:Y:S01]  /*8220*/  STL [R1+0x744], R131 ;  /* 0x0007448301007387 */ /* 0x000fe20000100800 */
[----:B------:R-:W-:-:S03]  /*8230*/  LEA R128, P3, R121, R11, 0x1 ;  /* 0x0000000b79807211 */ /* 0x000fc600078608ff */
[----:B------:R1:W-:Y:S01]  /*8240*/  STL [R1+0x780], R130 ;  /* 0x0007808201007387 */ /* 0x0003e20000100800 */
[----:B------:R-:W-:Y:S02]  /*8250*/  LEA.HI.X.SX32 R121, R121, R0, 0x1, P3 ;  /* 0x0000000079797211 */ /* 0x000fe400018f0eff */
[----:B0-----:R-:W-:Y:S01]  /*8260*/  CS2R R132, SRZ ;  /* 0x0000000000847805 */ /* 0x001fe2000001ff00 */
[----:B------:R0:W-:Y:S04]  /*8270*/  STL [R1+0x74c], R129 ;  /* 0x00074c8101007387 */ /* 0x0001e80000100800 */
        /* <DEDUP_REMOVED lines=401> */
[----:B------:R-:W-:Y:S01]  /*9b90*/  STL [R1+0xa50], R36 ;  /* 0x000a502401007387 */ /* 0x000fe20000100800 */
[----:B------:R-:W-:Y:S02]  /*9ba0*/  LEA.HI.X.SX32 R21, R21, R0, 0x1, P2 ;  /* 0x0000000015157211 */ /* 0x000fe400010f0eff */
[----:B0-----:R-:W-:Y:S01]  /*9bb0*/  CS2R R40, SRZ ;  /* 0x0000000000287805 */ /* 0x001fe2000001ff00 */
[----:B------:R0:W-:Y:S04]  /*9bc0*/  STL [R1+0xa1c], R35 ;  /* 0x000a1c2301007387 */ /* 0x0001e80000100800 */
[----:B------:R1:W-:Y:S04]  /*9bd0*/  STL [R1+0xa58], R34 ;  /* 0x000a582201007387 */ /* 0x0003e80000100800 */
[----:B------:R2:W-:Y:S01]  /*9be0*/  STL [R1+0xa24], R33 ;  /* 0x000a242101007387 */ /* 0x0005e20000100800 */
[----:B0-----:R-:W-:-:S02]  /*9bf0*/  LEA R35, P3, R19, R11, 0x1 ;  /* 0x0000000b13237211 */ /* 0x001fc400078608ff */
[----:B-1----:R-:W-:-:S03]  /*9c00*/  LEA.HI.X.SX32 R34, R31, R0, 0x1, P4 ;  /* 0x000000001f227211 */ /* 0x002fc600020f0eff */
[----:B------:R-:W-:Y:S01]  /*9c10*/  STL [R1+0xa60], R35 ;  /* 0x000a602301007387 */ /* 0x000fe20000100800 */
[----:B------:R-:W-:Y:S02]  /*9c20*/  LEA.HI.X.SX32 R31, R29, R0, 0x1, P5 ;  /* 0x000000001d1f7211 */ /* 0x000fe400028f0eff */
[-C--:B--2---:R-:W-:Y:S01]  /*9c30*/  LEA R33, P4, R17, R11.reuse, 0x1 ;  /* 0x0000000b11217211 */ /* 0x084fe200078808ff */
        /* <DEDUP_REMOVED lines=10> */
[----:B------:R-:W-:Y:S01]  /*9ce0*/  STL [R1+0xa78], R31 ;  /* 0x000a781f01007387 */ /* 0x000fe20000100800 */
[----:B------:R-:W-:Y:S02]  /*9cf0*/  LEA.HI.X.SX32 R25, R23, R0, 0x1, P1 ;  /* 0x0000000017197211 */ /* 0x000fe400008f0eff */
[-C--:B--2---:R-:W-:Y:S01]  /*9d00*/  LEA R27, P0, R12, R11.reuse, 0x1 ;  /* 0x0000000b0c1b7211 */ /* 0x084fe200078008ff */
[----:B------:R-:W-:Y:S01]  /*9d10*/  STL [R1+0xa44], R29 ;  /* 0x000a441d01007387 */ /* 0x000fe20000100800 */
[----:B------:R-:W-:-:S03]  /*9d20*/  LEA R23, P1, R14, R11, 0x1 ;  /* 0x0000000b0e177211 */ /* 0x000fc600078208ff */
[----:B------:R-:W-:Y:S01]  /*9d30*/  STL [R1+0xa80], R27 ;  /* 0x000a801b01007387 */ /* 0x000fe20000100800 */
[----:B------:R-:W-:-:S03]  /*9d40*/  LEA.HI.X.SX32 R14, R14, R0, 0x1, P1 ;  /* 0x000000000e0e7211 */ /* 0x000fc600008f0eff */
[----:B------:R0:W-:Y:S04]  /*9d50*/  STL [R1+0xa4c], R25 ;  /* 0x000a4c1901007387 */ /* 0x0001e80000100800 */
[----:B------:R1:W-:Y:S04]  /*9d60*/  STL [R1+0xa88], R23 ;  /* 0x000a881701007387 */ /* 0x0003e80000100800 */
[----:B------:R2:W-:Y:S01]  /*9d70*/  STL [R1+0xa54], R21 ;  /* 0x000a541501007387 */ /* 0x0005e20000100800 */
[----:B0-----:R-:W-:Y:S02]  /*9d80*/  LEA R25, P2, R16, R11, 0x1 ;  /* 0x0000000b10197211 */ /* 0x001fe400078408ff */
[----:B-1----:R-:W-:-:S03]  /*9d90*/  LEA.HI.X.SX32 R23, R19, R0, 0x1, P3 ;  /* 0x0000000013177211 */ /* 0x002fc600018f0eff */
[----:B------:R-:W-:Y:S01]  /*9da0*/  STL [R1+0xa90], R25 ;  /* 0x000a901901007387 */ /* 0x000fe20000100800 */
[----:B------:R-:W-:Y:S02]  /*9db0*/  LEA.HI.X.SX32 R19, R17, R0, 0x1, P4 ;  /* 0x0000000011137211 */ /* 0x000fe400020f0eff */
[-C--:B--2---:R-:W-:Y:S01]  /*9dc0*/  LEA R21, P3, R18, R11.reuse, 0x1 ;  /* 0x0000000b12157211 */ /* 0x084fe200078608ff */
[----:B------:R-:W-:Y:S01]  /*9dd0*/  STL [R1+0xa5c], R23 ;  /* 0x000a5c1701007387 */ /* 0x000fe20000100800 */
[----:B------:R-:W-:-:S03]  /*9de0*/  LEA R17, P4, R20, R11, 0x1 ;  /* 0x0000000b14117211 */ /* 0x000fc600078808ff */
[----:B------:R-:W-:Y:S04]  /*9df0*/  STL [R1+0xa98], R21 ;  /* 0x000a981501007387 */ /* 0x000fe80000100800 */
        /* <DEDUP_REMOVED lines=16> */
[----:B------:R0:W-:Y:S01]  /*9f00*/  STL [R1+0xebc], R13 ;  /* 0x000ebc0d01007387 */ /* 0x0001e20000100800 */
[----:B------:R-:W-:Y:S01]  /*9f10*/  IMAD R16, R102, 0x3d, RZ ;  /* 0x0000003d66107824 */ /* 0x000fe200078e02ff */
[-C--:B--2---:R-:W-:Y:S02]  /*9f20*/  LEA R14, P2, R30, R11.reuse, 0x1 ;  /* 0x0000000b1e0e7211 */ /* 0x084fe400078408ff */
[----:B------:R1:W-:Y:S04]  /*9f30*/  STL [R1+0xa8c], R12 ;  /* 0x000a8c0c01007387 */ /* 0x0003e80000100800 */
[----:B------:R2:W-:Y:S01]  /*9f40*/  STL [R1+0xec0], R14 ;  /* 0x000ec00e01007387 */ /* 0x0005e20000100800 */
[----:B0-----:R-:W-:Y:S02]  /*9f50*/  LEA.HI.X.SX32 R13, R18, R0, 0x1, P3 ;  /* 0x00000000120d7211 */ /* 0x001fe400018f0eff */
[----:B-1----:R-:W-:-:S03]  /*9f60*/  LEA R12, P3, R32, R11, 0x1 ;  /* 0x0000000b200c7211 */ /* 0x002fc600078608ff */
[----:B------:R0:W-:Y:S01]  /*9f70*/  STL [R1+0xa94], R13 ;  /* 0x000a940d01007387 */ /* 0x0001e20000100800 */
[-C--:B------:R-:W-:Y:S02]  /*9f80*/  LEA.HI.X.SX32 R11, R20, R0.reuse, 0x1, P4 ;  /* 0x00000000140b7211 */ /* 0x080fe400020f0eff */
[----:B--2---:R-:W-:Y:S01]  /*9f90*/  LEA.HI.X.SX32 R14, R28, R0, 0x1, P1 ;  /* 0x000000001c0e7211 */ /* 0x004fe200008f0eff */
[----:B------:R1:W-:Y:S01]  /*9fa0*/  STL [R1+0xeac], R12 ;  /* 0x000eac0c01007387 */ /* 0x0003e20000100800 */
[----:B------:R-:W-:-:S03]  /*9fb0*/  CS2R R28, SRZ ;  /* 0x00000000001c7805 */ /* 0x000fc6000001ff00 */
[----:B------:R2:W-:Y:S01]  /*9fc0*/  STL [R1+0xa9c], R11 ;  /* 0x000a9c0b01007387 */ /* 0x0005e20000100800 */
[-C--:B0-----:R-:W-:Y:S02]  /*9fd0*/  LEA.HI.X.SX32 R13, R22, R0.reuse, 0x1, P5 ;  /* 0x00000000160d7211 */ /* 0x081fe400028f0eff */
[----:B-1----:R-:W-:-:S03]  /*9fe0*/  LEA.HI.X.SX32 R12, R24, R0, 0x1, P6 ;  /* 0x00000000180c7211 */ /* 0x002fc600030f0eff */
[----:B------:R-:W-:Y:S01]  /*9ff0*/  STL [R1+0xe98], R13 ;  /* 0x000e980d01007387 */ /* 0x000fe20000100800 */
[----:B------:R-:W-:Y:S02]  /*a000*/  CS2R R24, SRZ ;  /* 0x0000000000187805 */ /* 0x000fe4000001ff00 */
[----:B--2---:R-:W-:Y:S01]  /*a010*/  LEA.HI.X.SX32 R11, R26, R0, 0x1, P0 ;  /* 0x000000001a0b7211 */ /* 0x004fe200000f0eff */
[----:B------:R0:W-:Y:S01]  /*a020*/  STL [R1+0xe9c], R12 ;  /* 0x000e9c0c01007387 */ /* 0x0001e20000100800 */
[----:B------:R-:W-:-:S03]  /*a030*/  CS2R R26, SRZ ;  /* 0x00000000001a7805 */ /* 0x000fc6000001ff00 */
[----:B------:R1:W-:Y:S04]  /*a040*/  STL [R1+0xea0], R11 ;  /* 0x000ea00b01007387 */ /* 0x0003e80000100800 */
[----:B------:R2:W-:Y:S01]  /*a050*/  STL [R1+0xea4], R14 ;  /* 0x000ea40e01007387 */ /* 0x0005e20000100800 */
[----:B0-----:R-:W-:Y:S01]  /*a060*/  IMAD.WIDE R12, R37, 0x2, R6 ;  /* 0x00000002250c7825 */ /* 0x001fe200078e0206 */
[-C--:B-1----:R-:W-:Y:S02]  /*a070*/  LEA.HI.X.SX32 R11, R30, R0.reuse, 0x1, P2 ;  /* 0x000000001e0b7211 */ /* 0x082fe400010f0eff */
[----:B------:R-:W-:Y:S02]  /*a080*/  CS2R R30, SRZ ;  /* 0x00000000001e7805 */ /* 0x000fe4000001ff00 */
[----:B------:R-:W-:-:S02]  /*a090*/  LEA.HI.X.SX32 R0, R32, R0, 0x1, P3 ;  /* 0x0000000020007211 */ /* 0x000fc400018f0eff */
[----:B------:R-:W-:Y:S01]  /*a0a0*/  CS2R R32, SRZ ;  /* 0x0000000000207805 */ /* 0x000fe2000001ff00 */
[----:B--2---:R-:W-:Y:S01]  /*a0b0*/  IMAD.WIDE R14, R37, 0x2, R8 ;  /* 0x00000002250e7825 */ /* 0x004fe200078e0208 */
[----:B------:R-:W-:Y:S01]  /*a0c0*/  STL [R1+0xea8], R11 ;  /* 0x000ea80b01007387 */ /* 0x000fe20000100800 */
[----:B------:R-:W-:-:S03]  /*a0d0*/  CS2R R36, SRZ ;  /* 0x0000000000247805 */ /* 0x000fc6000001ff00 */
[----:B------:R-:W-:Y:S04]  /*a0e0*/  STL [R1+0xaac], R12 ;  /* 0x000aac0c01007387 */ /* 0x000fe80000100800 */
[----:B------:R0:W-:Y:S04]  /*a0f0*/  STL [R1+0xaa4], R0 ;  /* 0x000aa40001007387 */ /* 0x0001e80000100800 */
[----:B------:R1:W-:Y:S04]  /*a100*/  STL [R1+0xaa8], R13 ;  /* 0x000aa80d01007387 */ /* 0x0003e80000100800 */
[----:B------:R-:W-:Y:S01]  /*a110*/  STL [R1+0xab4], R14 ;  /* 0x000ab40e01007387 */ /* 0x000fe20000100800 */
[----:B0-----:R-:W-:-:S03]  /*a120*/  IMAD R0, R102, 0x3c, RZ ;  /* 0x0000003c66007824 */ /* 0x001fc600078e02ff */
[----:B------:R0:W-:Y:S01]  /*a130*/  STL [R1+0xab0], R15 ;  /* 0x000ab00f01007387 */ /* 0x0001e20000100800 */
[----:B-1----:R-:W-:-:S05]  /*a140*/  IMAD.WIDE R12, R39, 0x2, R6 ;  /* 0x00000002270c7825 */ /* 0x002fca00078e0206 */
[----:B------:R-:W-:Y:S01]  /*a150*/  STL [R1+0xabc], R12 ;  /* 0x000abc0c01007387 */ /* 0x000fe20000100800 */
[----:B0-----:R-:W-:-:S03]  /*a160*/  IMAD.WIDE R14, R39, 0x2, R8 ;  /* 0x00000002270e7825 */ /* 0x001fc600078e0208 */
[----:B------:R0:W-:Y:S01]  /*a170*/  STL [R1+0xab8], R13 ;  /* 0x000ab80d01007387 */ /* 0x0001e20000100800 */
[----:B------:R-:W-:-:S03]  /*a180*/  CS2R R38, SRZ ;  /* 0x0000000000267805 */ /* 0x000fc6000001ff00 */
[----:B------:R-:W-:Y:S04]  /*a190*/  STL [R1+0xac4], R14 ;  /* 0x000ac40e01007387 */ /* 0x000fe80000100800 */
[----:B------:R1:W-:Y:S01]  /*a1a0*/  STL [R1+0xac0], R15 ;  /* 0x000ac00f01007387 */ /* 0x0003e20000100800 */
[----:B0-----:R-:W-:-:S04]  /*a1b0*/  IMAD.WIDE R12, R16, 0x2, R6 ;  /* 0x00000002100c7825 */ /* 0x001fc800078e0206 */
[--C-:B------:R-:W-:Y:S01]  /*a1c0*/  IMAD.WIDE R16, R16, 0x2, R8.reuse ;  /* 0x0000000210107825 */ /* 0x100fe200078e0208 */
[----:B------:R-:W-:Y:S03]  /*a1d0*/  STL [R1+0xacc], R12 ;  /* 0x000acc0c01007387 */ /* 0x000fe60000100800 */
[C---:B-1----:R-:W-:Y:S01]  /*a1e0*/  IMAD.WIDE R14, R0.reuse, 0x2, R8 ;  /* 0x00000002000e7825 */ /* 0x042fe200078e0208 */
[----:B------:R0:W-:Y:S04]  /*a1f0*/  STL [R1+0xac8], R13 ;  /* 0x000ac80d01007387 */ /* 0x0001e80000100800 */
[----:B------:R1:W-:Y:S04]  /*a200*/  STL [R1+0xad4], R16 ;  /* 0x000ad41001007387 */ /* 0x0003e80000100800 */
[----:B------:R-:W-:Y:S01]  /*a210*/  STL [R1+0xad0], R17 ;  /* 0x000ad01101007387 */ /* 0x000fe20000100800 */
[----:B0-----:R-:W-:-:S04]  /*a220*/  IMAD.WIDE R12, R0, 0x2, R6 ;  /* 0x00000002000c7825 */ /* 0x001fc800078e0206 */
[C---:B------:R-:W-:Y:S01]  /*a230*/  IMAD R0, R102.reuse, 0x3a, RZ ;  /* 0x0000003a66007824 */ /* 0x040fe200078e02ff */
[----:B------:R-:W-:Y:S01]  /*a240*/  STL [R1+0xadc], R12 ;  /* 0x000adc0c01007387 */ /* 0x000fe20000100800 */
[----:B-1----:R-:W-:-:S03]  /*a250*/  IMAD R16, R102, 0x3b, RZ ;  /* 0x0000003b66107824 */ /* 0x002fc600078e02ff */
[----:B------:R0:W-:Y:S04]  /*a260*/  STL [R1+0xad8], R13 ;  /* 0x000ad80d01007387 */ /* 0x0001e80000100800 */
        /* <DEDUP_REMOVED lines=178> */
[C---:B------:R-:W-:Y:S01]  /*ad90*/  IMAD.SHL.U32 R0, R102.reuse, 0x20, RZ ;  /* 0x0000002066007824 */ /* 0x040fe200078e00ff */
        /* <DEDUP_REMOVED lines=220> */
[----:B------:R-:W-:Y:S04]  /*bb60*/  STL [R1+0xe74], R16 ;  /* 0x000e741001007387 */ /* 0x000fe80000100800 */
[----:B------:R1:W-:Y:S01]  /*bb70*/  STL [R1+0xe70], R17 ;  /* 0x000e701101007387 */ /* 0x0003e20000100800 */
[----:B0-----:R-:W-:-:S05]  /*bb80*/  IMAD.WIDE R12, R0, 0x2, R6 ;  /* 0x00000002000c7825 */ /* 0x001fca00078e0206 */
[----:B------:R-:W-:Y:S01]  /*bb90*/  STL [R1+0xe7c], R12 ;  /* 0x000e7c0c01007387 */ /* 0x000fe20000100800 */
[----:B-1----:R-:W-:-:S03]  /*bba0*/  IMAD.WIDE R16, R102, 0x2, R6 ;  /* 0x0000000266107825 */ /* 0x002fc600078e0206 */
[----:B------:R0:W-:Y:S04]  /*bbb0*/  STL [R1+0xe78], R13 ;  /* 0x000e780d01007387 */ /* 0x0001e80000100800 */
[----:B------:R1:W-:Y:S04]  /*bbc0*/  STL [R1+0xe84], R14 ;  /* 0x000e840e01007387 */ /* 0x0003e80000100800 */
[----:B------:R-:W-:Y:S01]  /*bbd0*/  STL [R1+0xe80], R15 ;  /* 0x000e800f01007387 */ /* 0x000fe20000100800 */
[----:B0-----:R-:W-:-:S03]  /*bbe0*/  IMAD.WIDE R12, R102, 0x2, R8 ;  /* 0x00000002660c7825 */ /* 0x001fc600078e0208 */
[----:B------:R-:W-:Y:S04]  /*bbf0*/  STL [R1+0xe8c], R16 ;  /* 0x000e8c1001007387 */ /* 0x000fe80000100800 */
[----:B------:R-:W-:Y:S01]  /*bc00*/  STL [R1+0xe88], R17 ;  /* 0x000e881101007387 */ /* 0x000fe20000100800 */
[C---:B-1----:R-:W-:Y:S02]  /*bc10*/  LOP3.LUT R14, R3.reuse, 0x20, RZ, 0x3c, !PT ;  /* 0x00000020030e7812 */ /* 0x042fe400078e3cff */
[----:B------:R-:W-:Y:S01]  /*bc20*/  LOP3.LUT R14, R3, 0x50, RZ, 0x3c, !PT ;  /* 0x00000050030e7812 */ /* 0x000fe200078e3cff */
[----:B------:R0:W-:Y:S01]  /*bc30*/  STL [R1+0xe94], R12 ;  /* 0x000e940c01007387 */ /* 0x0001e20000100800 */
[----:B------:R-:W-:-:S03]  /*bc40*/  LOP3.LUT R14, R2, 0x20, RZ, 0x3c, !PT ;  /* 0x00000020020e7812 */ /* 0x000fc600078e3cff */
[----:B------:R1:W-:Y:S04]  /*bc50*/  STL [R1+0xe90], R13 ;  /* 0x000e900d01007387 */ /* 0x0003e80000100800 */
[----:B------:R-:W-:Y:S04]  /*bc60*/  STL [R1+0x400], RZ ;  /* 0x000400ff01007387 */ /* 0x000fe80000100800 */
[----:B------:R-:W-:Y:S01]  /*bc70*/  STL [R1+0x404], RZ ;  /* 0x000404ff01007387 */ /* 0x000fe20000100800 */
[----:B0-----:R-:W-:Y:S01]  /*bc80*/  IMAD.SHL.U32 R12, R102, 0x40, RZ ;  /* 0x00000040660c7824 */ /* 0x001fe200078e00ff */
[----:B-1----:R-:W-:-:S02]  /*bc90*/  SHF.R.S32.HI R13, RZ, 0x6, R103 ;  /* 0x00000006ff0d7819 */ /* 0x002fc40000011467 */
[----:B------:R-:W-:Y:S01]  /*bca0*/  CS2R R102, SRZ ;  /* 0x0000000000667805 */ /* 0x000fe2000001ff00 */
[----:B------:R-:W-:Y:S01]  /*bcb0*/  STL [R1+0x408], RZ ;  /* 0x000408ff01007387 */ /* 0x000fe20000100800 */
[----:B------:R-:W-:-:S03]  /*bcc0*/  SHF.R.S32.HI R11, RZ, 0x1f, R12 ;  /* 0x0000001fff0b7819 */ /* 0x000fc6000001140c */
[----:B------:R-:W-:Y:S01]  /*bcd0*/  STL [R1+0x40c], RZ ;  /* 0x00040cff01007387 */ /* 0x000fe20000100800 */
[C---:B------:R-:W-:Y:S01]  /*bce0*/  SHF.L.U64.HI R0, R12.reuse, 0x1, R11 ;  /* 0x000000010c007819 */ /* 0x040fe2000001020b */
[----:B------:R-:W-:Y:S02]  /*bcf0*/  IMAD.SHL.U32 R12, R12, 0x2, RZ ;  /* 0x000000020c0c7824 */ /* 0x000fe400078e00ff */
[----:B------:R-:W-:Y:S01]  /*bd00*/  STL [R1+0x410], RZ ;  /* 0x000410ff01007387 */ /* 0x000fe20000100800 */
[C---:B------:R-:W-:Y:S02]  /*bd10*/  LOP3.LUT R11, R3.reuse, 0x10, RZ, 0x3c, !PT ;  /* 0x00000010030b7812 */ /* 0x040fe400078e3cff */
[C---:B------:R-:W-:Y:S01]  /*bd20*/  LOP3.LUT R11, R3.reuse, 0x40, RZ, 0x3c, !PT ;  /* 0x00000040030b7812 */ /* 0x040fe200078e3cff */
[----:B------:R-:W-:Y:S01]  /*bd30*/  STL [R1+0x414], RZ ;  /* 0x000414ff01007387 */ /* 0x000fe20000100800 */
[C---:B------:R-:W-:Y:S02]  /*bd40*/  LOP3.LUT R11, R3.reuse, 0x70, RZ, 0x3c, !PT ;  /* 0x00000070030b7812 */ /* 0x040fe400078e3cff */
[----:B------:R-:W-:Y:S01]  /*bd50*/  LOP3.LUT R11, R2, 0x60, RZ, 0x3c, !PT ;  /* 0x00000060020b7812 */ /* 0x000fe200078e3cff */
[----:B------:R-:W-:Y:S04]  /*bd60*/  STL [R1+0x418], RZ ;  /* 0x000418ff01007387 */ /* 0x000fe80000100800 */
        /* <DEDUP_REMOVED lines=249> */
[----:B------:R-:W-:Y:S04]  /*cd00*/  STL [R1], RZ ;  /* 0x000000ff01007387 */ /* 0x000fe80000100800 */
        /* <DEDUP_REMOVED lines=127> */
[----:B------:R0:W-:Y:S02]  /*d500*/  STL [R1+0xef0], R13 ;  /* 0x000ef00d01007387 */ /* 0x0001e40000100800 */
[----:B0-----:R-:W-:-:S02]  /*d510*/  LOP3.LUT R13, R3, 0x30, RZ, 0x3c, !PT ;  /* 0x00000030030d7812 */ /* 0x001fc400078e3cff */
[----:B------:R-:W-:Y:S02]  /*d520*/  LOP3.LUT R13, R3, 0x60, RZ, 0x3c, !PT ;  /* 0x00000060030d7812 */ /* 0x000fe400078e3cff */
[----:B------:R-:W-:-:S05]  /*d530*/  LOP3.LUT R13, R2, 0x40, RZ, 0x3c, !PT ;  /* 0x00000040020d7812 */ /* 0x000fca00078e3cff */
[----:B------:R0:W-:Y:S04]  /*d540*/  STL [R1+0xee8], R13 ;  /* 0x000ee80d01007387 */ /* 0x0001e80000100800 */
[----:B------:R0:W-:Y:S02]  /*d550*/  STL [R1+0xee4], R11 ;  /* 0x000ee40b01007387 */ /* 0x0001e40000100800 */
.L_x_1:
[----:B------:R-:W2:Y:S01]  /*d560*/  LDL R15, [R1+0xe90] ;  /* 0x000e9000010f7983 */ /* 0x000ea20000100800 */
[----:B0-----:R-:W0:Y:S03]  /*d570*/  LDC R11, c[0x0][0x230] ;  /* 0x00008c00ff0b7b82 */ /* 0x001e260000000800 */
[----:B------:R-:W2:Y:S04]  /*d580*/  LDL R14, [R1+0xe94] ;  /* 0x000e9400010e7983 */ /* 0x000ea80000100800 */
[----:B------:R-:W-:Y:S04]  /*d590*/  STL.64 [R1+0x1198], R150 ;  /* 0x0011989601007387 */ /* 0x000fe80000100a00 */
[----:B------:R-:W-:Y:S04]  /*d5a0*/  STL.64 [R1+0x1190], R148 ;  /* 0x0011909401007387 */ /* 0x000fe80000100a00 */
[----:B------:R-:W-:Y:S04]  /*d5b0*/  STL.64 [R1+0x1188], R146 ;  /* 0x0011889201007387 */ /* 0x000fe80000100a00 */
[----:B------:R1:W-:Y:S04]  /*d5c0*/  STL.64 [R1+0x1180], R144 ;  /* 0x0011809001007387 */ /* 0x0003e80000100a00 */
[----:B-1----:R-:W3:Y:S04]  /*d5d0*/  LDL R144, [R1+0xe68] ;  /* 0x000e680001907983 */ /* 0x002ee80000100800 */
[----:B------:R-:W4:Y:S04]  /*d5e0*/  LDL R145, [R1+0xe6c] ;  /* 0x000e6c0001917983 */ /* 0x000f280000100800 */
        /* <DEDUP_REMOVED lines=11> */
[----:B------:R-:W4:Y:S01]  /*d6a0*/  LDL R137, [R1+0xe8c] ;  /* 0x000e8c0001897983 */ /* 0x000f220000100800 */
[----:B0-----:R-:W-:Y:S01]  /*d6b0*/  IMAD R11, R251, -0x40, R11 ;  /* 0xffffffc0fb0b7824 */ /* 0x001fe200078e020b */
[----:B------:R-:W-:-:S02]  /*d6c0*/  PRMT R175, RZ, 0x7610, R175 ;  /* 0x00007610ffaf7816 */ /* 0x000fc400000000af */
[----:B------:R-:W-:Y:S01]  /*d6d0*/  STL.64 [R1+0x1158], R134 ;  /* 0x0011588601007387 */ /* 0x000fe20000100a00 */
[----:B------:R-:W-:Y:S02]  /*d6e0*/  PRMT R171, RZ, 0x7610, R171 ;  /* 0x00007610ffab7816 */ /* 0x000fe400000000ab */
[C---:B------:R-:W-:Y:S01]  /*d6f0*/  ISETP.GT.AND P1, PT, R11.reuse, 0x1, PT ;  /* 0x000000010b00780c */ /* 0x040fe20003f24270 */
[----:B------:R-:W-:Y:S01]  /*d700*/  STL.64 [R1+0x1150], R132 ;  /* 0x0011508401007387 */ /* 0x000fe20000100a00 */
[----:B------:R-:W-:Y:S02]  /*d710*/  ISETP.GT.AND P0, PT, R11, RZ, PT ;  /* 0x000000ff0b00720c */ /* 0x000fe40003f04270 */
[----:B------:R-:W-:Y:S01]  /*d720*/  PRMT R172, RZ, 0x7610, R172 ;  /* 0x00007610ffac7816 */ /* 0x000fe200000000ac */
[----:B------:R-:W-:Y:S01]  /*d730*/  STL.64 [R1+0x1148], R130 ;  /* 0x0011488201007387 */ /* 0x000fe20000100a00 */
[----:B------:R-:W-:Y:S02]  /*d740*/  PRMT R176, RZ, 0x7610, R176 ;  /* 0x00007610ffb07816 */ /* 0x000fe400000000b0 */
[----:B------:R-:W-:Y:S01]  /*d750*/  PRMT R167, RZ, 0x7610, R167 ;  /* 0x00007610ffa77816 */ /* 0x000fe200000000a7 */
[----:B------:R-:W-:Y:S01]  /*d760*/  STL.64 [R1+0x1140], R128 ;  /* 0x0011408001007387 */ /* 0x000fe20000100a00 */
[----:B------:R-:W-:-:S02]  /*d770*/  PRMT R168, RZ, 0x7610, R168 ;  /* 0x00007610ffa87816 */ /* 0x000fc400000000a8 */
[----:B------:R-:W-:Y:S01]  /*d780*/  PRMT R173, RZ, 0x7610, R173 ;  /* 0x00007610ffad7816 */ /* 0x000fe200000000ad */
[----:B------:R-:W-:Y:S01]  /*d790*/  STL.64 [R1+0x1138], R126 ;  /* 0x0011387e01007387 */ /* 0x000fe20000100a00 */
[----:B------:R-:W-:Y:S02]  /*d7a0*/  PRMT R174, RZ, 0x7610, R174 ;  /* 0x00007610ffae7816 */ /* 0x000fe400000000ae */
        /* <DEDUP_REMOVED lines=21> */
[----:B-----5:R-:W-:Y:S01]  /*d900*/  PRMT R237, RZ, 0x7610, R237 ;  /* 0x00007610ffed7816 */ /* 0x020fe200000000ed */
        /* <DEDUP_REMOVED lines=102> */
[----:B------:R0:W-:Y:S01]  /*df70*/  STL.64 [R1+0xfe8], R42 ;  /* 0x000fe82a01007387 */ /* 0x0001e20000100a00 */
[----:B------:R-:W-:Y:S02]  /*df80*/  PRMT R194, RZ, 0x7610, R194 ;  /* 0x00007610ffc27816 */ /* 0x000fe400000000c2 */
[----:B------:R-:W-:Y:S01]  /*df90*/  PRMT R193, RZ, 0x7610, R193 ;  /* 0x00007610ffc17816 */ /* 0x000fe200000000c1 */
[----:B------:R1:W-:Y:S01]  /*dfa0*/  STL.64 [R1+0xfe0], R40 ;  /* 0x000fe02801007387 */ /* 0x0003e20000100a00 */
        /* <DEDUP_REMOVED lines=24> */
[----:B------:R-:W-:Y:S02]  /*e130*/  MOV R151, UR49 ;  /* 0x0000003100977c02 */ /* 0x000fe40008000f00 */
[----:B------:R-:W-:Y:S01]  /*e140*/  MOV R150, UR48 ;  /* 0x0000003000967c02 */ /* 0x000fe20008000f00 */
[----:B------:R2:W-:Y:S01]  /*e150*/  STL [R1+0xf18], R10 ;  /* 0x000f180a01007387 */ /* 0x0005e20000100800 */
[----:B------:R-:W-:Y:S02]  /*e160*/  MOV R149, UR53 ;  /* 0x0000003500957c02 */ /* 0x000fe40008000f00 */
[----:B------:R-:W-:Y:S01]  /*e170*/  MOV R148, UR52 ;  /* 0x0000003400947c02 */ /* 0x000fe20008000f00 */
[----:B------:R-:W-:Y:S01]  /*e180*/  STL [R1+0xf14], R5 ;  /* 0x000f140501007387 */ /* 0x000fe20000100800 */
[----:B------:R-:W-:-:S02]  /*e190*/  MOV R147, UR57 ;  /* 0x0000003900937c02 */ /* 0x000fc40008000f00 */
[----:B------:R-:W-:Y:S01]  /*e1a0*/  MOV R146, UR56 ;  /* 0x0000003800927c02 */ /* 0x000fe20008000f00 */
[----:B------:R3:W-:Y:S04]  /*e1b0*/  STL [R1+0xf10], R4 ;  /* 0x000f100401007387 */ /* 0x0007e80000100800 */
[----:B0-----:R-:W4:Y:S04]  /*e1c0*/  LDL R43, [R1+0xe60] ;  /* 0x000e6000012b7983 */ /* 0x001f280000100800 */
[----:B-1----:R-:W4:Y:S04]  /*e1d0*/  LDL R40, [R1+0xe64] ;  /* 0x000e640001287983 */ /* 0x002f280000100800 */
[----:B--2---:R-:W2:Y:S04]  /*e1e0*/  LDL R24, [R1+0xe58] ;  /* 0x000e580001187983 */ /* 0x004ea80000100800 */
[----:B------:R-:W2:Y:S04]  /*e1f0*/  LDL R10, [R1+0xe5c] ;  /* 0x000e5c00010a7983 */ /* 0x000ea80000100800 */
[----:B------:R-:W2:Y:S04]  /*e200*/  LDL R37, [R1+0xe50] ;  /* 0x000e500001257983 */ /* 0x000ea80000100800 */
[----:B------:R-:W2:Y:S04]  /*e210*/  LDL R35, [R1+0xe54] ;  /* 0x000e540001237983 */ /* 0x000ea80000100800 */
[----:B------:R-:W2:Y:S04]  /*e220*/  LDL R32, [R1+0xe48] ;  /* 0x000e480001207983 */ /* 0x000ea80000100800 */
[----:B------:R-:W2:Y:S04]  /*e230*/  LDL R29, [R1+0xe4c] ;  /* 0x000e4c00011d7983 */ /* 0x000ea80000100800 */
[----:B------:R-:W2:Y:S04]  /*e240*/  LDL R48, [R1+0xe40] ;  /* 0x000e400001307983 */ /* 0x000ea80000100800 */
[----:B------:R-:W2:Y:S04]  /*e250*/  LDL R47, [R1+0xe44] ;  /* 0x000e4400012f7983 */ /* 0x000ea80000100800 */
[----:B------:R-:W2:Y:S01]  /*e260*/  LDL R26, [R1+0xe38] ;  /* 0x000e3800011a7983 */ /* 0x000ea20000100800 */
[----:B------:R-:W-:-:S03]  /*e270*/  ISETP.GT.AND P2, PT, R11, 0x2, PT ;  /* 0x000000020b00780c */ /* 0x000fc60003f44270 */
[----:B------:R3:W2:Y:S01]  /*e280*/  @P1 LDG.E.U16 R175, desc[UR6][R14.64] ;  /* 0x000000060eaf1981 */ /* 0x0006a2000c1e1500 */
[----:B------:R-:W-:-:S03]  /*e290*/  PRMT R27, RZ, 0x7610, R27 ;  /* 0x00007610ff1b7816 */ /* 0x000fc6000000001b */
[----:B------:R-:W2:Y:S04]  /*e2a0*/  @P0 LDG.E.U16 R171, desc[UR6][R8.64] ;  /* 0x0000000608ab0981 */ /* 0x000ea8000c1e1500 */
[----:B------:R-:W2:Y:S01]  /*e2b0*/  @P0 LDG.E.U16 R172, desc[UR6][R6.64] ;  /* 0x0000000606ac0981 */ /* 0x000ea2000c1e1500 */
[----:B---3--:R-:W-:Y:S01]  /*e2c0*/  @P1 IMAD.MOV.U32 R15, RZ, RZ, R136 ;  /* 0x000000ffff0f1224 */ /* 0x008fe200078e0088 */
[----:B------:R-:W-:Y:S02]  /*e2d0*/  PRMT R88, RZ, 0x7610, R88 ;  /* 0x00007610ff587816 */ /* 0x000fe40000000058 */
[----:B------:R-:W3:Y:S01]  /*e2e0*/  LDL R4, [R1+0xe3c] ;  /* 0x000e3c0001047983 */ /* 0x000ee20000100800 */
[----:B----4-:R-:W-:Y:S01]  /*e2f0*/  @P1 IMAD.MOV.U32 R14, RZ, RZ, R137 ;  /* 0x000000ffff0e1224 */ /* 0x010fe200078e0089 */
[----:B------:R-:W-:-:S02]  /*e300*/  ISETP.GT.AND P0, PT, R11, 0x3, PT ;  /* 0x000000030b00780c */ /* 0x000fc40003f04270 */
[----:B------:R-:W4:Y:S04]  /*e310*/  LDL R45, [R1+0xe30] ;  /* 0x000e3000012d7983 */ /* 0x000f280000100800 */
[----:B------:R0:W4:Y:S01]  /*e320*/  @P1 LDG.E.U16 R176, desc[UR6][R14.64] ;  /* 0x000000060eb01981 */ /* 0x000122000c1e1500 */
[----:B------:R-:W-:Y:S02]  /*e330*/  PRMT R85, RZ, 0x7610, R85 ;  /* 0x00007610ff557816 */ /* 0x000fe40000000055 */
[----:B------:R-:W-:Y:S01]  /*e340*/  PRMT R46, RZ, 0x7610, R46 ;  /* 0x00007610ff2e7816 */ /* 0x000fe2000000002e */
[----:B------:R-:W4:Y:S01]  /*e350*/  LDL R44, [R1+0xe34] ;  /* 0x000e3400012c7983 */ /* 0x000f220000100800 */
[----:B0-----:R-:W-:Y:S02]  /*e360*/  @P2 IMAD.MOV.U32 R14, RZ, RZ, R139 ;  /* 0x000000ffff0e2224 */ /* 0x001fe400078e008b */
[----:B------:R-:W-:-:S05]  /*e370*/  @P2 IMAD.MOV.U32 R15, RZ, RZ, R138 ;  /* 0x000000ffff0f2224 */ /* 0x000fca00078e008a */
[----:B------:R0:W4:Y:S01]  /*e380*/  @P2 LDG.E.U16 R27, desc[UR6][R14.64] ;  /* 0x000000060e1b2981 */ /* 0x000122000c1e1500 */
[----:B------:R-:W-:Y:S01]  /*e390*/  ISETP.GT.AND P1, PT, R11, 0x4, PT ;  /* 0x000000040b00780c */ /* 0x000fe20003f24270 */
[----:B0-----:R-:W-:Y:S02]  /*e3a0*/  @P2 IMAD.MOV.U32 R14, RZ, RZ, R141 ;  /* 0x000000ffff0e2224 */ /* 0x001fe400078e008d */
[----:B------:R-:W-:-:S05]  /*e3b0*/  @P2 IMAD.MOV.U32 R15, RZ, RZ, R140 ;  /* 0x000000ffff0f2224 */ /* 0x000fca00078e008c */
[----:B------:R0:W4:Y:S02]  /*e3c0*/  @P2 LDG.E.U16 R88, desc[UR6][R14.64] ;  /* 0x000000060e582981 */ /* 0x000124000c1e1500 */
[----:B0-----:R-:W-:Y:S02]  /*e3d0*/  @P0 IMAD.MOV.U32 R14, RZ, RZ, R143 ;  /* 0x000000ffff0e0224 */ /* 0x001fe400078e008f */
[----:B------:R-:W-:-:S05]  /*e3e0*/  @P0 IMAD.MOV.U32 R15, RZ, RZ, R142 ;  /* 0x000000ffff0f0224 */ /* 0x000fca00078e008e */
[----:B------:R0:W4:Y:S01]  /*e3f0*/  @P0 LDG.E.U16 R85, desc[UR6][R14.64] ;  /* 0x000000060e550981 */ /* 0x000122000c1e1500 */
[----:B------:R-:W-:Y:S02]  /*e400*/  ISETP.GT.AND P2, PT, R11, 0x5, PT ;  /* 0x000000050b00780c */ /* 0x000fe40003f44270 */
[----:B------:R-:W-:Y:S01]  /*e410*/  PRMT R81, RZ, 0x7610, R81 ;  /* 0x00007610ff517816 */ /* 0x000fe20000000051 */
[----:B0-----:R-:W-:Y:S02]  /*e420*/  @P0 IMAD.MOV.U32 R14, RZ, RZ, R145 ;  /* 0x000000ffff0e0224 */ /* 0x001fe400078e0091 */
[----:B------:R-:W-:-:S05]  /*e430*/  @P0 IMAD.MOV.U32 R15, RZ, RZ, R144 ;  /* 0x000000ffff0f0224 */ /* 0x000fca00078e0090 */
[----:B------:R0:W4:Y:S01]  /*e440*/  @P0 LDG.E.U16 R46, desc[UR6][R14.64] ;  /* 0x000000060e2e0981 */ /* 0x000122000c1e1500 */
[----:B------:R-:W-:Y:S02]  /*e450*/  PRMT R80, RZ, 0x7610, R80 ;  /* 0x00007610ff507816 */ /* 0x000fe40000000050 */
[----:B------:R-:W-:Y:S02]  /*e460*/  ISETP.GT.AND P0, PT, R11, 0x6, PT ;  /* 0x000000060b00780c */ /* 0x000fe40003f04270 */
[----:B------:R-:W-:Y:S02]  /*e470*/  PRMT R70, RZ, 0x7610, R70 ;  /* 0x00007610ff467816 */ /* 0x000fe40000000046 */
[----:B------:R-:W-:Y:S02]  /*e480*/  PRMT R69, RZ, 0x7610, R69 ;  /* 0x00007610ff457816 */ /* 0x000fe40000000045 */
[----:B------:R-:W-:Y:S01]  /*e490*/  PRMT R59, RZ, 0x7610, R59 ;  /* 0x00007610ff3b7816 */ /* 0x000fe2000000003b */
[----:B0-----:R-:W-:-:S02]  /*e4a0*/  @P1 IMAD.MOV.U32 R15, RZ, RZ, R43 ;  /* 0x000000ffff0f1224 */ /* 0x001fc400078e002b */
[----:B------:R-:W4:Y:S01]  /*e4b0*/  LDL R43, [R1+0xe20] ;  /* 0x000e2000012b7983 */ /* 0x000f220000100800 */
[----:B------:R-:W-:-:S03]  /*e4c0*/  @P1 IMAD.MOV.U32 R14, RZ, RZ, R40 ;  /* 0x000000ffff0e1224 */ /* 0x000fc600078e0028 */
[----:B------:R-:W4:Y:S04]  /*e4d0*/  LDL R40, [R1+0xe24] ;  /* 0x000e240001287983 */ /* 0x000f280000100800 */
[----:B------:R2:W4:Y:S02]  /*e4e0*/  @P1 LDG.E.U16 R81, desc[UR6][R14.64] ;  /* 0x000000060e511981 */ /* 0x000524000c1e1500 */
[----:B--2---:R-:W-:Y:S02]  /*e4f0*/  @P1 IMAD.MOV.U32 R14, RZ, RZ, R10 ;  /* 0x000000ffff0e1224 */ /* 0x004fe400078e000a */
[----:B------:R-:W-:Y:S01]  /*e500*/  @P1 IMAD.MOV.U32 R15, RZ, RZ, R24 ;  /* 0x000000ffff0f1224 */ /* 0x000fe200078e0018 */
[----:B------:R-:W2:Y:S04]  /*e510*/  LDL R10, [R1+0xe2c] ;  /* 0x000e2c00010a7983 */ /* 0x000ea80000100800 */
[----:B------:R-:W2:Y:S04]  /*e520*/  LDL R24, [R1+0xe28] ;  /* 0x000e280001187983 */ /* 0x000ea80000100800 */
[----:B------:R0:W2:Y:S02]  /*e530*/  @P1 LDG.E.U16 R80, desc[UR6][R14.64] ;  /* 0x000000060e501981 */ /* 0x0000a4000c1e1500 */
[----:B0-----:R-:W-:-:S02]  /*e540*/  @P2 IMAD.MOV.U32 R14, RZ, RZ, R35 ;  /* 0x000000ffff0e2224 */ /* 0x001fc400078e0023 */
[----:B------:R-:W-:Y:S01]  /*e550*/  @P2 IMAD.MOV.U32 R15, RZ, RZ, R37 ;  /* 0x000000ffff0f2224 */ /* 0x000fe200078e0025 */
[----:B------:R-:W2:Y:S04]  /*e560*/  LDL R35, [R1+0xe14] ;  /* 0x000e140001237983 */ /* 0x000ea80000100800 */
[----:B------:R0:W2:Y:S04]  /*e570*/  @P2 LDG.E.U16 R70, desc[UR6][R14.64] ;  /* 0x000000060e462981 */ /* 0x0000a8000c1e1500 */
[----:B------:R-:W2:Y:S01]  /*e580*/  LDL R37, [R1+0xe10] ;  /* 0x000e100001257983 */ /* 0x000ea20000100800 */
[----:B0-----:R-:W-:-:S02]  /*e590*/  @P2 IMAD.MOV.U32 R14, RZ, RZ, R29 ;  /* 0x000000ffff0e2224 */ /* 0x001fc400078e001d */
[----:B------:R-:W-:Y:S01]  /*e5a0*/  @P2 IMAD.MOV.U32 R15, RZ, RZ, R32 ;  /* 0x000000ffff0f2224 */ /* 0x000fe200078e0020 */
[----:B------:R-:W2:Y:S04]  /*e5b0*/  LDL R29, [R1+0xe1c] ;  /* 0x000e1c00011d7983 */ /* 0x000ea80000100800 */
[----:B------:R-:W2:Y:S04]  /*e5c0*/  LDL R32, [R1+0xe18] ;  /* 0x000e180001207983 */ /* 0x000ea80000100800 */
[----:B------:R0:W2:Y:S02]  /*e5d0*/  @P2 LDG.E.U16 R69, desc[UR6][R14.64] ;  /* 0x000000060e452981 */ /* 0x0000a4000c1e1500 */
[----:B0-----:R-:W-:-:S02]  /*e5e0*/  @P0 IMAD.MOV.U32 R14, RZ, RZ, R47 ;  /* 0x000000ffff0e0224 */ /* 0x001fc400078e002f */
[----:B------:R-:W-:Y:S01]  /*e5f0*/  @P0 IMAD.MOV.U32 R15, RZ, RZ, R48 ;  /* 0x000000ffff0f0224 */ /* 0x000fe200078e0030 */
[C---:B------:R-:W-:Y:S01]  /*e600*/  ISETP.GT.AND P1, PT, R11.reuse, 0x7, PT ;  /* 0x000000070b00780c */ /* 0x040fe20003f24270 */
[----:B------:R-:W2:Y:S04]  /*e610*/  LDL R48, [R1+0xe00] ;  /* 0x000e000001307983 */ /* 0x000ea80000100800 */
[----:B------:R0:W2:Y:S01]  /*e620*/  @P0 LDG.E.U16 R59, desc[UR6][R14.64] ;  /* 0x000000060e3b0981 */ /* 0x0000a2000c1e1500 */
[----:B------:R-:W-:Y:S02]  /*e630*/  PRMT R58, RZ, 0x7610, R58 ;  /* 0x00007610ff3a7816 */ /* 0x000fe4000000003a */
[----:B------:R-:W-:Y:S01]  /*e640*/  ISETP.GT.AND P2, PT, R11, 0x8, PT ;  /* 0x000000080b00780c */ /* 0x000fe20003f44270 */
[----:B------:R-:W2:Y:S01]  /*e650*/  LDL R47, [R1+0xe04] ;  /* 0x000e0400012f7983 */ /* 0x000ea20000100800 */
[----:B0-----:R-:W-:-:S03]  /*e660*/  @P0 IMAD.MOV.U32 R15, RZ, RZ, R26 ;  /* 0x000000ffff0f0224 */ /* 0x001fc600078e001a */
[----:B------:R-:W2:Y:S01]  /*e670*/  LDL R26, [R1+0xe08] ;  /* 0x000e0800011a7983 */ /* 0x000ea20000100800 */
[----:B---3--:R-:W-:-:S03]  /*e680*/  @P0 IMAD.MOV.U32 R14, RZ, RZ, R4 ;  /* 0x000000ffff0e0224 */ /* 0x008fc600078e0004 */
[----:B------:R-:W3:Y:S01]  /*e690*/  LDL R4, [R1+0xe0c] ;  /* 0x000e0c0001047983 */ /* 0x000ee20000100800 */
[----:B------:R-:W-:-:S03]  /*e6a0*/  PRMT R49, RZ, 0x7610, R49 ;  /* 0x00007610ff317816 */ /* 0x000fc60000000031 */
[----:B------:R4:W3:Y:S01]  /*e6b0*/  @P0 LDG.E.U16 R58, desc[UR6][R14.64] ;  /* 0x000000060e3a0981 */ /* 0x0008e2000c1e1500 */
[----:B------:R-:W-:Y:S01]  /*e6c0*/  PRMT R41, RZ, 0x7610, R41 ;  /* 0x00007610ff297816 */ /* 0x000fe20000000029 */
[----:B----4-:R-:W-:Y:S02]  /*e6d0*/  @P1 IMAD.MOV.U32 R14, RZ, RZ, R44 ;  /* 0x000000ffff0e1224 */ /* 0x010fe400078e002c */
[----:B------:R-:W-:Y:S01]  /*e6e0*/  @P1 IMAD.MOV.U32 R15, RZ, RZ, R45 ;  /* 0x000000ffff0f1224 */ /* 0x000fe200078e002d */
[----:B------:R-:W-:Y:S01]  /*e6f0*/  ISETP.GT.AND P0, PT, R11, 0x9, PT ;  /* 0x000000090b00780c */ /* 0x000fe20003f04270 */
[----:B------:R-:W4:Y:S04]  /*e700*/  LDL R45, [R1+0xdf0] ;  /* 0x000df000012d7983 */ /* 0x000f280000100800 */
[----:B------:R2:W4:Y:S04]  /*e710*/  @P1 LDG.E.U16 R49, desc[UR6][R14.64] ;  /* 0x000000060e311981 */ /* 0x000528000c1e1500 */
[----:B------:R-:W4:Y:S01]  /*e720*/  LDL R44, [R1+0xdf4] ;  /* 0x000df400012c7983 */ /* 0x000f220000100800 */
[----:B--2---:R-:W-:-:S03]  /*e730*/  @P1 IMAD.MOV.U32 R14, RZ, RZ, R10 ;  /* 0x000000ffff0e1224 */ /* 0x004fc600078e000a */
[----:B------:R-:W2:Y:S01]  /*e740*/  LDL R10, [R1+0xdfc] ;  /* 0x000dfc00010a7983 */ /* 0x000ea20000100800 */
[----:B------:R-:W-:-:S03]  /*e750*/  @P1 IMAD.MOV.U32 R15, RZ, RZ, R24 ;  /* 0x000000ffff0f1224 */ /* 0x000fc600078e0018 */
[----:B------:R-:W4:Y:S04]  /*e760*/  LDL R24, [R1+0xdf8] ;  /* 0x000df80001187983 */ /* 0x000f280000100800 */
[----:B------:R0:W4:Y:S02]  /*e770*/  @P1 LDG.E.U16 R41, desc[UR6][R14.64] ;  /* 0x000000060e291981 */ /* 0x000124000c1e1500 */
[----:B0-----:R-:W-:Y:S02]  /*e780*/  @P2 IMAD.MOV.U32 R14, RZ, RZ, R40 ;  /* 0x000000ffff0e2224 */ /* 0x001fe400078e0028 */
[----:B------:R-:W-:Y:S01]  /*e790*/  @P2 IMAD.MOV.U32 R15, RZ, RZ, R43 ;  /* 0x000000ffff0f2224 */ /* 0x000fe200078e002b */
[----:B------:R-:W4:Y:S04]  /*e7a0*/  LDL R40, [R1+0xde4] ;  /* 0x000de40001287983 */ /* 0x000f280000100800 */
[----:B------:R0:W4:Y:S04]  /*e7b0*/  @P2 LDG.E.U16 R167, desc[UR6][R14.64] ;  /* 0x000000060ea72981 */ /* 0x000128000c1e1500 */
[----:B------:R-:W4:Y:S01]  /*e7c0*/  LDL R43, [R1+0xde0] ;  /* 0x000de000012b7983 */ /* 0x000f220000100800 */
[----:B0-----:R-:W-:-:S03]  /*e7d0*/  @P2 IMAD.MOV.U32 R14, RZ, RZ, R29 ;  /* 0x000000ffff0e2224 */ /* 0x001fc600078e001d */
[----:B------:R-:W4:Y:S01]  /*e7e0*/  LDL R29, [R1+0xdec] ;  /* 0x000dec00011d7983 */ /* 0x000f220000100800 */
[----:B------:R-:W-:-:S03]  /*e7f0*/  @P2 IMAD.MOV.U32 R15, RZ, RZ, R32 ;  /* 0x000000ffff0f2224 */ /* 0x000fc600078e0020 */
[----:B------:R-:W4:Y:S04]  /*e800*/  LDL R32, [R1+0xde8] ;  /* 0x000de80001207983 */ /* 0x000f280000100800 */
[----:B------:R0:W4:Y:S02]  /*e810*/  @P2 LDG.E.U16 R168, desc[UR6][R14.64] ;  /* 0x000000060ea82981 */ /* 0x000124000c1e1500 */
[----:B0-----:R-:W-:Y:S02]  /*e820*/  @P0 IMAD.MOV.U32 R14, RZ, RZ, R35 ;  /* 0x000000ffff0e0224 */ /* 0x001fe400078e0023 */
[----:B------:R-:W-:Y:S01]  /*e830*/  @P0 IMAD.MOV.U32 R15, RZ, RZ, R37 ;  /* 0x000000ffff0f0224 */ /* 0x000fe200078e0025 */
[C---:B------:R-:W-:Y:S01]  /*e840*/  ISETP.GT.AND P1, PT, R11.reuse, 0xa, PT ;  /* 0x0000000a0b00780c */ /* 0x040fe20003f24270 */
[----:B------:R-:W4:Y:S04]  /*e850*/  LDL R37, [R1+0xdd0] ;  /* 0x000dd00001257983 */ /* 0x000f280000100800 */
[----:B------:R0:W4:Y:S01]  /*e860*/  @P0 LDG.E.U16 R173, desc[UR6][R14.64] ;  /* 0x000000060ead0981 */ /* 0x000122000c1e1500 */
[----:B------:R-:W-:-:S02]  /*e870*/  ISETP.GT.AND P2, PT, R11, 0xb, PT ;  /* 0x0000000b0b00780c */ /* 0x000fc40003f44270 */
[----:B------:R-:W-:Y:S01]  /*e880*/  PRMT R38, RZ, 0x7610, R38 ;  /* 0x00007610ff267816 */ /* 0x000fe20000000026 */
[----:B------:R-:W4:Y:S01]  /*e890*/  LDL R35, [R1+0xdd4] ;  /* 0x000dd40001237983 */ /* 0x000f220000100800 */
[----:B0-----:R-:W-:-:S03]  /*e8a0*/  @P0 IMAD.MOV.U32 R15, RZ, RZ, R26 ;  /* 0x000000ffff0f0224 */ /* 0x001fc600078e001a */
[----:B------:R-:W4:Y:S01]  /*e8b0*/  LDL R26, [R1+0xdd8] ;  /* 0x000dd800011a7983 */ /* 0x000f220000100800 */
[----:B---3--:R-:W-:-:S03]  /*e8c0*/  @P0 IMAD.MOV.U32 R14, RZ, RZ, R4 ;  /* 0x000000ffff0e0224 */ /* 0x008fc600078e0004 */
[----:B------:R-:W3:Y:S04]  /*e8d0*/  LDL R4, [R1+0xddc] ;  /* 0x000ddc0001047983 */ /* 0x000ee80000100800 */
[----:B------:R0:W3:Y:S01]  /*e8e0*/  @P0 LDG.E.U16 R174, desc[UR6][R14.64] ;  /* 0x000000060eae0981 */ /* 0x0000e2000c1e1500 */
[----:B------:R-:W-:Y:S01]  /*e8f0*/  PRMT R42, RZ, 0x7610, R42 ;  /* 0x00007610ff2a7816 */ /* 0x000fe2000000002a */
[----:B0-----:R-:W-:Y:S02]  /*e900*/  @P1 IMAD.MOV.U32 R14, RZ, RZ, R47 ;  /* 0x000000ffff0e1224 */ /* 0x001fe400078e002f */
[----:B------:R-:W-:Y:S01]  /*e910*/  @P1 IMAD.MOV.U32 R15, RZ, RZ, R48 ;  /* 0x000000ffff0f1224 */ /* 0x000fe200078e0030 */
[----:B------:R-:W-:Y:S01]  /*e920*/  ISETP.GT.AND P0, PT, R11, 0xc, PT ;  /* 0x0000000c0b00780c */ /* 0x000fe20003f04270 */
[----:B------:R-:W3:Y:S04]  /*e930*/  LDL R48, [R1+0xdc0] ;  /* 0x000dc00001307983 */ /* 0x000ee80000100800 */
[----:B------:R2:W3:Y:S01]  /*e940*/  @P1 LDG.E.U16 R38, desc[UR6][R14.64] ;  /* 0x000000060e261981 */ /* 0x0004e2000c1e1500 */
[----:B------:R-:W-:-:S03]  /*e950*/  PRMT R71, RZ, 0x7610, R71 ;  /* 0x00007610ff477816 */ /* 0x000fc60000000047 */
[----:B------:R-:W3:Y:S01]  /*e960*/  LDL R47, [R1+0xdc4] ;  /* 0x000dc400012f7983 */ /* 0x000ee20000100800 */
[----:B------:R-:W-:Y:S02]  /*e970*/  PRMT R5, RZ, 0x7610, R5 ;  /* 0x00007610ff057816 */ /* 0x000fe40000000005 */
[----:B------:R-:W-:Y:S01]  /*e980*/  PRMT R79, RZ, 0x7610, R79 ;  /* 0x00007610ff4f7816 */ /* 0x000fe2000000004f */
[----:B--2---:R-:W-:Y:S02]  /*e990*/  @P1 IMAD.MOV.U32 R14, RZ, RZ, R10 ;  /* 0x000000ffff0e1224 */ /* 0x004fe400078e000a */
[----:B------:R-:W2:Y:S01]  /*e9a0*/  LDL R10, [R1+0xdcc] ;  /* 0x000dcc00010a7983 */ /* 0x000ea20000100800 */
[----:B----4-:R-:W-:-:S03]  /*e9b0*/  @P1 IMAD.MOV.U32 R15, RZ, RZ, R24 ;  /* 0x000000ffff0f1224 */ /* 0x010fc600078e0018 */
        /* <DEDUP_REMOVED lines=14> */
[----:B------:R-:W-:Y:S01]  /*eaa0*/  ISETP.GT.AND P1, PT, R11, 0xd, PT ;  /* 0x0000000d0b00780c */ /* 0x000fe20003f24270 */
[----:B------:R-:W4:Y:S04]  /*eab0*/  LDL R43, [R1+0xda0] ;  /* 0x000da000012b7983 */ /* 0x000f280000100800 */
[----:B------:R0:W4:Y:S01]  /*eac0*/  @P0 LDG.E.U16 R79, desc[UR6][R14.64] ;  /* 0x000000060e4f0981 */ /* 0x000122000c1e1500 */
[----:B------:R-:W-:-:S03]  /*ead0*/  PRMT R78, RZ, 0x7610, R78 ;  /* 0x00007610ff4e7816 */ /* 0x000fc6000000004e */
[----:B------:R-:W4:Y:S01]  /*eae0*/  LDL R40, [R1+0xda4] ;  /* 0x000da40001287983 */ /* 0x000f220000100800 */
[----:B0-----:R-:W-:-:S03]  /*eaf0*/  @P0 IMAD.MOV.U32 R15, RZ, RZ, R26 ;  /* 0x000000ffff0f0224 */ /* 0x001fc600078e001a */
[----:B------:R-:W4:Y:S01]  /*eb00*/  LDL R26, [R1+0xda8] ;  /* 0x000da800011a7983 */ /* 0x000f220000100800 */
[----:B---3--:R-:W-:-:S03]  /*eb10*/  @P0 IMAD.MOV.U32 R14, RZ, RZ, R4 ;  /* 0x000000ffff0e0224 */ /* 0x008fc600078e0004 */
[----:B------:R-:W3:Y:S01]  /*eb20*/  LDL R4, [R1+0xdac] ;  /* 0x000dac0001047983 */ /* 0x000ee20000100800 */
[C---:B------:R-:W-:Y:S02]  /*eb30*/  ISETP.GT.AND P2, PT, R11.reuse, 0xe, PT ;  /* 0x0000000e0b00780c */ /* 0x040fe40003f44270 */
[----:B------:R-:W-:Y:S01]  /*eb40*/  PRMT R68, RZ, 0x7610, R68 ;  /* 0x00007610ff447816 */ /* 0x000fe20000000044 */
[----:B------:R0:W3:Y:S01]  /*eb50*/  @P0 LDG.E.U16 R78, desc[UR6][R14.64] ;  /* 0x000000060e4e0981 */ /* 0x0000e2000c1e1500 */
[----:B------:R-:W-:Y:S01]  /*eb60*/  PRMT R67, RZ, 0x7610, R67 ;  /* 0x00007610ff437816 */ /* 0x000fe20000000043 */
[----:B0-----:R-:W-:Y:S02]  /*eb70*/  @P1 IMAD.MOV.U32 R14, RZ, RZ, R35 ;  /* 0x000000ffff0e1224 */ /* 0x001fe400078e0023 */
[----:B------:R-:W-:Y:S01]  /*eb80*/  @P1 IMAD.MOV.U32 R15, RZ, RZ, R37 ;  /* 0x000000ffff0f1224 */ /* 0x000fe200078e0025 */
[----:B------:R-:W3:Y:S04]  /*eb90*/  LDL R35, [R1+0xd9c] ;  /* 0x000d9c0001237983 */ /* 0x000ee80000100800 */
[----:B------:R-:W3:Y:S04]  /*eba0*/  LDL R37, [R1+0xd98] ;  /* 0x000d980001257983 */ /* 0x000ee80000100800 */
[----:B------:R2:W3:Y:S01]  /*ebb0*/  @P1 LDG.E.U16 R68, desc[UR6][R14.64] ;  /* 0x000000060e441981 */ /* 0x0004e2000c1e1500 */
[----:B------:R-:W-:-:S02]  /*ebc0*/  ISETP.GT.AND P0, PT, R11, 0xf, PT ;  /* 0x0000000f0b00780c */ /* 0x000fc40003f04270 */
[----:B------:R-:W-:Y:S02]  /*ebd0*/  PRMT R57, RZ, 0x7610, R57 ;  /* 0x00007610ff397816 */ /* 0x000fe40000000039 */
        /* <DEDUP_REMOVED lines=22> */
[----:B------:R-:W-:-:S02]  /*ed40*/  PRMT R36, RZ, 0x7610, R36 ;  /* 0x00007610ff247816 */ /* 0x000fc40000000024 */
[----:B------:R-:W-:Y:S01]  /*ed50*/  ISETP.GT.AND P2, PT, R11, 0x11, PT ;  /* 0x000000110b00780c */ /* 0x000fe20003f44270 */
[----:B------:R-:W4:Y:S01]  /*ed60*/  LDL R44, [R1+0xd74] ;  /* 0x000d7400012c7983 */ /* 0x000f220000100800 */
[----:B0-----:R-:W-:-:S03]  /*ed70*/  @P0 IMAD.MOV.U32 R15, RZ, RZ, R26 ;  /* 0x000000ffff0f0224 */ /* 0x001fc600078e001a */
[----:B------:R-:W4:Y:S01]  /*ed80*/  LDL R26, [R1+0xd78] ;  /* 0x000d7800011a7983 */ /* 0x000f220000100800 */
[----:B---3--:R-:W-:-:S03]  /*ed90*/  @P0 IMAD.MOV.U32 R14, RZ, RZ, R4 ;  /* 0x000000ffff0e0224 */ /* 0x008fc600078e0004 */
[----:B------:R-:W3:Y:S04]  /*eda0*/  LDL R4, [R1+0xd7c] ;  /* 0x000d7c0001047983 */ /* 0x000ee80000100800 */
[----:B------:R0:W3:Y:S02]  /*edb0*/  @P0 LDG.E.U16 R36, desc[UR6][R14.64] ;  /* 0x000000060e240981 */ /* 0x0000e4000c1e1500 */
[----:B0-----:R-:W-:Y:S02]  /*edc0*/  @P1 IMAD.MOV.U32 R14, RZ, RZ, R40 ;  /* 0x000000ffff0e1224 */ /* 0x001fe400078e0028 */
[----:B------:R-:W-:Y:S01]  /*edd0*/  @P1 IMAD.MOV.U32 R15, RZ, RZ, R43 ;  /* 0x000000ffff0f1224 */ /* 0x000fe200078e002b */
[----:B------:R-:W3:Y:S04]  /*ede0*/  LDL R40, [R1+0xd6c] ;  /* 0x000d6c0001287983 */ /* 0x000ee80000100800 */
[----:B------:R0:W3:Y:S04]  /*edf0*/  @P1 LDG.E.U16 R163, desc[UR6][R14.64] ;  /* 0x000000060ea31981 */ /* 0x0000e8000c1e1500 */
[----:B------:R-:W3:Y:S01]  /*ee00*/  LDL R43, [R1+0xd68] ;  /* 0x000d6800012b7983 */ /* 0x000ee20000100800 */
[----:B0-----:R-:W-:-:S02]  /*ee10*/  @P1 IMAD.MOV.U32 R14, RZ, RZ, R35 ;  /* 0x000000ffff0e1224 */ /* 0x001fc400078e0023 */
[----:B------:R-:W-:Y:S01]  /*ee20*/  @P1 IMAD.MOV.U32 R15, RZ, RZ, R37 ;  /* 0x000000ffff0f1224 */ /* 0x000fe200078e0025 */
[----:B------:R-:W-:Y:S01]  /*ee30*/  ISETP.GT.AND P0, PT, R11, 0x12, PT ;  /* 0x000000120b00780c */ /* 0x000fe20003f04270 */
[----:B------:R-:W3:Y:S04]  /*ee40*/  LDL R37, [R1+0xd58] ;  /* 0x000d580001257983 */ /* 0x000ee80000100800 */
[----:B------:R2:W3:Y:S04]  /*ee50*/  @P1 LDG.E.U16 R164, desc[UR6][R14.64] ;  /* 0x000000060ea41981 */ /* 0x0004e8000c1e1500 */
[----:B------:R-:W3:Y:S01]  /*ee60*/  LDL R35, [R1+0xd5c] ;  /* 0x000d5c0001237983 */ /* 0x000ee20000100800 */
[----:B------:R-:W-:Y:S01]  /*ee70*/  PRMT R86, RZ, 0x7610, R86 ;  /* 0x00007610ff567816 */ /* 0x000fe20000000056 */
[----:B--2---:R-:W-:-:S02]  /*ee80*/  @P2 IMAD.MOV.U32 R14, RZ, RZ, R10 ;  /* 0x000000ffff0e2224 */ /* 0x004fc400078e000a */
[----:B------:R-:W2:Y:S01]  /*ee90*/  LDL R10, [R1+0xd64] ;  /* 0x000d6400010a7983 */ /* 0x000ea20000100800 */
[----:B----4-:R-:W-:-:S03]  /*eea0*/  @P2 IMAD.MOV.U32 R15, RZ, RZ, R24 ;  /* 0x000000ffff0f2224 */ /* 0x010fc600078e0018 */
[----:B------:R-:W4:Y:S04]  /*eeb0*/  LDL R24, [R1+0xd60] ;  /* 0x000d600001187983 */ /* 0x000f280000100800 */
[----:B------:R0:W4:Y:S02]  /*eec0*/  @P2 LDG.E.U16 R169, desc[UR6][R14.64] ;  /* 0x000000060ea92981 */ /* 0x000124000c1e1500 */
[----:B0-----:R-:W-:Y:S02]  /*eed0*/  @P2 IMAD.MOV.U32 R14, RZ, RZ, R29 ;  /* 0x000000ffff0e2224 */ /* 0x001fe400078e001d */
        /* <DEDUP_REMOVED lines=15> */
[----:B------:R-:W3:Y:S01]  /*efd0*/  LDL R4, [R1+0xd4c] ;  /* 0x000d4c0001047983 */ /* 0x000ee20000100800 */
[----:B------:R-:W-:-:S03]  /*efe0*/  PRMT R84, RZ, 0x7610, R84 ;  /* 0x00007610ff547816 */ /* 0x000fc60000000054 */
[----:B------:R0:W3:Y:S01]  /*eff0*/  @P0 LDG.E.U16 R90, desc[UR6][R14.64] ;  /* 0x000000060e5a0981 */ /* 0x0000e2000c1e1500 */
[----:B------:R-:W-:Y:S01]  /*f000*/  PRMT R83, RZ, 0x7610, R83 ;  /* 0x00007610ff537816 */ /* 0x000fe20000000053 */
        /* <DEDUP_REMOVED lines=30> */
[----:B------:R-:W4:Y:S01]  /*f1f0*/  LDL R26, [R1+0xd1c] ;  /* 0x000d1c00011a7983 */ /* 0x000f220000100800 */
[C---:B------:R-:W-:Y:S01]  /*f200*/  ISETP.GT.AND P1, PT, R11.reuse, 0x16, PT ;  /* 0x000000160b00780c */ /* 0x040fe20003f24270 */
[----:B---3--:R-:W-:Y:S01]  /*f210*/  @P0 IMAD.MOV.U32 R14, RZ, RZ, R4 ;  /* 0x000000ffff0e0224 */ /* 0x008fe200078e0004 */
[----:B------:R-:W-:Y:S01]  /*f220*/  PRMT R65, RZ, 0x7610, R65 ;  /* 0x00007610ff417816 */ /* 0x000fe20000000041 */
[----:B------:R-:W3:Y:S01]  /*f230*/  LDL R4, [R1+0xd14] ;  /* 0x000d140001047983 */ /* 0x000ee20000100800 */
[----:B------:R-:W-:-:S02]  /*f240*/  ISETP.GT.AND P2, PT, R11, 0x17, PT ;  /* 0x000000170b00780c */ /* 0x000fc40003f44270 */
[----:B------:R-:W-:Y:S02]  /*f250*/  PRMT R55, RZ, 0x7610, R55 ;  /* 0x00007610ff377816 */ /* 0x000fe40000000037 */
[----:B------:R0:W3:Y:S01]  /*f260*/  @P0 LDG.E.U16 R65, desc[UR6][R14.64] ;  /* 0x000000060e410981 */ /* 0x0000e2000c1e1500 */
[----:B------:R-:W-:-:S04]  /*f270*/  PRMT R54, RZ, 0x7610, R54 ;  /* 0x00007610ff367816 */ /* 0x000fc80000000036 */
[----:B0-----:R-:W-:Y:S02]  /*f280*/  @P1 IMAD.MOV.U32 R14, RZ, RZ, R47 ;  /* 0x000000ffff0e1224 */ /* 0x001fe400078e002f */
[----:B------:R-:W-:Y:S01]  /*f290*/  @P1 IMAD.MOV.U32 R15, RZ, RZ, R48 ;  /* 0x000000ffff0f1224 */ /* 0x000fe200078e0030 */
[----:B------:R-:W-:Y:S01]  /*f2a0*/  PRMT R34, RZ, 0x7610, R34 ;  /* 0x00007610ff227816 */ /* 0x000fe20000000022 */
[----:B------:R-:W3:Y:S04]  /*f2b0*/  LDL R48, [R1+0xcc0] ;  /* 0x000cc00001307983 */ /* 0x000ee80000100800 */
[----:B------:R0:W3:Y:S01]  /*f2c0*/  @P1 LDG.E.U16 R55, desc[UR6][R14.64] ;  /* 0x000000060e371981 */ /* 0x0000e2000c1e1500 */
[----:B------:R-:W-:Y:S02]  /*f2d0*/  ISETP.GT.AND P0, PT, R11, 0x18, PT ;  /* 0x000000180b00780c */ /* 0x000fe40003f04270 */
[----:B------:R-:W-:Y:S01]  /*f2e0*/  PRMT R33, RZ, 0x7610, R33 ;  /* 0x00007610ff217816 */ /* 0x000fe20000000021 */
[----:B------:R-:W3:Y:S01]  /*f2f0*/  LDL R47, [R1+0xcc4] ;  /* 0x000cc400012f7983 */ /* 0x000ee20000100800 */
[----:B0-----:R-:W-:-:S02]  /*f300*/  @P1 IMAD.MOV.U32 R14, RZ, RZ, R44 ;  /* 0x000000ffff0e1224 */ /* 0x001fc400078e002c */
[----:B------:R-:W-:Y:S01]  /*f310*/  @P1 IMAD.MOV.U32 R15, RZ, RZ, R45 ;  /* 0x000000ffff0f1224 */ /* 0x000fe200078e002d */
[----:B------:R-:W3:Y:S04]  /*f320*/  LDL R44, [R1+0xd0c] ;  /* 0x000d0c00012c7983 */ /* 0x000ee80000100800 */
[----:B------:R-:W3:Y:S04]  /*f330*/  LDL R45, [R1+0xd08] ;  /* 0x000d0800012d7983 */ /* 0x000ee80000100800 */
[----:B------:R2:W3:Y:S01]  /*f340*/  @P1 LDG.E.U16 R54, desc[UR6][R14.64] ;  /* 0x000000060e361981 */ /* 0x0004e2000c1e1500 */
[----:B------:R-:W-:Y:S01]  /*f350*/  ISETP.GT.AND P1, PT, R11, 0x19, PT ;  /* 0x000000190b00780c */ /* 0x000fe20003f24270 */
[----:B--2---:R-:W-:-:S02]  /*f360*/  @P2 IMAD.MOV.U32 R14, RZ, RZ, R10 ;  /* 0x000000ffff0e2224 */ /* 0x004fc400078e000a */
[----:B------:R-:W2:Y:S01]  /*f370*/  LDL R10, [R1+0xd04] ;  /* 0x000d0400010a7983 */ /* 0x000ea20000100800 */
[----:B----4-:R-:W-:-:S03]  /*f380*/  @P2 IMAD.MOV.U32 R15, RZ, RZ, R24 ;  /* 0x000000ffff0f2224 */ /* 0x010fc600078e0018 */
[----:B------:R-:W4:Y:S04]  /*f390*/  LDL R24, [R1+0xd00] ;  /* 0x000d000001187983 */ /* 0x000f280000100800 */
[----:B------:R0:W4:Y:S02]  /*f3a0*/  @P2 LDG.E.U16 R34, desc[UR6][R14.64] ;  /* 0x000000060e222981 */ /* 0x000124000c1e1500 */
[----:B0-----:R-:W-:Y:S02]  /*f3b0*/  @P2 IMAD.MOV.U32 R14, RZ, RZ, R40 ;  /* 0x000000ffff0e2224 */ /* 0x001fe400078e0028 */
[----:B------:R-:W-:Y:S01]  /*f3c0*/  @P2 IMAD.MOV.U32 R15, RZ, RZ, R43 ;  /* 0x000000ffff0f2224 */ /* 0x000fe200078e002b */
[----:B------:R-:W4:Y:S04]  /*f3d0*/  LDL R40, [R1+0xcfc] ;  /* 0x000cfc0001287983 */ /* 0x000f280000100800 */
[----:B------:R-:W4:Y:S04]  /*f3e0*/  LDL R43, [R1+0xcf8] ;  /* 0x000cf800012b7983 */ /* 0x000f280000100800 */
[----:B------:R0:W4:Y:S02]  /*f3f0*/  @P2 LDG.E.U16 R33, desc[UR6][R14.64] ;  /* 0x000000060e212981 */ /* 0x000124000c1e1500 */
[----:B0-----:R-:W-:-:S02]  /*f400*/  @P0 IMAD.MOV.U32 R14, RZ, RZ, R35 ;  /* 0x000000ffff0e0224 */ /* 0x001fc400078e0023 */
[----:B------:R-:W-:Y:S01]  /*f410*/  @P0 IMAD.MOV.U32 R15, RZ, RZ, R37 ;  /* 0x000000ffff0f0224 */ /* 0x000fe200078e0025 */
[----:B------:R-:W4:Y:S04]  /*f420*/  LDL R35, [R1+0xcf4] ;  /* 0x000cf40001237983 */ /* 0x000f280000100800 */
[----:B------:R-:W4:Y:S04]  /*f430*/  LDL R37, [R1+0xcf0] ;  /* 0x000cf00001257983 */ /* 0x000f280000100800 */
[----:B------:R0:W4:Y:S02]  /*f440*/  @P0 LDG.E.U16 R159, desc[UR6][R14.64] ;  /* 0x000000060e9f0981 */ /* 0x000124000c1e1500 */
[----:B0-----:R-:W-:-:S02]  /*f450*/  @P0 IMAD.MOV.U32 R15, RZ, RZ, R32 ;  /* 0x000000ffff0f0224 */ /* 0x001fc400078e0020 */
[----:B------:R-:W4:Y:S01]  /*f460*/  LDL R32, [R1+0xce8] ;  /* 0x000ce80001207983 */ /* 0x000f220000100800 */
[----:B------:R-:W-:-:S03]  /*f470*/  @P0 IMAD.MOV.U32 R14, RZ, RZ, R26 ;  /* 0x000000ffff0e0224 */ /* 0x000fc600078e001a */
[----:B------:R-:W4:Y:S04]  /*f480*/  LDL R26, [R1+0xcec] ;  /* 0x000cec00011a7983 */ /* 0x000f280000100800 */
[----:B------:R0:W4:Y:S02]  /*f490*/  @P0 LDG.E.U16 R160, desc[UR6][R14.64] ;  /* 0x000000060ea00981 */ /* 0x000124000c1e1500 */
[----:B0-----:R-:W-:Y:S02]  /*f4a0*/  @P1 IMAD.MOV.U32 R15, RZ, RZ, R29 ;  /* 0x000000ffff0f1224 */ /* 0x001fe400078e001d */
[----:B------:R-:W4:Y:S01]  /*f4b0*/  LDL R29, [R1+0xce0] ;  /* 0x000ce000011d7983 */ /* 0x000f220000100800 */
[----:B------:R-:W-:Y:S01]  /*f4c0*/  ISETP.GT.AND P2, PT, R11, 0x1a, PT ;  /* 0x0000001a0b00780c */ /* 0x000fe20003f44270 */
[----:B---3--:R-:W-:-:S02]  /*f4d0*/  @P1 IMAD.MOV.U32 R14, RZ, RZ, R4 ;  /* 0x000000ffff0e1224 */ /* 0x008fc400078e0004 */
[----:B------:R-:W3:Y:S04]  /*f4e0*/  LDL R4, [R1+0xce4] ;  /* 0x000ce40001047983 */ /* 0x000ee80000100800 */
[----:B------:R0:W3:Y:S01]  /*f4f0*/  @P1 LDG.E.U16 R165, desc[UR6][R14.64] ;  /* 0x000000060ea51981 */ /* 0x0000e2000c1e1500 */
[----:B------:R-:W-:Y:S01]  /*f500*/  ISETP.GT.AND P0, PT, R11, 0x1b, PT ;  /* 0x0000001b0b00780c */ /* 0x000fe20003f04270 */
[----:B0-----:R-:W-:Y:S02]  /*f510*/  @P1 IMAD.MOV.U32 R14, RZ, RZ, R44 ;  /* 0x000000ffff0e1224 */ /* 0x001fe400078e002c */
[----:B------:R-:W3:Y:S01]  /*f520*/  LDL R44, [R1+0xcdc] ;  /* 0x000cdc00012c7983 */ /* 0x000ee20000100800 */
[----:B------:R-:W-:-:S03]  /*f530*/  @P1 IMAD.MOV.U32 R15, RZ, RZ, R45 ;  /* 0x000000ffff0f1224 */ /* 0x000fc600078e002d */
[----:B------:R-:W3:Y:S04]  /*f540*/  LDL R45, [R1+0xcd8] ;  /* 0x000cd800012d7983 */ /* 0x000ee80000100800 */
[----:B------:R2:W3:Y:S01]  /*f550*/  @P1 LDG.E.U16 R166, desc[UR6][R14.64] ;  /* 0x000000060ea61981 */ /* 0x0004e2000c1e1500 */
[----:B------:R-:W-:Y:S02]  /*f560*/  PRMT R72, RZ, 0x7610, R72 ;  /* 0x00007610ff487816 */ /* 0x000fe40000000048 */
[----:B------:R-:W-:Y:S02]  /*f570*/  ISETP.GT.AND P1, PT, R11, 0x1c, PT ;  /* 0x0000001c0b00780c */ /* 0x000fe40003f24270 */
        /* <DEDUP_REMOVED lines=23> */
[----:B------:R-:W-:Y:S01]  /*f6f0*/  ISETP.GT.AND P2, PT, R11, 0x1d, PT ;  /* 0x0000001d0b00780c */ /* 0x000fe20003f44270 */
[----:B---3--:R-:W-:Y:S01]  /*f700*/  @P1 IMAD.MOV.U32 R14, RZ, RZ, R4 ;  /* 0x000000ffff0e1224 */ /* 0x008fe200078e0004 */
[----:B------:R-:W-:Y:S01]  /*f710*/  PRMT R75, RZ, 0x7610, R75 ;  /* 0x00007610ff4b7816 */ /* 0x000fe2000000004b */
[----:B------:R-:W3:Y:S01]  /*f720*/  LDL R4, [R1+0xcac] ;  /* 0x000cac0001047983 */ /* 0x000ee20000100800 */
[----:B------:R-:W-:-:S04]  /*f730*/  PRMT R74, RZ, 0x7610, R74 ;  /* 0x00007610ff4a7816 */ /* 0x000fc8000000004a */
[----:B------:R0:W3:Y:S01]  /*f740*/  @P1 LDG.E.U16 R75, desc[UR6][R14.64] ;  /* 0x000000060e4b1981 */ /* 0x0000e2000c1e1500 */
[----:B------:R-:W-:Y:S02]  /*f750*/  ISETP.GT.AND P0, PT, R11, 0x1e, PT ;  /* 0x0000001e0b00780c */ /* 0x000fe40003f04270 */
[----:B------:R-:W-:Y:S01]  /*f760*/  PRMT R64, RZ, 0x7610, R64 ;  /* 0x00007610ff407816 */ /* 0x000fe20000000040 */
[----:B0-----:R-:W-:Y:S02]  /*f770*/  @P1 IMAD.MOV.U32 R14, RZ, RZ, R44 ;  /* 0x000000ffff0e1224 */ /* 0x001fe400078e002c */
[----:B------:R-:W3:Y:S01]  /*f780*/  LDL R44, [R1+0xca4] ;  /* 0x000ca400012c7983 */ /* 0x000ee20000100800 */
[----:B------:R-:W-:-:S03]  /*f790*/  @P1 IMAD.MOV.U32 R15, RZ, RZ, R45 ;  /* 0x000000ffff0f1224 */ /* 0x000fc600078e002d */
[----:B------:R-:W3:Y:S04]  /*f7a0*/  LDL R45, [R1+0xca0] ;  /* 0x000ca000012d7983 */ /* 0x000ee80000100800 */
[----:B------:R2:W3:Y:S01]  /*f7b0*/  @P1 LDG.E.U16 R74, desc[UR6][R14.64] ;  /* 0x000000060e4a1981 */ /* 0x0004e2000c1e1500 */
[----:B------:R-:W-:Y:S02]  /*f7c0*/  PRMT R63, RZ, 0x7610, R63 ;  /* 0x00007610ff3f7816 */ /* 0x000fe4000000003f */
[----:B------:R-:W-:Y:S02]  /*f7d0*/  PRMT R53, RZ, 0x7610, R53 ;  /* 0x00007610ff357816 */ /* 0x000fe40000000035 */
[----:B------:R-:W-:Y:S02]  /*f7e0*/  ISETP.GT.AND P1, PT, R11, 0x1f, PT ;  /* 0x0000001f0b00780c */ /* 0x000fe40003f24270 */
[----:B------:R-:W-:-:S02]  /*f7f0*/  PRMT R52, RZ, 0x7610, R52 ;  /* 0x00007610ff347816 */ /* 0x000fc40000000034 */
[----:B------:R-:W-:Y:S01]  /*f800*/  PRMT R31, RZ, 0x7610, R31 ;  /* 0x00007610ff1f7816 */ /* 0x000fe2000000001f */
[----:B--2---:R-:W-:Y:S02]  /*f810*/  @P2 IMAD.MOV.U32 R14, RZ, RZ, R10 ;  /* 0x000000ffff0e2224 */ /* 0x004fe400078e000a */
        /* <DEDUP_REMOVED lines=11> */
[----:B------:R-:W-:Y:S01]  /*f8d0*/  PRMT R30, RZ, 0x7610, R30 ;  /* 0x00007610ff1e7816 */ /* 0x000fe2000000001e */
[----:B------:R-:W4:Y:S04]  /*f8e0*/  LDL R48, [R1+0xaf0] ;  /* 0x000af00001307983 */ /* 0x000f280000100800 */
[----:B------:R0:W4:Y:S01]  /*f8f0*/  @P0 LDG.E.U16 R53, desc[UR6][R14.64] ;  /* 0x000000060e350981 */ /* 0x000122000c1e1500 */
[----:B------:R-:W-:-:S02]  /*f900*/  PRMT R91, RZ, 0x7610, R91 ;  /* 0x00007610ff5b7816 */ /* 0x000fc4000000005b */
[----:B------:R-:W-:Y:S01]  /*f910*/  PRMT R73, RZ, 0x7610, R73 ;  /* 0x00007610ff497816 */ /* 0x000fe20000000049 */
[----:B------:R-:W4:Y:S01]  /*f920*/  LDL R47, [R1+0xaf4] ;  /* 0x000af400012f7983 */ /* 0x000f220000100800 */
        /* <DEDUP_REMOVED lines=12> */
[C---:B------:R-:W-:Y:S01]  /*f9f0*/  ISETP.GT.AND P0, PT, R11.reuse, 0x20, PT ;  /* 0x000000200b00780c */ /* 0x040fe20003f04270 */
[----:B---3--:R-:W-:Y:S02]  /*fa00*/  @P1 IMAD.MOV.U32 R14, RZ, RZ, R4 ;  /* 0x000000ffff0e1224 */ /* 0x008fe400078e0004 */
[----:B------:R-:W3:Y:S04]  /*fa10*/  LDL R4, [R1+0xc7c] ;  /* 0x000c7c0001047983 */ /* 0x000ee80000100800 */
[----:B------:R0:W3:Y:S01]  /*fa20*/  @P1 LDG.E.U16 R30, desc[UR6][R14.64] ;  /* 0x000000060e1e1981 */ /* 0x0000e2000c1e1500 */
[----:B------:R-:W-:-:S05]  /*fa30*/  ISETP.GT.AND P1, PT, R11, 0x21, PT ;  /* 0x000000210b00780c */ /* 0x000fca0003f24270 */
[----:B0-----:R-:W-:Y:S02]  /*fa40*/  @P0 IMAD.MOV.U32 R14, RZ, RZ, R44 ;  /* 0x000000ffff0e0224 */ /* 0x001fe400078e002c */
[----:B------:R-:W-:Y:S01]  /*fa50*/  @P0 IMAD.MOV.U32 R15, RZ, RZ, R45 ;  /* 0x000000ffff0f0224 */ /* 0x000fe200078e002d */
[----:B------:R-:W3:Y:S04]  /*fa60*/  LDL R44, [R1+0xc74] ;  /* 0x000c7400012c7983 */ /* 0x000ee80000100800 */
[----:B------:R-:W3:Y:S04]  /*fa70*/  LDL R45, [R1+0xc70] ;  /* 0x000c7000012d7983 */ /* 0x000ee80000100800 */
[----:B------:R2:W3:Y:S02]  /*fa80*/  @P0 LDG.E.U16 R154, desc[UR6][R14.64] ;  /* 0x000000060e9a0981 */ /* 0x0004e4000c1e1500 */
[----:B--2---:R-:W-:-:S02]  /*fa90*/  @P0 IMAD.MOV.U32 R14, RZ, RZ, R10 ;  /* 0x000000ffff0e0224 */ /* 0x004fc400078e000a */
[----:B------:R-:W2:Y:S01]  /*faa0*/  LDL R10, [R1+0xc6c] ;  /* 0x000c6c00010a7983 */ /* 0x000ea20000100800 */
[----:B----4-:R-:W-:-:S03]  /*fab0*/  @P0 IMAD.MOV.U32 R15, RZ, RZ, R24 ;  /* 0x000000ffff0f0224 */ /* 0x010fc600078e0018 */
[----:B------:R-:W4:Y:S04]  /*fac0*/  LDL R24, [R1+0xc68] ;  /* 0x000c680001187983 */ /* 0x000f280000100800 */
[----:B------:R0:W4:Y:S01]  /*fad0*/  @P0 LDG.E.U16 R153, desc[UR6][R14.64] ;  /* 0x000000060e990981 */ /* 0x000122000c1e1500 */
[----:B------:R-:W-:Y:S01]  /*fae0*/  ISETP.GT.AND P0, PT, R11, 0x22, PT ;  /* 0x000000220b00780c */ /* 0x000fe20003f04270 */
        /* <DEDUP_REMOVED lines=21> */
[----:B------:R-:W-:-:S05]  /*fc40*/  ISETP.GT.AND P0, PT, R11, 0x24, PT ;  /* 0x000000240b00780c */ /* 0x000fca0003f04270 */
[----:B0-----:R-:W-:Y:S02]  /*fc50*/  @P1 IMAD.MOV.U32 R14, RZ, RZ, R44 ;  /* 0x000000ffff0e1224 */ /* 0x001fe400078e002c */
[----:B------:R-:W3:Y:S01]  /*fc60*/  LDL R44, [R1+0xc44] ;  /* 0x000c4400012c7983 */ /* 0x000ee20000100800 */
[----:B------:R-:W-:-:S03]  /*fc70*/  @P1 IMAD.MOV.U32 R15, RZ, RZ, R45 ;  /* 0x000000ffff0f1224 */ /* 0x000fc600078e002d */
[----:B------:R-:W3:Y:S04]  /*fc80*/  LDL R45, [R1+0xc40] ;  /* 0x000c4000012d7983 */ /* 0x000ee80000100800 */
[----:B------:R2:W3:Y:S01]  /*fc90*/  @P1 LDG.E.U16 R252, desc[UR6][R14.64] ;  /* 0x000000060efc1981 */ /* 0x0004e2000c1e1500 */
[----:B------:R-:W-:Y:S02]  /*fca0*/  PRMT R60, RZ, 0x7610, R60 ;  /* 0x00007610ff3c7816 */ /* 0x000fe4000000003c */
[----:B------:R-:W-:Y:S01]  /*fcb0*/  PRMT R62, RZ, 0x7610, R62 ;  /* 0x00007610ff3e7816 */ /* 0x000fe2000000003e */
[----:B--2---:R-:W-:Y:S02]  /*fcc0*/  @P1 IMAD.MOV.U32 R14, RZ, RZ, R10 ;  /* 0x000000ffff0e1224 */ /* 0x004fe400078e000a */
        /* <DEDUP_REMOVED lines=28> */
[----:B------:R-:W-:-:S04]  /*fe90*/  ISETP.GT.AND P1, PT, R11, 0x27, PT ;  /* 0x000000270b00780c */ /* 0x000fc80003f24270 */
[----:B0-----:R-:W-:Y:S02]  /*fea0*/  @P0 IMAD.MOV.U32 R14, RZ, RZ, R44 ;  /* 0x000000ffff0e0224 */ /* 0x001fe400078e002c */
[----:B------:R-:W3:Y:S01]  /*feb0*/  LDL R44, [R1+0xc14] ;  /* 0x000c1400012c7983 */ /* 0x000ee20000100800 */
[----:B------:R-:W-:-:S03]  /*fec0*/  @P0 IMAD.MOV.U32 R15, RZ, RZ, R45 ;  /* 0x000000ffff0f0224 */ /* 0x000fc600078e002d */
[----:B------:R-:W3:Y:S04]  /*fed0*/  LDL R45, [R1+0xc10] ;  /* 0x000c1000012d7983 */ /* 0x000ee80000100800 */
[----:B------:R2:W3:Y:S01]  /*fee0*/  @P0 LDG.E.U16 R51, desc[UR6][R14.64] ;  /* 0x000000060e330981 */ /* 0x0004e2000c1e1500 */
[----:B------:R-:W-:Y:S02]  /*fef0*/  PRMT R50, RZ, 0x7610, R50 ;  /* 0x00007610ff327816 */ /* 0x000fe40000000032 */
[----:B------:R-:W-:Y:S02]  /*ff00*/  PRMT R28, RZ, 0x7610, R28 ;  /* 0x00007610ff1c7816 */ /* 0x000fe4000000001c */
[----:B------:R-:W-:Y:S01]  /*ff10*/  PRMT R25, RZ, 0x7610, R25 ;  /* 0x00007610ff197816 */ /* 0x000fe20000000019 */
        /* <DEDUP_REMOVED lines=32> */
[----:B------:R2:W3:Y:S02]  /*10120*/  @P1 LDG.E.U16 R157, desc[UR6][R14.64] ;  /* 0x000000060e9d1981 */ /* 0x0004e4000c1e1500 */
        /* <DEDUP_REMOVED lines=184> */
[----:B------:R-:W4:Y:S04]  /*10cb0*/  LDL.LU R32, [R1+0xad8] ;  /* 0x000ad80001207983 */ /* 0x000f280000300800 */
[----:B------:R0:W4:Y:S01]  /*10cc0*/  @P0 LDG.E.U16 R155, desc[UR6][R14.64] ;  /* 0x000000060e9b0981 */ /* 0x000122000c1e1500 */
[----:B------:R-:W-:-:S03]  /*10cd0*/  ISETP.GT.AND P1, PT, R11, 0x3b, PT ;  /* 0x0000003b0b00780c */ /* 0x000fc60003f24270 */
[----:B------:R-:W4:Y:S04]  /*10ce0*/  LDL R82, [R1+0xab0] ;  /* 0x000ab00001527983 */ /* 0x000f280000100800 */
[----:B------:R-:W4:Y:S01]  /*10cf0*/  LDL R89, [R1+0xa74] ;  /* 0x000a740001597983 */ /* 0x000f220000100800 */
[----:B0-----:R-:W-:-:S03]  /*10d00*/  @P0 IMAD.MOV.U32 R15, RZ, RZ, R29 ;  /* 0x000000ffff0f0224 */ /* 0x001fc600078e001d */
[----:B------:R-:W4:Y:S01]  /*10d10*/  LDL R29, [R1+0xac0] ;  /* 0x000ac000011d7983 */ /* 0x000f220000100800 */
[----:B---3--:R-:W-:-:S03]  /*10d20*/  @P0 IMAD.MOV.U32 R14, RZ, RZ, R4 ;  /* 0x000000ffff0e0224 */ /* 0x008fc600078e0004 */
[----:B------:R-:W3:Y:S04]  /*10d30*/  LDL R4, [R1+0xac4] ;  /* 0x000ac40001047983 */ /* 0x000ee80000100800 */
[----:B------:R0:W3:Y:S01]  /*10d40*/  @P0 LDG.E.U16 R156, desc[UR6][R14.64] ;  /* 0x000000060e9c0981 */ /* 0x0000e2000c1e1500 */
[----:B------:R-:W-:-:S03]  /*10d50*/  ISETP.GT.AND P0, PT, R11, 0x3c, PT ;  /* 0x0000003c0b00780c */ /* 0x000fc60003f04270 */
[----:B------:R-:W3:Y:S01]  /*10d60*/  LDL R87, [R1+0xa78] ;  /* 0x000a780001577983 */ /* 0x000ee20000100800 */
[----:B0-----:R-:W-:Y:S02]  /*10d70*/  @P1 IMAD.MOV.U32 R14, RZ, RZ, R47 ;  /* 0x000000ffff0e1224 */ /* 0x001fe400078e002f */
[----:B------:R-:W-:Y:S01]  /*10d80*/  @P1 IMAD.MOV.U32 R15, RZ, RZ, R48 ;  /* 0x000000ffff0f1224 */ /* 0x000fe200078e0030 */
[----:B------:R-:W3:Y:S04]  /*10d90*/  LDL R47, [R1+0xaa8] ;  /* 0x000aa800012f7983 */ /* 0x000ee80000100800 */
[----:B------:R2:W3:Y:S04]  /*10da0*/  @P1 LDG.E.U16 R223, desc[UR6][R14.64] ;  /* 0x000000060edf1981 */ /* 0x0004e8000c1e1500 */
[----:B------:R-:W3:Y:S01]  /*10db0*/  LDL R48, [R1+0xab4] ;  /* 0x000ab40001307983 */ /* 0x000ee20000100800 */
[----:B--2---:R-:W-:-:S03]  /*10dc0*/  @P1 IMAD.MOV.U32 R14, RZ, RZ, R10 ;  /* 0x000000ffff0e1224 */ /* 0x004fc600078e000a */
        /* <DEDUP_REMOVED lines=12> */
[----:B------:R-:W-:-:S05]  /*10e90*/  @P0 IMAD.MOV.U32 R15, RZ, RZ, R32 ;  /* 0x000000ffff0f0224 */ /* 0x000fca00078e0020 */
[----:B------:R0:W4:Y:S01]  /*10ea0*/  @P0 LDG.E.U16 R221, desc[UR6][R14.64] ;  /* 0x000000060edd0981 */ /* 0x000122000c1e1500 */
[----:B------:R-:W-:Y:S01]  /*10eb0*/  ISETP.GT.AND P0, PT, R11, 0x3e, PT ;  /* 0x0000003e0b00780c */ /* 0x000fe20003f04270 */
[----:B0-----:R-:W-:Y:S02]  /*10ec0*/  @P1 IMAD.MOV.U32 R14, RZ, RZ, R37 ;  /* 0x000000ffff0e1224 */ /* 0x001fe400078e0025 */
[----:B------:R-:W-:Y:S01]  /*10ed0*/  @P1 IMAD.MOV.U32 R15, RZ, RZ, R40 ;  /* 0x000000ffff0f1224 */ /* 0x000fe200078e0028 */
[----:B------:R-:W4:Y:S04]  /*10ee0*/  LDL R37, [R1+0xea0] ;  /* 0x000ea00001257983 */ /* 0x000f280000100800 */
[----:B------:R0:W4:Y:S04]  /*10ef0*/  @P1 LDG.E.U16 R220, desc[UR6][R14.64] ;  /* 0x000000060edc1981 */ /* 0x000128000c1e1500 */
[----:B------:R-:W4:Y:S01]  /*10f00*/  LDL R40, [R1+0xa98] ;  /* 0x000a980001287983 */ /* 0x000f220000100800 */
[----:B0-----:R-:W-:-:S02]  /*10f10*/  @P1 IMAD.MOV.U32 R14, RZ, RZ, R26 ;  /* 0x000000ffff0e1224 */ /* 0x001fc400078e001a */
[----:B------:R-:W-:Y:S01]  /*10f20*/  @P1 IMAD.MOV.U32 R15, RZ, RZ, R35 ;  /* 0x000000ffff0f1224 */ /* 0x000fe200078e0023 */
[----:B------:R-:W4:Y:S04]  /*10f30*/  LDL R26, [R1+0xec8] ;  /* 0x000ec800011a7983 */ /* 0x000f280000100800 */
[----:B------:R0:W4:Y:S04]  /*10f40*/  @P1 LDG.E.U16 R219, desc[UR6][R14.64] ;  /* 0x000000060edb1981 */ /* 0x000128000c1e1500 */
[----:B------:R-:W4:Y:S01]  /*10f50*/  LDL R35, [R1+0xa54] ;  /* 0x000a540001237983 */ /* 0x000f220000100800 */
[----:B0-----:R-:W-:-:S03]  /*10f60*/  @P0 IMAD.MOV.U32 R15, RZ, RZ, R29 ;  /* 0x000000ffff0f0224 */ /* 0x001fc600078e001d */
[----:B------:R-:W4:Y:S01]  /*10f70*/  LDL R29, [R1+0xeb8] ;  /* 0x000eb800011d7983 */ /* 0x000f220000100800 */
[----:B---3--:R-:W-:Y:S02]  /*10f80*/  @P0 IMAD.MOV.U32 R14, RZ, RZ, R4 ;  /* 0x000000ffff0e0224 */ /* 0x008fe400078e0004 */
[----:B------:R-:W0:Y:S01]  /*10f90*/  S2R R4, SR_TID.X ;  /* 0x0000000000047919 */ /* 0x000e220000002100 */
[----:B------:R-:W-:Y:S02]  /*10fa0*/  ISETP.GT.AND P1, PT, R11, 0x3f, PT ;  /* 0x0000003f0b00780c */ /* 0x000fe40003f24270 */
[----:B------:R2:W3:Y:S01]  /*10fb0*/  @P0 LDG.E.U16 R218, desc[UR6][R14.64] ;  /* 0x000000060eda0981 */ /* 0x0004e2000c1e1500 */
[----:B0-----:R-:W-:Y:S01]  /*10fc0*/  LOP3.LUT R4, R4, 0x3f, RZ, 0xc0, !PT ;  /* 0x0000003f04047812 */ /* 0x001fe200078ec0ff */
[----:B--2---:R-:W-:Y:S02]  /*10fd0*/  @P0 IMAD.MOV.U32 R14, RZ, RZ, R10 ;  /* 0x000000ffff0e0224 */ /* 0x004fe400078e000a */
[----:B----4-:R-:W-:-:S02]  /*10fe0*/  @P0 IMAD.MOV.U32 R15, RZ, RZ, R24 ;  /* 0x000000ffff0f0224 */ /* 0x010fc400078e0018 */
[----:B------:R-:W2:Y:S04]  /*10ff0*/  LDL R24, [R1+0xa58] ;  /* 0x000a580001187983 */ /* 0x000ea80000100800 */
[----:B------:R0:W4:Y:S04]  /*11000*/  @P0 LDG.E.U16 R217, desc[UR6][R14.64] ;  /* 0x000000060ed90981 */ /* 0x000128000c1e1500 */
[----:B------:R-:W3:Y:S01]  /*11010*/  LDL.LU R10, [R1+0x6f4] ;  /* 0x0006f400010a7983 */ /* 0x000ee20000300800 */
[----:B0-----:R-:W-:Y:S02]  /*11020*/  @P1 IMAD.MOV.U32 R14, RZ, RZ, R48 ;  /* 0x000000ffff0e1224 */ /* 0x001fe400078e0030 */
[----:B------:R-:W-:Y:S01]  /*11030*/  @P1 IMAD.MOV.U32 R15, RZ, RZ, R82 ;  /* 0x000000ffff0f1224 */ /* 0x000fe200078e0052 */
[----:B------:R-:W-:Y:S01]  /*11040*/  ISETP.GE.AND P0, PT, R4, R11, PT ;  /* 0x0000000b0400720c */ /* 0x000fe20003f06270 */
[----:B------:R-:W4:Y:S04]  /*11050*/  LDL R82, [R1+0xa34] ;  /* 0x000a340001527983 */ /* 0x000f280000100800 */
[----:B------:R0:W3:Y:S04]  /*11060*/  @P1 LDG.E.U16 R216, desc[UR6][R14.64] ;  /* 0x000000060ed81981 */ /* 0x0000e8000c1e1500 */
[----:B------:R-:W3:Y:S01]  /*11070*/  LDL R48, [R1+0xa38] ;  /* 0x000a380001307983 */ /* 0x000ee20000100800 */
[----:B0-----:R-:W-:-:S02]  /*11080*/  @P1 IMAD.MOV.U32 R14, RZ, RZ, R45 ;  /* 0x000000ffff0e1224 */ /* 0x001fc400078e002d */
[----:B------:R-:W-:Y:S01]  /*11090*/  @P1 IMAD.MOV.U32 R15, RZ, RZ, R47 ;  /* 0x000000ffff0f1224 */ /* 0x000fe200078e002f */
[----:B------:R-:W3:Y:S04]  /*110a0*/  LDL R45, [R1+0xa18] ;  /* 0x000a1800012d7983 */ /* 0x000ee80000100800 */
[----:B------:R0:W3:Y:S01]  /*110b0*/  @P1 LDG.E.U16 R215, desc[UR6][R14.64] ;  /* 0x000000060ed71981 */ /* 0x0000e2000c1e1500 */
[----:B------:R-:W-:Y:S01]  /*110c0*/  BAR.SYNC.DEFER_BLOCKING 0x0 ;  /* 0x0000000000007b1d */ /* 0x000fe20000010000 */
[----:B0-----:R-:W-:-:S05]  /*110d0*/  @!P0 IMAD.MOV.U32 R15, RZ, RZ, R44 ;  /* 0x000000ffff0f8224 */ /* 0x001fca00078e002c */
[----:B------:R-:W3:Y:S04]  /*110e0*/  LDL R47, [R1+0xa14] ;  /* 0x000a1400012f7983 */ /* 0x000ee80000100800 */
[----:B------:R-:W3:Y:S01]  /*110f0*/  LDL R44, [R1+0x9f4] ;  /* 0x0009f400012c7983 */ /* 0x000ee20000100800 */
[----:B------:R-:W-:-:S03]  /*11100*/  @!P0 IMAD.MOV.U32 R14, RZ, RZ, R26 ;  /* 0x000000ffff0e8224 */ /* 0x000fc600078e001a */
[----:B------:R-:W3:Y:S04]  /*11110*/  LDL R26, [R1+0x9f8] ;  /* 0x0009f800011a7983 */ /* 0x000ee80000100800 */
[----:B------:R0:W3:Y:S02]  /*11120*/  @!P0 LDG.E.U16 R212, desc[UR6][R14.64] ;  /* 0x000000060ed48981 */ /* 0x0000e4000c1e1500 */
[----:B0-----:R-:W-:Y:S02]  /*11130*/  @!P0 IMAD.MOV.U32 R14, RZ, RZ, R29 ;  /* 0x000000ffff0e8224 */ /* 0x001fe400078e001d */
[----:B------:R-:W-:Y:S01]  /*11140*/  @!P0 IMAD.MOV.U32 R15, RZ, RZ, R37 ;  /* 0x000000ffff0f8224 */ /* 0x000fe200078e0025 */
[----:B------:R-:W3:Y:S04]  /*11150*/  LDL R29, [R1+0x9d8] ;  /* 0x0009d800011d7983 */ /* 0x000ee80000100800 */
[----:B------:R0:W3:Y:S04]  /*11160*/  @!P0 LDG.E.U16 R211, desc[UR6][R14.64] ;  /* 0x000000060ed38981 */ /* 0x0000e8000c1e1500 */
[----:B------:R-:W3:Y:S01]  /*11170*/  LDL R37, [R1+0x9d4] ;  /* 0x0009d40001257983 */ /* 0x000ee20000100800 */
[----:B0-----:R-:W-:-:S02]  /*11180*/  @!P0 IMAD.MOV.U32 R14, RZ, RZ, R40 ;  /* 0x000000ffff0e8224 */ /* 0x001fc400078e0028 */
[----:B------:R-:W-:Y:S01]  /*11190*/  @!P0 IMAD.MOV.U32 R15, RZ, RZ, R43 ;  /* 0x000000ffff0f8224 */ /* 0x000fe200078e002b */
[----:B------:R-:W3:Y:S04]  /*111a0*/  LDL R40, [R1+0x9b8] ;  /* 0x0009b80001287983 */ /* 0x000ee80000100800 */
[----:B------:R0:W3:Y:S04]  /*111b0*/  @!P0 LDG.E.U16 R210, desc[UR6][R14.64] ;  /* 0x000000060ed28981 */ /* 0x0000e8000c1e1500 */
[----:B------:R-:W3:Y:S01]  /*111c0*/  LDL R43, [R1+0x9b4] ;  /* 0x0009b400012b7983 */ /* 0x000ee20000100800 */
[----:B0-----:R-:W-:-:S02]  /*111d0*/  @!P0 IMAD.MOV.U32 R14, RZ, RZ, R87 ;  /* 0x000000ffff0e8224 */ /* 0x001fc400078e0057 */
[----:B------:R-:W-:-:S05]  /*111e0*/  @!P0 IMAD.MOV.U32 R15, RZ, RZ, R89 ;  /* 0x000000ffff0f8224 */ /* 0x000fca00078e0059 */
[----:B------:R0:W3:Y:S02]  /*111f0*/  @!P0 LDG.E.U16 R209, desc[UR6][R14.64] ;  /* 0x000000060ed18981 */ /* 0x0000e4000c1e1500 */
[----:B0-----:R-:W-:Y:S02]  /*11200*/  @!P0 IMAD.MOV.U32 R15, RZ, RZ, R35 ;  /* 0x000000ffff0f8224 */ /* 0x001fe400078e0023 */
[----:B------:R-:W3:Y:S01]  /*11210*/  LDL R35, [R1+0x994] ;  /* 0x0009940001237983 */ /* 0x000ee20000100800 */
[----:B--2---:R-:W-:-:S03]  /*11220*/  @!P0 IMAD.MOV.U32 R14, RZ, RZ, R24 ;  /* 0x000000ffff0e8224 */ /* 0x004fc600078e0018 */
[----:B------:R-:W2:Y:S04]  /*11230*/  LDL R24, [R1+0x998] ;  /* 0x0009980001187983 */ /* 0x000ea80000100800 */
[----:B------:R4:W2:Y:S02]  /*11240*/  @!P0 LDG.E.U16 R208, desc[UR6][R14.64] ;  /* 0x000000060ed08981 */ /* 0x0008a4000c1e1500 */
[----:B----4-:R-:W-:Y:S02]  /*11250*/  @!P0 IMAD.MOV.U32 R15, RZ, RZ, R82 ;  /* 0x000000ffff0f8224 */ /* 0x010fe400078e0052 */
[----:B------:R-:W4:Y:S01]  /*11260*/  LDL R82, [R1+0x974] ;  /* 0x0009740001527983 */ /* 0x000f220000100800 */
[----:B---3--:R-:W-:-:S03]  /*11270*/  @!P0 IMAD.MOV.U32 R14, RZ, RZ, R48 ;  /* 0x000000ffff0e8224 */ /* 0x008fc600078e0030 */
[----:B------:R-:W3:Y:S04]  /*11280*/  LDL R48, [R1+0x978] ;  /* 0x0009780001307983 */ /* 0x000ee80000100800 */
[----:B------:R0:W3:Y:S02]  /*11290*/  @!P0 LDG.E.U16 R207, desc[UR6][R14.64] ;  /* 0x000000060ecf8981 */ /* 0x0000e4000c1e1500 */
[----:B0-----:R-:W-:Y:S02]  /*112a0*/  @!P0 IMAD.MOV.U32 R14, RZ, RZ, R45 ;  /* 0x000000ffff0e8224 */ /* 0x001fe400078e002d */
[----:B------:R-:W3:Y:S01]  /*112b0*/  LDL R45, [R1+0x958] ;  /* 0x00095800012d7983 */ /* 0x000ee20000100800 */
[----:B------:R-:W-:-:S03]  /*112c0*/  @!P0 IMAD.MOV.U32 R15, RZ, RZ, R47 ;  /* 0x000000ffff0f8224 */ /* 0x000fc600078e002f */
        /* <DEDUP_REMOVED lines=13> */
[----:B------:R-:W-:Y:S01]  /*113a0*/  @!P0 IMAD.MOV.U32 R15, RZ, RZ, R43 ;  /* 0x000000ffff0f8224 */ /* 0x000fe200078e002b */
[----:B------:R-:W3:Y:S04]  /*113b0*/  LDL R40, [R1+0x8f8] ;  /* 0x0008f80001287983 */ /* 0x000ee80000100800 */
[----:B------:R-:W3:Y:S04]  /*113c0*/  LDL R43, [R1+0x8f4] ;  /* 0x0008f400012b7983 */ /* 0x000ee80000100800 */
[----:B------:R0:W3:Y:S02]  /*113d0*/  @!P0 LDG.E.U16 R203, desc[UR6][R14.64] ;  /* 0x000000060ecb8981 */ /* 0x0000e4000c1e1500 */
[----:B0-----:R-:W-:-:S02]  /*113e0*/  @!P0 IMAD.MOV.U32 R15, RZ, RZ, R35 ;  /* 0x000000ffff0f8224 */ /* 0x001fc400078e0023 */
        /* <DEDUP_REMOVED lines=31> */
[----:B--2---:R-:W-:-:S03]  /*115e0*/  @!P0 IMAD.MOV.U32 R14, RZ, RZ, R24 ;  /* 0x000000ffff0e8224 */ /* 0x004fc600078e0018 */
[----:B------:R-:W2:Y:S04]  /*115f0*/  LDL R24, [R1+0x818] ;  /* 0x0008180001187983 */ /* 0x000ea80000100800 */
[----:B------:R4:W2:Y:S02]  /*11600*/  @!P0 LDG.E.U16 R196, desc[UR6][R14.64] ;  /* 0x000000060ec48981 */ /* 0x0008a4000c1e1500 */
[----:B----4-:R-:W-:Y:S02]  /*11610*/  @!P0 IMAD.MOV.U32 R15, RZ, RZ, R82 ;  /* 0x000000ffff0f8224 */ /* 0x010fe400078e0052 */
[----:B---3--:R-:W-:-:S05]  /*11620*/  @!P0 IMAD.MOV.U32 R14, RZ, RZ, R48 ;  /* 0x000000ffff0e8224 */ /* 0x008fca00078e0030 */
[----:B------:R0:W3:Y:S02]  /*11630*/  @!P0 LDG.E.U16 R195, desc[UR6][R14.64] ;  /* 0x000000060ec38981 */ /* 0x0000e4000c1e1500 */
[----:B0-----:R-:W-:Y:S02]  /*11640*/  @!P0 IMAD.MOV.U32 R14, RZ, RZ, R45 ;  /* 0x000000ffff0e8224 */ /* 0x001fe400078e002d */
[----:B------:R-:W4:Y:S01]  /*11650*/  LDL R45, [R1+0x7f8] ;  /* 0x0007f800012d7983 */ /* 0x000f220000100800 */
        /* <DEDUP_REMOVED lines=20> */
[----:B------:R-:W0:Y:S03]  /*117a0*/  S2R R145, SR_TID.X ;  /* 0x0000000000917919 */ /* 0x000e260000002100 */
[----:B------:R-:W-:Y:S04]  /*117b0*/  STL [R1+0xf1c], R3 ;  /* 0x000f1c0301007387 */ /* 0x000fe80000100800 */
[----:B------:R-:W-:Y:S04]  /*117c0*/  STS.U16 [R3+UR4], R171 ;  /* 0x000000ab03007988 */ /* 0x000fe80008000404 */
[----:B------:R-:W-:Y:S04]  /*117d0*/  STS.U16 [R3+UR4+0x4000], R172 ;  /* 0x004000ac03007988 */ /* 0x000fe80008000404 */
[----:B------:R-:W-:Y:S04]  /*117e0*/  STS.U16 [R3+UR4+0x400], R167 ;  /* 0x000400a703007988 */ /* 0x000fe80008000404 */
[----:B------:R-:W-:Y:S01]  /*117f0*/  STS.U16 [R3+UR4+0x4400], R168 ;  /* 0x004400a803007988 */ /* 0x000fe20008000404 */
[----:B0-----:R-:W-:-:S05]  /*11800*/  LOP3.LUT R145, R145, 0x3f, RZ, 0xc0, !PT ;  /* 0x0000003f91917812 */ /* 0x001fca00078ec0ff */
[----:B------:R-:W-:Y:S01]  /*11810*/  IMAD.SHL.U32 R48, R145, 0x2, RZ ;  /* 0x0000000291307824 */ /* 0x000fe200078e00ff */
[----:B------:R-:W-:Y:S04]  /*11820*/  STS.U16 [R3+UR4+0x800], R163 ;  /* 0x000800a303007988 */ /* 0x000fe80008000404 */
        /* <DEDUP_REMOVED lines=8> */
[----:B------:R-:W-:Y:S01]  /*118b0*/  STS.U16 [R3+UR4+0x5800], R17 ;  /* 0x0058001103007988 */ /* 0x000fe20008000404 */
[----:B--2---:R-:W-:-:S02]  /*118c0*/  @!P0 IMAD.MOV.U32 R14, RZ, RZ, R24 ;  /* 0x000000ffff0e8224 */ /* 0x004fc400078e0018 */
[----:B------:R-:W0:Y:S03]  /*118d0*/  S2R R24, SR_TID.X ;  /* 0x0000000000187919 */ /* 0x000e260000002100 */
[----:B------:R4:W2:Y:S04]  /*118e0*/  @!P0 LDG.E.U16 R190, desc[UR6][R14.64] ;  /* 0x000000060ebe8981 */ /* 0x0008a8000c1e1500 */
[----:B------:R-:W-:Y:S04]  /*118f0*/  STS.U16 [R3+UR4+0x1c00], R16 ;  /* 0x001c001003007988 */ /* 0x000fe80008000404 */
[----:B------:R1:W-:Y:S01]  /*11900*/  STS.U16 [R3+UR4+0x5c00], R13 ;  /* 0x005c000d03007988 */ /* 0x0003e20008000404 */
[----:B----4-:R-:W-:-:S02]  /*11910*/  @!P0 IMAD.MOV.U32 R14, RZ, RZ, R45 ;  /* 0x000000ffff0e8224 */ /* 0x010fc400078e002d */
[----:B---3--:R-:W-:Y:S02]  /*11920*/  @!P0 IMAD.MOV.U32 R15, RZ, RZ, R47 ;  /* 0x000000ffff0f8224 */ /* 0x008fe400078e002f */
[----:B------:R-:W3:Y:S04]  /*11930*/  LDL.LU R47, [R1+0x774] ;  /* 0x00077400012f7983 */ /* 0x000ee80000300800 */
[----:B------:R4:W2:Y:S02]  /*11940*/  @!P0 LDG.E.U16 R189, desc[UR6][R14.64] ;  /* 0x000000060ebd8981 */ /* 0x0008a4000c1e1500 */
[----:B----4-:R-:W-:Y:S01]  /*11950*/  @!P0 IMAD.MOV.U32 R15, RZ, RZ, R44 ;  /* 0x000000ffff0f8224 */ /* 0x010fe200078e002c */
[----:B0-----:R-:W-:-:S05]  /*11960*/  LOP3.LUT R24, R24, 0x40, RZ, 0xc0, !PT ;  /* 0x0000004018187812 */ /* 0x001fca00078ec0ff */
[----:B------:R-:W-:Y:S02]  /*11970*/  IMAD R24, R24, 0x80, R48 ;  /* 0x0000008018187824 */ /* 0x000fe400078e0230 */
[----:B------:R-:W-:Y:S02]  /*11980*/  @!P0 IMAD.MOV.U32 R14, RZ, RZ, R26 ;  /* 0x000000ffff0e8224 */ /* 0x000fe400078e001a */
[----:B------:R-:W4:Y:S04]  /*11990*/  LDL.LU R26, [R1+0x754] ;  /* 0x00075400011a7983 */ /* 0x000f280000300800 */
[----:B------:R-:W2:Y:S04]  /*119a0*/  LDL.LU R45, [R1+0x758] ;  /* 0x00075800012d7983 */ /* 0x000ea80000300800 */
[----:B------:R0:W2:Y:S02]  /*119b0*/  @!P0 LDG.E.U16 R188, desc[UR6][R14.64] ;  /* 0x000000060ebc8981 */ /* 0x0000a4000c1e1500 */
[----:B0-----:R-:W-:-:S02]  /*119c0*/  @!P0 IMAD.MOV.U32 R14, RZ, RZ, R29 ;  /* 0x000000ffff0e8224 */ /* 0x001fc400078e001d */
[----:B------:R-:W-:Y:S02]  /*119d0*/  @!P0 IMAD.MOV.U32 R15, RZ, RZ, R37 ;  /* 0x000000ffff0f8224 */ /* 0x000fe400078e0025 */
[----:B------:R-:W2:Y:S04]  /*119e0*/  LDL.LU R37, [R1+0x734] ;  /* 0x0007340001257983 */ /* 0x000ea80000300800 */
[----:B------:R-:W2:Y:S04]  /*119f0*/  LDL.LU R29, [R1+0x738] ;  /* 0x00073800011d7983 */ /* 0x000ea80000300800 */
[----:B------:R0:W2:Y:S02]  /*11a00*/  @!P0 LDG.E.U16 R187, desc[UR6][R14.64] ;  /* 0x000000060ebb8981 */ /* 0x0000a4000c1e1500 */
[----:B0-----:R-:W-:-:S02]  /*11a10*/  @!P0 IMAD.MOV.U32 R14, RZ, RZ, R40 ;  /* 0x000000ffff0e8224 */ /* 0x001fc400078e0028 */
[----:B------:R-:W-:Y:S02]  /*11a20*/  @!P0 IMAD.MOV.U32 R15, RZ, RZ, R43 ;  /* 0x000000ffff0f8224 */ /* 0x000fe400078e002b */
[----:B------:R-:W2:Y:S04]  /*11a30*/  LDL.LU R43, [R1+0x714] ;  /* 0x00071400012b7983 */ /* 0x000ea80000300800 */
[----:B------:R-:W2:Y:S04]  /*11a40*/  LDL.LU R40, [R1+0x718] ;  /* 0x0007180001287983 */ /* 0x000ea80000300800 */
[----:B------:R0:W2:Y:S04]  /*11a50*/  @!P0 LDG.E.U16 R186, desc[UR6][R14.64] ;  /* 0x000000060eba8981 */ /* 0x0000a8000c1e1500 */
[----:B------:R-:W2:Y:S04]  /*11a60*/  LDL R100, [R1+0xaa4] ;  /* 0x000aa40001647983 */ /* 0x000ea80000100800 */
[----:B------:R-:W2:Y:S01]  /*11a70*/  LDL R99, [R1+0xeac] ;  /* 0x000eac0001637983 */ /* 0x000ea20000100800 */
[----:B0-----:R-:W-:-:S03]  /*11a80*/  @!P0 IMAD.MOV.U32 R14, RZ, RZ, R35 ;  /* 0x000000ffff0e8224 */ /* 0x001fc600078e0023 */
[----:B------:R-:W2:Y:S04]  /*11a90*/  LDL R98, [R1+0xe9c] ;  /* 0x000e9c0001627983 */ /* 0x000ea80000100800 */
        /* <DEDUP_REMOVED lines=10> */
[----:B-1----:R-:W2:Y:S04]  /*11b40*/  LDL R3, [R1+0xa10] ;  /* 0x000a100001037983 */ /* 0x002ea80000100800 */
[----:B------:R-:W2:Y:S04]  /*11b50*/  LDL.LU R44, [R1+0x6f8] ;  /* 0x0006f800012c7983 */ /* 0x000ea80000300800 */
[----:B------:R-:W-:Y:S01]  /*11b60*/  STL [R1+0xf28], R10 ;  /* 0x000f280a01007387 */ /* 0x000fe20000100800 */
[----:B---3--:R-:W-:-:S05]  /*11b70*/  @!P0 IMAD.MOV.U32 R15, RZ, RZ, R47 ;  /* 0x000000ffff0f8224 */ /* 0x008fca00078e002f */
[----:B------:R4:W3:Y:S02]  /*11b80*/  @!P0 LDG.E.U16 R185, desc[UR6][R14.64] ;  /* 0x000000060eb98981 */ /* 0x0008e4000c1e1500 */
[----:B----4-:R-:W-:Y:S02]  /*11b90*/  @!P0 IMAD.MOV.U32 R15, RZ, RZ, R26 ;  /* 0x000000ffff0f8224 */ /* 0x010fe400078e001a */
[----:B--2---:R-:W-:-:S05]  /*11ba0*/  @!P0 IMAD.MOV.U32 R14, RZ, RZ, R45 ;  /* 0x000000ffff0e8224 */ /* 0x004fca00078e002d */
[----:B------:R0:W2:Y:S02]  /*11bb0*/  @!P0 LDG.E.U16 R184, desc[UR6][R14.64] ;  /* 0x000000060eb88981 */ /* 0x0000a4000c1e1500 */
[----:B0-----:R-:W-:Y:S02]  /*11bc0*/  @!P0 IMAD.MOV.U32 R15, RZ, RZ, R37 ;  /* 0x000000ffff0f8224 */ /* 0x001fe400078e0025 */
[----:B------:R-:W-:-:S05]  /*11bd0*/  @!P0 IMAD.MOV.U32 R14, RZ, RZ, R29 ;  /* 0x000000ffff0e8224 */ /* 0x000fca00078e001d */
[----:B------:R0:W4:Y:S02]  /*11be0*/  @!P0 LDG.E.U16 R183, desc[UR6][R14.64] ;  /* 0x000000060eb78981 */ /* 0x000124000c1e1500 */
        /* <DEDUP_REMOVED lines=10> */
[----:B------:R-:W-:Y:S01]  /*11c90*/  @!P0 IMAD.MOV.U32 R15, RZ, RZ, R98 ;  /* 0x000000ffff0f8224 */ /* 0x000fe200078e0062 */
[----:B------:R-:W-:Y:S01]  /*11ca0*/  LOP3.LUT R24, R24, 0x10, RZ, 0x3c, !PT ;  /* 0x0000001018187812 */ /* 0x000fe200078e3cff */
[----:B------:R-:W3:Y:S04]  /*11cb0*/  LDL R98, [R1+0x9ec] ;  /* 0x0009ec0001627983 */ /* 0x000ee80000100800 */
[----:B------:R0:W4:Y:S04]  /*11cc0*/  @!P0 LDG.E.U16 R179, desc[UR6][R14.64] ;  /* 0x000000060eb38981 */ /* 0x000128000c1e1500 */
[----:B------:R-:W2:Y:S01]  /*11cd0*/  LDL R97, [R1+0x9cc] ;  /* 0x0009cc0001617983 */ /* 0x000ea20000100800 */
[----:B0-----:R-:W-:-:S02]  /*11ce0*/  @!P0 IMAD.MOV.U32 R14, RZ, RZ, R95 ;  /* 0x000000ffff0e8224 */ /* 0x001fc400078e005f */
[----:B------:R-:W-:Y:S01]  /*11cf0*/  @!P0 IMAD.MOV.U32 R15, RZ, RZ, R96 ;  /* 0x000000ffff0f8224 */ /* 0x000fe200078e0060 */
[----:B------:R0:W-:Y:S04]  /*11d00*/  STS.U16 [R24+UR4+0x80], R175 ;  /* 0x000080af18007988 */ /* 0x0001e80008000404 */
[----:B------:R1:W4:Y:S01]  /*11d10*/  @!P0 LDG.E.U16 R178, desc[UR6][R14.64] ;  /* 0x000000060eb28981 */ /* 0x000322000c1e1500 */
[----:B------:R-:W0:Y:S03]  /*11d20*/  S2R R145, SR_TID.X ;  /* 0x0000000000917919 */ /* 0x000e260000002100 */
[----:B------:R-:W4:Y:S01]  /*11d30*/  LDL R96, [R1+0x9ac] ;  /* 0x0009ac0001607983 */ /* 0x000f220000100800 */
[----:B-1----:R-:W-:-:S03]  /*11d40*/  @!P0 IMAD.MOV.U32 R14, RZ, RZ, R35 ;  /* 0x000000ffff0e8224 */ /* 0x002fc600078e0023 */
[----:B------:R-:W3:Y:S01]  /*11d50*/  LDL R35, [R1+0x9f0] ;  /* 0x0009f00001237983 */ /* 0x000ee20000100800 */
[----:B------:R-:W-:-:S03]  /*11d60*/  @!P0 IMAD.MOV.U32 R15, RZ, RZ, R94 ;  /* 0x000000ffff0f8224 */ /* 0x000fc600078e005e */
[----:B------:R1:W-:Y:S04]  /*11d70*/  STS.U16 [R24+UR4+0x4080], R176 ;  /* 0x004080b018007988 */ /* 0x0003e80008000404 */
[----:B------:R1:W4:Y:S01]  /*11d80*/  @!P0 LDG.E.U16 R177, desc[UR6][R14.64] ;  /* 0x000000060eb18981 */ /* 0x000322000c1e1500 */
[----:B0-----:R-:W-:-:S03]  /*11d90*/  PRMT R175, RZ, 0x7610, R175 ;  /* 0x00007610ffaf7816 */ /* 0x001fc600000000af */
[----:B------:R-:W4:Y:S04]  /*11da0*/  LDL R95, [R1+0x98c] ;  /* 0x00098c00015f7983 */ /* 0x000f280000100800 */
[----:B------:R-:W4:Y:S01]  /*11db0*/  LDL R94, [R1+0x990] ;  /* 0x00099000015e7983 */ /* 0x000f220000100800 */
[----:B-1----:R-:W-:-:S03]  /*11dc0*/  @!P0 IMAD.MOV.U32 R14, RZ, RZ, R89 ;  /* 0x000000ffff0e8224 */ /* 0x002fc600078e0059 */
[----:B------:R-:W2:Y:S01]  /*11dd0*/  LDL R89, [R1+0x9d0] ;  /* 0x0009d00001597983 */ /* 0x000ea20000100800 */
[----:B------:R-:W-:Y:S01]  /*11de0*/  PRMT R176, RZ, 0x7610, R176 ;  /* 0x00007610ffb07816 */ /* 0x000fe200000000b0 */
[----:B------:R-:W-:Y:S02]  /*11df0*/  @!P0 IMAD.MOV.U32 R15, RZ, RZ, R92 ;  /* 0x000000ffff0f8224 */ /* 0x000fe400078e005c */
[----:B------:R-:W-:Y:S04]  /*11e00*/  STS.U16 [R24+UR4+0x480], R173 ;  /* 0x000480ad18007988 */ /* 0x000fe80008000404 */
[----:B------:R0:W4:Y:S01]  /*11e10*/  @!P0 LDG.E.U16 R176, desc[UR6][R14.64] ;  /* 0x000000060eb08981 */ /* 0x000122000c1e1500 */
[----:B------:R-:W-:-:S03]  /*11e20*/  LOP3.LUT R145, R145, 0x3f, RZ, 0xc0, !PT ;  /* 0x0000003f91917812 */ /* 0x000fc600078ec0ff */
[----:B------:R-:W4:Y:S01]  /*11e30*/  LDL R92, [R1+0x96c] ;  /* 0x00096c00015c7983 */ /* 0x000f220000100800 */
[----:B0-----:R-:W-:-:S03]  /*11e40*/  @!P0 IMAD.MOV.U32 R14, RZ, RZ, R82 ;  /* 0x000000ffff0e8224 */ /* 0x001fc600078e0052 */
[----:B------:R-:W4:Y:S01]  /*11e50*/  LDL R82, [R1+0x9b0] ;  /* 0x0009b00001527983 */ /* 0x000f220000100800 */
[----:B------:R-:W-:-:S03]  /*11e60*/  @!P0 IMAD.MOV.U32 R15, RZ, RZ, R87 ;  /* 0x000000ffff0f8224 */ /* 0x000fc600078e0057 */
[----:B------:R0:W-:Y:S04]  /*11e70*/  STS.U16 [R24+UR4+0x4480], R174 ;  /* 0x004480ae18007988 */ /* 0x0001e80008000404 */
[----:B------:R1:W4:Y:S01]  /*11e80*/  @!P0 LDG.E.U16 R175, desc[UR6][R14.64] ;  /* 0x000000060eaf8981 */ /* 0x000322000c1e1500 */
[----:B------:R-:W-:-:S03]  /*11e90*/  IMAD.SHL.U32 R10, R145, 0x2, RZ ;  /* 0x00000002910a7824 */ /* 0x000fc600078e00ff */
[----:B------:R-:W4:Y:S01]  /*11ea0*/  LDL R87, [R1+0x970] ;  /* 0x0009700001577983 */ /* 0x000f220000100800 */
[----:B-1----:R-:W-:Y:S02]  /*11eb0*/  @!P0 IMAD.MOV.U32 R14, RZ, RZ, R3 ;  /* 0x000000ffff0e8224 */ /* 0x002fe400078e0003 */
[----:B------:R-:W1:Y:S01]  /*11ec0*/  S2R R3, SR_TID.X ;  /* 0x0000000000037919 */ /* 0x000e620000002100 */
[----:B------:R-:W-:Y:S04]  /*11ed0*/  STS.U16 [R24+UR4+0x880], R169 ;  /* 0x000880a918007988 */ /* 0x000fe80008000404 */
[----:B------:R-:W-:Y:S04]  /*11ee0*/  STS.U16 [R24+UR4+0x4880], R170 ;  /* 0x004880aa18007988 */ /* 0x000fe80008000404 */
[----:B------:R-:W-:Y:S01]  /*11ef0*/  STS.U16 [R24+UR4+0xc80], R165 ;  /* 0x000c80a518007988 */ /* 0x000fe20008000404 */
[----:B------:R-:W-:-:S03]  /*11f00*/  @!P0 IMAD.MOV.U32 R15, RZ, RZ, R48 ;  /* 0x000000ffff0f8224 */ /* 0x000fc600078e0030 */
[----:B------:R-:W-:Y:S04]  /*11f10*/  STS.U16 [R24+UR4+0x4c80], R166 ;  /* 0x004c80a618007988 */ /* 0x000fe80008000404 */
[----:B------:R-:W-:Y:S04]  /*11f20*/  STS.U16 [R24+UR4+0x1080], R161 ;  /* 0x001080a118007988 */ /* 0x000fe80008000404 */
[----:B------:R-:W-:Y:S04]  /*11f30*/  STS.U16 [R24+UR4+0x5080], R162 ;  /* 0x005080a218007988 */ /* 0x000fe80008000404 */
[----:B------:R-:W-:Y:S01]  /*11f40*/  STS.U16 [R24+UR4+0x1480], R157 ;  /* 0x0014809d18007988 */ /* 0x000fe20008000404 */
[----:B-1----:R-:W-:-:S03]  /*11f50*/  LOP3.LUT R3, R3, 0x40, RZ, 0xc0, !PT ;  /* 0x0000004003037812 */ /* 0x002fc600078ec0ff */
[----:B------:R-:W-:Y:S01]  /*11f60*/  STS.U16 [R24+UR4+0x5480], R158 ;  /* 0x0054809e18007988 */ /* 0x000fe20008000404 */
[----:B0-----:R-:W-:-:S03]  /*11f70*/  PRMT R174, RZ, 0x7610, R174 ;  /* 0x00007610ffae7816 */ /* 0x001fc600000000ae */
[----:B------:R-:W4:Y:S01]  /*11f80*/  LDL R48, [R1+0x94c] ;  /* 0x00094c0001307983 */ /* 0x000f220000100800 */
[----:B------:R-:W-:-:S03]  /*11f90*/  IMAD R3, R3, 0x80, R10 ;  /* 0x0000008003037824 */ /* 0x000fc600078e020a */
[----:B------:R-:W-:Y:S04]  /*11fa0*/  STS.U16 [R24+UR4+0x1880], R23 ;  /* 0x0018801718007988 */ /* 0x000fe80008000404 */
[----:B------:R-:W-:Y:S01]  /*11fb0*/  STS.U16 [R24+UR4+0x5880], R152 ;  /* 0x0058809818007988 */ /* 0x000fe20008000404 */
[----:B------:R-:W-:-:S03]  /*11fc0*/  LOP3.LUT R3, R3, 0x20, RZ, 0x3c, !PT ;  /* 0x0000002003037812 */ /* 0x000fc600078e3cff */
[----:B------:R-:W-:Y:S04]  /*11fd0*/  STS.U16 [R24+UR4+0x1c80], R19 ;  /* 0x001c801318007988 */ /* 0x000fe80008000404 */
[----:B------:R0:W-:Y:S04]  /*11fe0*/  STS.U16 [R24+UR4+0x5c80], R20 ;  /* 0x005c801418007988 */ /* 0x0001e80008000404 */
[----:B------:R3:W4:Y:S01]  /*11ff0*/  @!P0 LDG.E.U16 R174, desc[UR6][R14.64] ;  /* 0x000000060eae8981 */ /* 0x000722000c1e1500 */
[----:B------:R-:W-:Y:S02]  /*12000*/  PRMT R173, RZ, 0x7610, R173 ;  /* 0x00007610ffad7816 */ /* 0x000fe400000000ad */
[----:B------:R-:W-:Y:S01]  /*12010*/  PRMT R172, RZ, 0x7610, R172 ;  /* 0x00007610ffac7816 */ /* 0x000fe200000000ac */
[----:B------:R-:W4:Y:S04]  /*12020*/  LDL R10, [R1+0x8d0] ;  /* 0x0008d000010a7983 */ /* 0x000f280000100800 */
[----:B0-----:R-:W4:Y:S04]  /*12030*/  LDL R24, [R1+0x950] ;  /* 0x0009500001187983 */ /* 0x001f280000100800 */
[----:B------:R0:W-:Y:S04]  /*12040*/  STS.U16 [R3+UR4+0x100], R27 ;  /* 0x0001001b03007988 */ /* 0x0001e80008000404 */
[----:B0-----:R-:W4:Y:S04]  /*12050*/  LDL R27, [R1+0x930] ;  /* 0x00093000011b7983 */ /* 0x001f280000100800 */
[----:B------:R0:W-:Y:S04]  /*12060*/  STS.U16 [R3+UR4+0x4100], R88 ;  /* 0x0041005803007988 */ /* 0x0001e80008000404 */
[----:B------:R1:W-:Y:S04]  /*12070*/  STS.U16 [R3+UR4+0x500], R38 ;  /* 0x0005002603007988 */ /* 0x0003e80008000404 */
[----:B0-----:R-:W4:Y:S04]  /*12080*/  LDL R88, [R1+0x910] ;  /* 0x0009100001587983 */ /* 0x001f280000100800 */
[----:B-1----:R-:W4:Y:S04]  /*12090*/  LDL R38, [R1+0x8f0] ;  /* 0x0008f00001267983 */ /* 0x002f280000100800 */
[----:B------:R0:W-:Y:S04]  /*120a0*/  STS.U16 [R3+UR4+0x4500], R42 ;  /* 0x0045002a03007988 */ /* 0x0001e80008000404 */
[----:B0-----:R-:W4:Y:S01]  /*120b0*/  LDL R42, [R1+0x8cc] ;  /* 0x0008cc00012a7983 */ /* 0x001f220000100800 */
[----:B---3--:R-:W-:-:S03]  /*120c0*/  @!P0 IMAD.MOV.U32 R14, RZ, RZ, R35 ;  /* 0x000000ffff0e8224 */ /* 0x008fc600078e0023 */
[----:B------:R-:W3:Y:S01]  /*120d0*/  LDL R35, [R1+0x92c] ;  /* 0x00092c0001237983 */ /* 0x000ee20000100800 */
[----:B------:R-:W-:-:S05]  /*120e0*/  @!P0 IMAD.MOV.U32 R15, RZ, RZ, R98 ;  /* 0x000000ffff0f8224 */ /* 0x000fca00078e0062 */
[----:B------:R2:W3:Y:S02]  /*120f0*/  @!P0 LDG.E.U16 R173, desc[UR6][R14.64] ;  /* 0x000000060ead8981 */ /* 0x0004e4000c1e1500 */
[----:B--2---:R-:W-:Y:S02]  /*12100*/  @!P0 IMAD.MOV.U32 R14, RZ, RZ, R89 ;  /* 0x000000ffff0e8224 */ /* 0x004fe400078e0059 */
[----:B------:R-:W2:Y:S01]  /*12110*/  LDL R89, [R1+0x90c] ;  /* 0x00090c0001597983 */ /* 0x000ea20000100800 */
[----:B------:R-:W-:-:S05]  /*12120*/  @!P0 IMAD.MOV.U32 R15, RZ, RZ, R97 ;  /* 0x000000ffff0f8224 */ /* 0x000fca00078e0061 */
[----:B------:R4:W2:Y:S02]  /*12130*/  @!P0 LDG.E.U16 R172, desc[UR6][R14.64] ;  /* 0x000000060eac8981 */ /* 0x0008a4000c1e1500 */
[----:B----4-:R-:W-:Y:S02]  /*12140*/  @!P0 IMAD.MOV.U32 R14, RZ, RZ, R82 ;  /* 0x000000ffff0e8224 */ /* 0x010fe400078e0052 */
[----:B------:R-:W4:Y:S01]  /*12150*/  LDL R82, [R1+0x8ec] ;  /* 0x0008ec0001527983 */ /* 0x000f220000100800 */
[----:B------:R-:W-:Y:S01]  /*12160*/  PRMT R171, RZ, 0x7610, R171 ;  /* 0x00007610ffab7816 */ /* 0x000fe200000000ab */
[----:B------:R-:W-:Y:S01]  /*12170*/  @!P0 IMAD.MOV.U32 R15, RZ, RZ, R96 ;  /* 0x000000ffff0f8224 */ /* 0x000fe200078e0060 */
[----:B------:R-:W-:-:S04]  /*12180*/  PRMT R170, RZ, 0x7610, R170 ;  /* 0x00007610ffaa7816 */ /* 0x000fc800000000aa */
[----:B------:R0:W4:Y:S01]  /*12190*/  @!P0 LDG.E.U16 R171, desc[UR6][R14.64] ;  /* 0x000000060eab8981 */ /* 0x000122000c1e1500 */
[----:B------:R-:W-:-:S03]  /*121a0*/  PRMT R169, RZ, 0x7610, R169 ;  /* 0x00007610ffa97816 */ /* 0x000fc600000000a9 */
[----:B------:R1:W-:Y:S01]  /*121b0*/  STS.U16 [R3+UR4+0x900], R86 ;  /* 0x0009005603007988 */ /* 0x0003e20008000404 */
[----:B0-----:R-:W-:Y:S02]  /*121c0*/  @!P0 IMAD.MOV.U32 R14, RZ, RZ, R94 ;  /* 0x000000ffff0e8224 */ /* 0x001fe400078e005e */
[----:B------:R-:W-:Y:S01]  /*121d0*/  @!P0 IMAD.MOV.U32 R15, RZ, RZ, R95 ;  /* 0x000000ffff0f8224 */ /* 0x000fe200078e005f */
[----:B-1----:R-:W4:Y:S04]  /*121e0*/  LDL R86, [R1+0x8b0] ;  /* 0x0008b00001567983 */ /* 0x002f280000100800 */
[----:B------:R0:W4:Y:S02]  /*121f0*/  @!P0 LDG.E.U16 R170, desc[UR6][R14.64] ;  /* 0x000000060eaa8981 */ /* 0x000124000c1e1500 */
[----:B0-----:R-:W-:-:S02]  /*12200*/  @!P0 IMAD.MOV.U32 R14, RZ, RZ, R87 ;  /* 0x000000ffff0e8224 */ /* 0x001fc400078e0057 */
[----:B------:R-:W-:Y:S01]  /*12210*/  @!P0 IMAD.MOV.U32 R15, RZ, RZ, R92 ;  /* 0x000000ffff0f8224 */ /* 0x000fe200078e005c */
[----:B------:R-:W4:Y:S04]  /*12220*/  LDL R87, [R1+0x8ac] ;  /* 0x0008ac0001577983 */ /* 0x000f280000100800 */
[----:B------:R0:W4:Y:S01]  /*12230*/  @!P0 LDG.E.U16 R169, desc[UR6][R14.64] ;  /* 0x000000060ea98981 */ /* 0x000122000c1e1500 */
[----:B------:R-:W-:Y:S01]  /*12240*/  PRMT R168, RZ, 0x7610, R168 ;  /* 0x00007610ffa87816 */ /* 0x000fe200000000a8 */
[----:B0-----:R-:W-:Y:S02]  /*12250*/  @!P0 IMAD.MOV.U32 R15, RZ, RZ, R48 ;  /* 0x000000ffff0f8224 */ /* 0x001fe400078e0030 */
[----:B------:R-:W4:Y:S01]  /*12260*/  LDL R48, [R1+0x88c] ;  /* 0x00088c0001307983 */ /* 0x000f220000100800 */
[----:B------:R-:W-:-:S03]  /*12270*/  @!P0 IMAD.MOV.U32 R14, RZ, RZ, R24 ;  /* 0x000000ffff0e8224 */ /* 0x000fc600078e0018 */
[----:B------:R-:W4:Y:S04]  /*12280*/  LDL R24, [R1+0x890] ;  /* 0x0008900001187983 */ /* 0x000f280000100800 */
[----:B------:R0:W4:Y:S02]  /*12290*/  @!P0 LDG.E.U16 R168, desc[UR6][R14.64] ;  /* 0x000000060ea88981 */ /* 0x000124000c1e1500 */
[----:B0-----:R-:W-:Y:S02]  /*122a0*/  @!P0 IMAD.MOV.U32 R14, RZ, RZ, R27 ;  /* 0x000000ffff0e8224 */ /* 0x001fe400078e001b */
[----:B------:R-:W4:Y:S01]  /*122b0*/  LDL R27, [R1+0x870] ;  /* 0x00087000011b7983 */ /* 0x000f220000100800 */
[----:B------:R-:W-:Y:S02]  /*122c0*/  PRMT R167, RZ, 0x7610, R167 ;  /* 0x00007610ffa77816 */ /* 0x000fe400000000a7 */
[----:B------:R-:W-:-:S02]  /*122d0*/  PRMT R166, RZ, 0x7610, R166 ;  /* 0x00007610ffa67816 */ /* 0x000fc400000000a6 */
[----:B------:R-:W-:Y:S01]  /*122e0*/  PRMT R165, RZ, 0x7610, R165 ;  /* 0x00007610ffa57816 */ /* 0x000fe200000000a5 */
[----:B---3--:R-:W-:Y:S02]  /*122f0*/  @!P0 IMAD.MOV.U32 R15, RZ, RZ, R35 ;  /* 0x000000ffff0f8224 */ /* 0x008fe400078e0023 */
[----:B------:R-:W3:Y:S04]  /*12300*/  LDL R35, [R1+0x86c] ;  /* 0x00086c0001237983 */ /* 0x000ee80000100800 */
[----:B------:R0:W3:Y:S02]  /*12310*/  @!P0 LDG.E.U16 R167, desc[UR6][R14.64] ;  /* 0x000000060ea78981 */ /* 0x0000e4000c1e1500 */
[----:B0-----:R-:W-:Y:S02]  /*12320*/  @!P0 IMAD.MOV.U32 R14, RZ, RZ, R88 ;  /* 0x000000ffff0e8224 */ /* 0x001fe400078e0058 */
[----:B------:R-:W3:Y:S01]  /*12330*/  LDL R88, [R1+0x850] ;  /* 0x0008500001587983 */ /* 0x000ee20000100800 */
[----:B--2---:R-:W-:-:S03]  /*12340*/  @!P0 IMAD.MOV.U32 R15, RZ, RZ, R89 ;  /* 0x000000ffff0f8224 */ /* 0x004fc600078e0059 */
[----:B------:R-:W2:Y:S04]  /*12350*/  LDL R89, [R1+0x84c] ;  /* 0x00084c0001597983 */ /* 0x000ea80000100800 */
[----:B------:R0:W2:Y:S02]  /*12360*/  @!P0 LDG.E.U16 R166, desc[UR6][R14.64] ;  /* 0x000000060ea68981 */ /* 0x0000a4000c1e1500 */
[----:B0-----:R-:W-:Y:S02]  /*12370*/  @!P0 IMAD.MOV.U32 R14, RZ, RZ, R38 ;  /* 0x000000ffff0e8224 */ /* 0x001fe400078e0026 */
[----:B------:R-:W2:Y:S01]  /*12380*/  LDL R38, [R1+0x830] ;  /* 0x0008300001267983 */ /* 0x000ea20000100800 */
[----:B----4-:R-:W-:-:S03]  /*12390*/  @!P0 IMAD.MOV.U32 R15, RZ, RZ, R82 ;  /* 0x000000ffff0f8224 */ /* 0x010fc600078e0052 */
[----:B------:R-:W4:Y:S04]  /*123a0*/  LDL R82, [R1+0x82c] ;  /* 0x00082c0001527983 */ /* 0x000f280000100800 */
[----:B------:R0:W4:Y:S02]  /*123b0*/  @!P0 LDG.E.U16 R165, desc[UR6][R14.64] ;  /* 0x000000060ea58981 */ /* 0x000124000c1e1500 */
[----:B0-----:R-:W-:Y:S02]  /*123c0*/  @!P0 IMAD.MOV.U32 R15, RZ, RZ, R42 ;  /* 0x000000ffff0f8224 */ /* 0x001fe400078e002a */
[----:B------:R-:W-:Y:S01]  /*123d0*/  @!P0 IMAD.MOV.U32 R14, RZ, RZ, R10 ;  /* 0x000000ffff0e8224 */ /* 0x000fe200078e000a */
[----:B------:R-:W4:Y:S04]  /*123e0*/  LDL R42, [R1+0x80c] ;  /* 0x00080c00012a7983 */ /* 0x000f280000100800 */
[----:B------:R-:W4:Y:S01]  /*123f0*/  LDL R10, [R1+0x810] ;  /* 0x00081000010a7983 */ /* 0x000f220000100800 */
[----:B------:R-:W-:-:S02]  /*12400*/  PRMT R164, RZ, 0x7610, R164 ;  /* 0x00007610ffa47816 */ /* 0x000fc400000000a4 */
[----:B------:R-:W-:-:S04]  /*12410*/  PRMT R163, RZ, 0x7610, R163 ;  /* 0x00007610ffa37816 */ /* 0x000fc800000000a3 */
[----:B------:R0:W4:Y:S02]  /*12420*/  @!P0 LDG.E.U16 R164, desc[UR6][R14.64] ;  /* 0x000000060ea48981 */ /* 0x000124000c1e1500 */
[----:B0-----:R-:W-:Y:S02]  /*12430*/  @!P0 IMAD.MOV.U32 R14, RZ, RZ, R86 ;  /* 0x000000ffff0e8224 */ /* 0x001fe400078e0056 */
[----:B------:R-:W-:Y:S01]  /*12440*/  @!P0 IMAD.MOV.U32 R15, RZ, RZ, R87 ;  /* 0x000000ffff0f8224 */ /* 0x000fe200078e0057 */
[----:B------:R-:W4:Y:S04]  /*12450*/  LDL R86, [R1+0x7f0] ;  /* 0x0007f00001567983 */ /* 0x000f280000100800 */
[----:B------:R-:W4:Y:S04]  /*12460*/  LDL R87, [R1+0x7ec] ;  /* 0x0007ec0001577983 */ /* 0x000f280000100800 */
[----:B------:R0:W4:Y:S01]  /*12470*/  @!P0 LDG.E.U16 R163, desc[UR6][R14.64] ;  /* 0x000000060ea38981 */ /* 0x000122000c1e1500 */
[----:B------:R-:W-:Y:S01]  /*12480*/  PRMT R162, RZ, 0x7610, R162 ;  /* 0x00007610ffa27816 */ /* 0x000fe200000000a2 */
[----:B0-----:R-:W-:-:S02]  /*12490*/  @!P0 IMAD.MOV.U32 R15, RZ, RZ, R48 ;  /* 0x000000ffff0f8224 */ /* 0x001fc400078e0030 */
        /* <DEDUP_REMOVED lines=13> */
[----:B--2---:R-:W-:-:S05]  /*12570*/  @!P0 IMAD.MOV.U32 R15, RZ, RZ, R89 ;  /* 0x000000ffff0f8224 */ /* 0x004fca00078e0059 */
[----:B------:R0:W2:Y:S02]  /*12580*/  @!P0 LDG.E.U16 R160, desc[UR6][R14.64] ;  /* 0x000000060ea08981 */ /* 0x0000a4000c1e1500 */
[----:B0-----:R-:W-:Y:S02]  /*12590*/  @!P0 IMAD.MOV.U32 R14, RZ, RZ, R38 ;  /* 0x000000ffff0e8224 */ /* 0x001fe400078e0026 */
[----:B------:R-:W2:Y:S01]  /*125a0*/  LDL R38, [R1+0x790] ;  /* 0x0007900001267983 */ /* 0x000ea20000100800 */
[----:B----4-:R-:W-:-:S05]  /*125b0*/  @!P0 IMAD.MOV.U32 R15, RZ, RZ, R82 ;  /* 0x000000ffff0f8224 */ /* 0x010fca00078e0052 */
[----:B------:R0:W4:Y:S02]  /*125c0*/  @!P0 LDG.E.U16 R159, desc[UR6][R14.64] ;  /* 0x000000060e9f8981 */ /* 0x000124000c1e1500 */
[----:B0-----:R-:W-:Y:S02]  /*125d0*/  @!P0 IMAD.MOV.U32 R15, RZ, RZ, R42 ;  /* 0x000000ffff0f8224 */ /* 0x001fe400078e002a */
[----:B------:R-:W4:Y:S01]  /*125e0*/  LDL R42, [R1+0x770] ;  /* 0x00077000012a7983 */ /* 0x000f220000100800 */
[----:B------:R-:W-:-:S03]  /*125f0*/  @!P0 IMAD.MOV.U32 R14, RZ, RZ, R10 ;  /* 0x000000ffff0e8224 */ /* 0x000fc600078e000a */
[----:B------:R-:W4:Y:S04]  /*12600*/  LDL.LU R10, [R1+0x78c] ;  /* 0x00078c00010a7983 */ /* 0x000f280000300800 */
        /* <DEDUP_REMOVED lines=8> */
[----:B------:R-:W0:Y:S03]  /*12690*/  S2R R145, SR_TID.X ;  /* 0x0000000000917919 */ /* 0x000e260000002100 */
[----:B------:R-:W-:Y:S04]  /*126a0*/  STS.U16 [R3+UR4+0x5900], R214 ;  /* 0x005900d603007988 */ /* 0x000fe80008000404 */
[----:B------:R-:W-:Y:S04]  /*126b0*/  STS.U16 [R3+UR4+0x1d00], R155 ;  /* 0x001d009b03007988 */ /* 0x000fe80008000404 */
[----:B------:R1:W-:Y:S02]  /*126c0*/  STS.U16 [R3+UR4+0x5d00], R156 ;  /* 0x005d009c03007988 */ /* 0x0003e40008000404 */
[----:B-1----:R-:W1:Y:S01]  /*126d0*/  S2R R3, SR_TID.X ;  /* 0x0000000000037919 */ /* 0x002e620000002100 */
[----:B------:R-:W-:-:S02]  /*126e0*/  PRMT R158, RZ, 0x7610, R158 ;  /* 0x00007610ff9e7816 */ /* 0x000fc4000000009e */
[----:B------:R-:W-:-:S04]  /*126f0*/  PRMT R157, RZ, 0x7610, R157 ;  /* 0x00007610ff9d7816 */ /* 0x000fc8000000009d */
[----:B------:R0:W4:Y:S02]  /*12700*/  @!P0 LDG.E.U16 R158, desc[UR6][R14.64] ;  /* 0x000000060e9e8981 */ /* 0x000124000c1e1500 */
[----:B0-----:R-:W-:-:S05]  /*12710*/  LOP3.LUT R145, R145, 0x3f, RZ, 0xc0, !PT ;  /* 0x0000003f91917812 */ /* 0x001fca00078ec0ff */
[----:B------:R-:W-:Y:S02]  /*12720*/  IMAD.SHL.U32 R82, R145, 0x2, RZ ;  /* 0x0000000291527824 */ /* 0x000fe400078e00ff */
[----:B------:R-:W-:Y:S02]  /*12730*/  @!P0 IMAD.MOV.U32 R14, RZ, RZ, R86 ;  /* 0x000000ffff0e8224 */ /* 0x000fe400078e0056 */
[----:B------:R-:W-:-:S05]  /*12740*/  @!P0 IMAD.MOV.U32 R15, RZ, RZ, R87 ;  /* 0x000000ffff0f8224 */ /* 0x000fca00078e0057 */
[----:B------:R0:W4:Y:S01]  /*12750*/  @!P0 LDG.E.U16 R157, desc[UR6][R14.64] ;  /* 0x000000060e9d8981 */ /* 0x000122000c1e1500 */
[----:B-1----:R-:W-:-:S05]  /*12760*/  LOP3.LUT R3, R3, 0x40, RZ, 0xc0, !PT ;  /* 0x0000004003037812 */ /* 0x002fca00078ec0ff */
[----:B------:R-:W-:Y:S02]  /*12770*/  IMAD R3, R3, 0x80, R82 ;  /* 0x0000008003037824 */ /* 0x000fe400078e0252 */
[----:B0-----:R-:W-:Y:S02]  /*12780*/  @!P0 IMAD.MOV.U32 R15, RZ, RZ, R48 ;  /* 0x000000ffff0f8224 */ /* 0x001fe400078e0030 */
[----:B------:R-:W4:Y:S01]  /*12790*/  LDL.LU R48, [R1+0x76c] ;  /* 0x00076c0001307983 */ /* 0x000f220000300800 */
[----:B------:R-:W-:Y:S01]  /*127a0*/  LOP3.LUT R3, R3, 0x30, RZ, 0x3c, !PT ;  /* 0x0000003003037812 */ /* 0x000fe200078e3cff */
[----:B------:R-:W-:Y:S01]  /*127b0*/  @!P0 IMAD.MOV.U32 R14, RZ, RZ, R24 ;  /* 0x000000ffff0e8224 */ /* 0x000fe200078e0018 */
[----:B------:R-:W-:Y:S01]  /*127c0*/  PRMT R156, RZ, 0x7610, R156 ;  /* 0x00007610ff9c7816 */ /* 0x000fe2000000009c */
[----:B------:R-:W4:Y:S04]  /*127d0*/  LDL.LU R24, [R1+0x74c] ;  /* 0x00074c0001187983 */ /* 0x000f280000300800 */
[----:B------:R-:W-:Y:S04]  /*127e0*/  STS.U16 [R3+UR4+0x180], R85 ;  /* 0x0001805503007988 */ /* 0x000fe80008000404 */
[----:B------:R0:W-:Y:S04]  /*127f0*/  STS.U16 [R3+UR4+0x4180], R46 ;  /* 0x0041802e03007988 */ /* 0x0001e80008000404 */
[----:B------:R1:W4:Y:S04]  /*12800*/  @!P0 LDG.E.U16 R156, desc[UR6][R14.64] ;  /* 0x000000060e9c8981 */ /* 0x000328000c1e1500 */
[----:B0-----:R-:W4:Y:S01]  /*12810*/  LDL.LU R46, [R1+0x750] ;  /* 0x00075000012e7983 */ /* 0x001f220000300800 */
[----:B-1----:R-:W-:-:S03]  /*12820*/  @!P0 IMAD.MOV.U32 R14, RZ, RZ, R27 ;  /* 0x000000ffff0e8224 */ /* 0x002fc600078e001b */
[----:B------:R0:W-:Y:S01]  /*12830*/  STS.U16 [R3+UR4+0x580], R71 ;  /* 0x0005804703007988 */ /* 0x0001e20008000404 */
[----:B------:R-:W-:-:S03]  /*12840*/  PRMT R155, RZ, 0x7610, R155 ;  /* 0x00007610ff9b7816 */ /* 0x000fc6000000009b */
[----:B------:R1:W-:Y:S01]  /*12850*/  STS.U16 [R3+UR4+0x4580], R5 ;  /* 0x0045800503007988 */ /* 0x0003e20008000404 */
[----:B------:R-:W-:Y:S01]  /*12860*/  PRMT R154, RZ, 0x7610, R154 ;  /* 0x00007610ff9a7816 */ /* 0x000fe2000000009a */
[----:B---3--:R-:W-:Y:S02]  /*12870*/  @!P0 IMAD.MOV.U32 R15, RZ, RZ, R35 ;  /* 0x000000ffff0f8224 */ /* 0x008fe400078e0023 */
[----:B------:R-:W3:Y:S04]  /*12880*/  LDL.LU R35, [R1+0x72c] ;  /* 0x00072c0001237983 */ /* 0x000ee80000300800 */
[----:B------:R-:W3:Y:S04]  /*12890*/  LDL.LU R27, [R1+0x730] ;  /* 0x00073000011b7983 */ /* 0x000ee80000300800 */
[----:B0-----:R-:W3:Y:S04]  /*128a0*/  LDL R71, [R1+0x70c] ;  /* 0x00070c0001477983 */ /* 0x001ee80000100800 */
[----:B------:R2:W3:Y:S02]  /*128b0*/  @!P0 LDG.E.U16 R155, desc[UR6][R14.64] ;  /* 0x000000060e9b8981 */ /* 0x0004e4000c1e1500 */
[----:B--2---:R-:W-:-:S02]  /*128c0*/  @!P0 IMAD.MOV.U32 R14, RZ, RZ, R38 ;  /* 0x000000ffff0e8224 */ /* 0x004fc400078e0026 */
[----:B------:R-:W2:Y:S04]  /*128d0*/  LDL.LU R38, [R1+0x710] ;  /* 0x0007100001267983 */ /* 0x000ea80000300800 */
[----:B-1----:R-:W2:Y:S04]  /*128e0*/  LDL.LU R5, [R1+0x6ec] ;  /* 0x0006ec0001057983 */ /* 0x002ea80000300800 */
[----:B------:R-:W2:Y:S04]  /*128f0*/  LDL R92, [R1+0xea8] ;  /* 0x000ea800015c7983 */ /* 0x000ea80000100800 */
[----:B------:R-:W2:Y:S01]  /*12900*/  LDL R82, [R1+0xec0] ;  /* 0x000ec00001527983 */ /* 0x000ea20000100800 */
[----:B----4-:R-:W-:-:S05]  /*12910*/  @!P0 IMAD.MOV.U32 R15, RZ, RZ, R10 ;  /* 0x000000ffff0f8224 */ /* 0x010fca00078e000a */
[----:B------:R0:W4:Y:S02]  /*12920*/  @!P0 LDG.E.U16 R154, desc[UR6][R14.64] ;  /* 0x000000060e9a8981 */ /* 0x000124000c1e1500 */
[----:B0-----:R-:W-:Y:S02]  /*12930*/  @!P0 IMAD.MOV.U32 R14, RZ, RZ, R42 ;  /* 0x000000ffff0e8224 */ /* 0x001fe400078e002a */
[----:B------:R-:W4:Y:S04]  /*12940*/  LDL.LU R42, [R1+0x6f0] ;  /* 0x0006f000012a7983 */ /* 0x000f280000300800 */
[----:B------:R-:W4:Y:S04]  /*12950*/  LDL R90, [R1+0xe98] ;  /* 0x000e9800015a7983 */ /* 0x000f280000100800 */
[----:B------:R-:W4:Y:S01]  /*12960*/  LDL R89, [R1+0xeb0] ;  /* 0x000eb00001597983 */ /* 0x000f220000100800 */
[----:B------:R-:W-:-:S03]  /*12970*/  PRMT R153, RZ, 0x7610, R153 ;  /* 0x00007610ff997816 */ /* 0x000fc60000000099 */
[----:B------:R-:W4:Y:S04]  /*12980*/  LDL R88, [R1+0xa84] ;  /* 0x000a840001587983 */ /* 0x000f280000100800 */
[----:B------:R-:W4:Y:S01]  /*12990*/  LDL R87, [R1+0xa88] ;  /* 0x000a880001577983 */ /* 0x000f220000100800 */
[----:B------:R-:W-:-:S03]  /*129a0*/  PRMT R152, RZ, 0x7610, R152 ;  /* 0x00007610ff987816 */ /* 0x000fc60000000098 */
[----:B------:R-:W4:Y:S04]  /*129b0*/  LDL R86, [R1+0xa64] ;  /* 0x000a640001567983 */ /* 0x000f280000100800 */
[----:B------:R-:W4:Y:S01]  /*129c0*/  LDL R85, [R1+0xa68] ;  /* 0x000a680001557983 */ /* 0x000f220000100800 */
[----:B------:R-:W-:-:S03]  /*129d0*/  PRMT R23, RZ, 0x7610, R23 ;  /* 0x00007610ff177816 */ /* 0x000fc60000000017 */
[----:B------:R0:W-:Y:S04]  /*129e0*/  STS.U16 [R3+UR4+0x980], R84 ;  /* 0x0009805403007988 */ /* 0x0001e80008000404 */
[----:B------:R1:W-:Y:S04]  /*129f0*/  STS.U16 [R3+UR4+0x4980], R83 ;  /* 0x0049805303007988 */ /* 0x0003e80008000404 */
[----:B0-----:R-:W4:Y:S04]  /*12a00*/  LDL R84, [R1+0xa44] ;  /* 0x000a440001547983 */ /* 0x001f280000100800 */
[----:B-1----:R-:W4:Y:S01]  /*12a10*/  LDL R83, [R1+0xa48] ;  /* 0x000a480001537983 */ /* 0x002f220000100800 */
[----:B------:R-:W-:-:S05]  /*12a20*/  @!P0 IMAD.MOV.U32 R15, RZ, RZ, R48 ;  /* 0x000000ffff0f8224 */ /* 0x000fca00078e0030 */
[----:B------:R0:W4:Y:S02]  /*12a30*/  @!P0 LDG.E.U16 R153, desc[UR6][R14.64] ;  /* 0x000000060e998981 */ /* 0x000124000c1e1500 */
[----:B0-----:R-:W-:Y:S02]  /*12a40*/  @!P0 IMAD.MOV.U32 R15, RZ, RZ, R24 ;  /* 0x000000ffff0f8224 */ /* 0x001fe400078e0018 */
[----:B------:R-:W-:-:S05]  /*12a50*/  @!P0 IMAD.MOV.U32 R14, RZ, RZ, R46 ;  /* 0x000000ffff0e8224 */ /* 0x000fca00078e002e */
[----:B------:R3:W4:Y:S04]  /*12a60*/  @!P0 LDG.E.U16 R152, desc[UR6][R14.64] ;  /* 0x000000060e988981 */ /* 0x000728000c1e1500 */
[----:B------:R0:W-:Y:S04]  /*12a70*/  STS.U16 [R3+UR4+0xd80], R72 ;  /* 0x000d804803007988 */ /* 0x0001e80008000404 */
[----:B0-----:R-:W4:Y:S01]  /*12a80*/  LDL R72, [R1+0xa24] ;  /* 0x000a240001487983 */ /* 0x001f220000100800 */
[----:B------:R-:W-:Y:S02]  /*12a90*/  PRMT R22, RZ, 0x7610, R22 ;  /* 0x00007610ff167816 */ /* 0x000fe40000000016 */
[----:B------:R-:W-:Y:S01]  /*12aa0*/  PRMT R21, RZ, 0x7610, R21 ;  /* 0x00007610ff157816 */ /* 0x000fe20000000015 */
[----:B---3--:R-:W-:-:S02]  /*12ab0*/  @!P0 IMAD.MOV.U32 R15, RZ, RZ, R35 ;  /* 0x000000ffff0f8224 */ /* 0x008fc400078e0023 */
[----:B------:R-:W-:-:S05]  /*12ac0*/  @!P0 IMAD.MOV.U32 R14, RZ, RZ, R27 ;  /* 0x000000ffff0e8224 */ /* 0x000fca00078e001b */
[----:B------:R0:W3:Y:S02]  /*12ad0*/  @!P0 LDG.E.U16 R23, desc[UR6][R14.64] ;  /* 0x000000060e178981 */ /* 0x0000e4000c1e1500 */
[----:B0-----:R-:W-:Y:S02]  /*12ae0*/  @!P0 IMAD.MOV.U32 R15, RZ, RZ, R71 ;  /* 0x000000ffff0f8224 */ /* 0x001fe400078e0047 */
[----:B------:R-:W3:Y:S01]  /*12af0*/  LDL R71, [R1+0xa28] ;  /* 0x000a280001477983 */ /* 0x000ee20000100800 */
[----:B--2---:R-:W-:-:S03]  /*12b00*/  @!P0 IMAD.MOV.U32 R14, RZ, RZ, R38 ;  /* 0x000000ffff0e8224 */ /* 0x004fc600078e0026 */
[----:B------:R0:W-:Y:S04]  /*12b10*/  STL [R1+0xf2c], R5 ;  /* 0x000f2c0501007387 */ /* 0x0001e80000100800 */
[----:B------:R1:W2:Y:S02]  /*12b20*/  @!P0 LDG.E.U16 R22, desc[UR6][R14.64] ;  /* 0x000000060e168981 */ /* 0x0002a4000c1e1500 */
[----:B-1----:R-:W-:Y:S02]  /*12b30*/  @!P0 IMAD.MOV.U32 R15, RZ, RZ, R5 ;  /* 0x000000ffff0f8224 */ /* 0x002fe400078e0005 */
[----:B0-----:R-:W2:Y:S01]  /*12b40*/  LDL R5, [R1+0xa08] ;  /* 0x000a080001057983 */ /* 0x001ea20000100800 */
[----:B----4-:R-:W-:-:S05]  /*12b50*/  @!P0 IMAD.MOV.U32 R14, RZ, RZ, R42 ;  /* 0x000000ffff0e8224 */ /* 0x010fca00078e002a */
[----:B------:R0:W4:Y:S02]  /*12b60*/  @!P0 LDG.E.U16 R21, desc[UR6][R14.64] ;  /* 0x000000060e158981 */ /* 0x000124000c1e1500 */
[----:B0-----:R-:W-:Y:S02]  /*12b70*/  @!P0 IMAD.MOV.U32 R14, RZ, RZ, R82 ;  /* 0x000000ffff0e8224 */ /* 0x001fe400078e0052 */
[----:B------:R-:W4:Y:S01]  /*12b80*/  LDL R82, [R1+0xa04] ;  /* 0x000a040001527983 */ /* 0x000f220000100800 */
[----:B------:R-:W-:Y:S01]  /*12b90*/  PRMT R20, RZ, 0x7610, R20 ;  /* 0x00007610ff147816 */ /* 0x000fe20000000014 */
[----:B------:R-:W-:Y:S01]  /*12ba0*/  @!P0 IMAD.MOV.U32 R15, RZ, RZ, R92 ;  /* 0x000000ffff0f8224 */ /* 0x000fe200078e005c */
[----:B------:R-:W-:-:S04]  /*12bb0*/  PRMT R19, RZ, 0x7610, R19 ;  /* 0x00007610ff137816 */ /* 0x000fc80000000013 */
[----:B------:R0:W4:Y:S01]  /*12bc0*/  @!P0 LDG.E.U16 R20, desc[UR6][R14.64] ;  /* 0x000000060e148981 */ /* 0x000122000c1e1500 */
[----:B------:R-:W-:Y:S01]  /*12bd0*/  PRMT R18, RZ, 0x7610, R18 ;  /* 0x00007610ff127816 */ /* 0x000fe20000000012 */
[----:B0-----:R-:W-:Y:S02]  /*12be0*/  @!P0 IMAD.MOV.U32 R14, RZ, RZ, R89 ;  /* 0x000000ffff0e8224 */ /* 0x001fe400078e0059 */
[----:B------:R-:W-:-:S05]  /*12bf0*/  @!P0 IMAD.MOV.U32 R15, RZ, RZ, R90 ;  /* 0x000000ffff0f8224 */ /* 0x000fca00078e005a */
[----:B------:R0:W4:Y:S01]  /*12c00*/  @!P0 LDG.E.U16 R19, desc[UR6][R14.64] ;  /* 0x000000060e138981 */ /* 0x000122000c1e1500 */
[----:B------:R-:W-:Y:S01]  /*12c10*/  PRMT R17, RZ, 0x7610, R17 ;  /* 0x00007610ff117816 */ /* 0x000fe20000000011 */
[----:B0-----:R-:W-:Y:S02]  /*12c20*/  @!P0 IMAD.MOV.U32 R14, RZ, RZ, R87 ;  /* 0x000000ffff0e8224 */ /* 0x001fe400078e0057 */
[----:B------:R-:W-:-:S05]  /*12c30*/  @!P0 IMAD.MOV.U32 R15, RZ, RZ, R88 ;  /* 0x000000ffff0f8224 */ /* 0x000fca00078e0058 */
[----:B------:R0:W4:Y:S01]  /*12c40*/  @!P0 LDG.E.U16 R18, desc[UR6][R14.64] ;  /* 0x000000060e128981 */ /* 0x000122000c1e1500 */
[----:B------:R-:W-:Y:S01]  /*12c50*/  PRMT R16, RZ, 0x7610, R16 ;  /* 0x00007610ff107816 */ /* 0x000fe20000000010 */
[----:B0-----:R-:W-:Y:S02]  /*12c60*/  @!P0 IMAD.MOV.U32 R14, RZ, RZ, R85 ;  /* 0x000000ffff0e8224 */ /* 0x001fe400078e0055 */
[----:B------:R-:W-:Y:S01]  /*12c70*/  @!P0 IMAD.MOV.U32 R15, RZ, RZ, R86 ;  /* 0x000000ffff0f8224 */ /* 0x000fe200078e0056 */
[----:B------:R-:W0:Y:S04]  /*12c80*/  S2R R145, SR_TID.X ;  /* 0x0000000000917919 */ /* 0x000e280000002100 */
[----:B------:R1:W4:Y:S02]  /*12c90*/  @!P0 LDG.E.U16 R17, desc[UR6][R14.64] ;  /* 0x000000060e118981 */ /* 0x000324000c1e1500 */
[----:B-1----:R-:W-:-:S02]  /*12ca0*/  @!P0 IMAD.MOV.U32 R14, RZ, RZ, R83 ;  /* 0x000000ffff0e8224 */ /* 0x002fc400078e0053 */
[----:B------:R-:W-:-:S05]  /*12cb0*/  @!P0 IMAD.MOV.U32 R15, RZ, RZ, R84 ;  /* 0x000000ffff0f8224 */ /* 0x000fca00078e0054 */
[----:B------:R1:W4:Y:S04]  /*12cc0*/  @!P0 LDG.E.U16 R16, desc[UR6][R14.64] ;  /* 0x000000060e108981 */ /* 0x000328000c1e1500 */
        /* <DEDUP_REMOVED lines=8> */
[----:B------:R1:W-:Y:S01]  /*12d50*/  STS.U16 [R3+UR4+0x5d80], R224 ;  /* 0x005d80e003007988 */ /* 0x0003e20008000404 */
[----:B0-----:R-:W-:Y:S01]  /*12d60*/  LOP3.LUT R145, R145, 0x3f, RZ, 0xc0, !PT ;  /* 0x0000003f91917812 */ /* 0x001fe200078ec0ff */
[----:B-1----:R-:W-:Y:S01]  /*12d70*/  @!P0 IMAD.MOV.U32 R15, RZ, RZ, R72 ;  /* 0x000000ffff0f8224 */ /* 0x002fe200078e0048 */
[----:B------:R-:W0:Y:S03]  /*12d80*/  S2R R3, SR_TID.X ;  /* 0x0000000000037919 */ /* 0x000e260000002100 */
[----:B------:R-:W-:Y:S01]  /*12d90*/  IMAD.SHL.U32 R72, R145, 0x2, RZ ;  /* 0x0000000291487824 */ /* 0x000fe200078e00ff */
[----:B------:R-:W-:-:S02]  /*12da0*/  PRMT R13, RZ, 0x7610, R13 ;  /* 0x00007610ff0d7816 */ /* 0x000fc4000000000d */
[----:B0-----:R-:W-:Y:S01]  /*12db0*/  LOP3.LUT R3, R3, 0x40, RZ, 0xc0, !PT ;  /* 0x0000004003037812 */ /* 0x001fe200078ec0ff */
[----:B---3--:R-:W-:Y:S02]  /*12dc0*/  @!P0 IMAD.MOV.U32 R14, RZ, RZ, R71 ;  /* 0x000000ffff0e8224 */ /* 0x008fe400078e0047 */
[----:B------:R-:W0:Y:S03]  /*12dd0*/  S2R R71, SR_TID.X ;  /* 0x0000000000477919 */ /* 0x000e260000002100 */
[----:B------:R2:W3:Y:S01]  /*12de0*/  @!P0 LDG.E.U16 R13, desc[UR6][R14.64] ;  /* 0x000000060e0d8981 */ /* 0x0004e2000c1e1500 */
[----:B0-----:R-:W-:-:S05]  /*12df0*/  LOP3.LUT R71, R71, 0x40, RZ, 0xc0, !PT ;  /* 0x0000004047477812 */ /* 0x001fca00078ec0ff */
[----:B------:R-:W-:-:S05]  /*12e00*/  IMAD R71, R71, 0x80, R72 ;  /* 0x0000008047477824 */ /* 0x000fca00078e0248 */
[----:B------:R-:W-:-:S05]  /*12e10*/  LOP3.LUT R71, R71, 0x40, RZ, 0x3c, !PT ;  /* 0x0000004047477812 */ /* 0x000fca00078e3cff */
        /* <DEDUP_REMOVED lines=9> */
[----:B------:R0:W-:Y:S02]  /*12eb0*/  STS.U16 [R71+UR4+0x5200], R60 ;  /* 0x0052003c47007988 */ /* 0x0001e40008000404 */
[----:B0-----:R-:W-:-:S04]  /*12ec0*/  IMAD.SHL.U32 R60, R145, 0x2, RZ ;  /* 0x00000002913c7824 */ /* 0x001fc800078e00ff */
[----:B------:R-:W-:Y:S01]  /*12ed0*/  IMAD R3, R3, 0x80, R60 ;  /* 0x0000008003037824 */ /* 0x000fe200078e023c */
[----:B------:R-:W-:Y:S04]  /*12ee0*/  STS.U16 [R71+UR4+0x1600], R249 ;  /* 0x001600f947007988 */ /* 0x000fe80008000404 */
[----:B------:R-:W-:Y:S01]  /*12ef0*/  STS.U16 [R71+UR4+0x5600], R247 ;  /* 0x005600f747007988 */ /* 0x000fe20008000404 */
[----:B------:R-:W-:-:S03]  /*12f00*/  LOP3.LUT R3, R3, 0x50, RZ, 0x3c, !PT ;  /* 0x0000005003037812 */ /* 0x000fc600078e3cff */
[----:B------:R-:W-:Y:S01]  /*12f10*/  STS.U16 [R71+UR4+0x1a00], R236 ;  /* 0x001a00ec47007988 */ /* 0x000fe20008000404 */
[----:B--2---:R-:W-:-:S03]  /*12f20*/  @!P0 IMAD.MOV.U32 R14, RZ, RZ, R5 ;  /* 0x000000ffff0e8224 */ /* 0x004fc600078e0005 */
[----:B------:R-:W-:Y:S04]  /*12f30*/  STS.U16 [R71+UR4+0x5a00], R235 ;  /* 0x005a00eb47007988 */ /* 0x000fe80008000404 */
[----:B------:R-:W-:Y:S04]  /*12f40*/  STS.U16 [R71+UR4+0x1e00], R222 ;  /* 0x001e00de47007988 */ /* 0x000fe80008000404 */
[----:B------:R-:W-:Y:S04]  /*12f50*/  STS.U16 [R71+UR4+0x5e00], R221 ;  /* 0x005e00dd47007988 */ /* 0x000fe80008000404 */
[----:B------:R-:W-:Y:S01]  /*12f60*/  STS.U16 [R3+UR4+0x280], R70 ;  /* 0x0002804603007988 */ /* 0x000fe20008000404 */
[----:B------:R-:W0:Y:S03]  /*12f70*/  S2R R5, SR_TID.X ;  /* 0x0000000000057919 */ /* 0x000e260000002100 */
        /* <DEDUP_REMOVED lines=15> */
[----:B-1----:R-:W1:Y:S01]  /*13070*/  S2R R3, SR_TID.X ;  /* 0x0000000000037919 */ /* 0x002e620000002100 */
[----:B------:R-:W-:Y:S01]  /*13080*/  PRMT R11, RZ, 0x7610, R11 ;  /* 0x00007610ff0b7816 */ /* 0x000fe2000000000b */
[----:B----4-:R-:W-:Y:S01]  /*13090*/  @!P0 IMAD.MOV.U32 R15, RZ, RZ, R82 ;  /* 0x000000ffff0f8224 */ /* 0x010fe200078e0052 */
[----:B0-----:R-:W-:-:S04]  /*130a0*/  LOP3.LUT R5, R5, 0x40, RZ, 0xc0, !PT ;  /* 0x0000004005057812 */ /* 0x001fc800078ec0ff */
[----:B------:R0:W2:Y:S02]  /*130b0*/  @!P0 LDG.E.U16 R11, desc[UR6][R14.64] ;  /* 0x000000060e0b8981 */ /* 0x0000a4000c1e1500 */
[C---:B0-----:R-:W-:Y:S02]  /*130c0*/  IMAD.SHL.U32 R14, R4.reuse, 0x2, RZ ;  /* 0x00000002040e7824 */ /* 0x041fe400078e00ff */
[----:B------:R-:W4:Y:S02]  /*130d0*/  LDL R15, [R1+0xea4] ;  /* 0x000ea400010f7983 */ /* 0x000f240000100800 */
[----:B------:R-:W-:Y:S02]  /*130e0*/  IMAD R5, R5, 0x80, R14 ;  /* 0x0000008005057824 */ /* 0x000fe400078e020e */
[----:B------:R-:W-:Y:S01]  /*130f0*/  IMAD.SHL.U32 R4, R4, 0x2, RZ ;  /* 0x0000000204047824 */ /* 0x000fe200078e00ff */
[----:B------:R-:W4:Y:S02]  /*13100*/  LDL R14, [R1+0xebc] ;  /* 0x000ebc00010e7983 */ /* 0x000f240000100800 */
[----:B------:R-:W-:-:S05]  /*13110*/  LOP3.LUT R5, R5, 0x60, RZ, 0x3c, !PT ;  /* 0x0000006005057812 */ /* 0x000fca00078e3cff */
[----:B------:R-:W-:Y:S01]  /*13120*/  STS.U16 [R5+UR4+0x300], R59 ;  /* 0x0003003b05007988 */ /* 0x000fe20008000404 */
[----:B-1----:R-:W-:-:S03]  /*13130*/  LOP3.LUT R3, R3, 0x40, RZ, 0xc0, !PT ;  /* 0x0000004003037812 */ /* 0x002fc600078ec0ff */
[----:B------:R-:W-:Y:S04]  /*13140*/  STS.U16 [R5+UR4+0x4300], R58 ;  /* 0x0043003a05007988 */ /* 0x000fe80008000404 */
[----:B------:R-:W-:Y:S01]  /*13150*/  STS.U16 [R5+UR4+0x700], R57 ;  /* 0x0007003905007988 */ /* 0x000fe20008000404 */
[----:B------:R-:W-:-:S03]  /*13160*/  IMAD R3, R3, 0x80, R4 ;  /* 0x0000008003037824 */ /* 0x000fc600078e0204 */
[----:B------:R-:W-:Y:S04]  /*13170*/  STS.U16 [R5+UR4+0x4700], R56 ;  /* 0x0047003805007988 */ /* 0x000fe80008000404 */
[----:B------:R-:W-:Y:S04]  /*13180*/  STS.U16 [R5+UR4+0xb00], R55 ;  /* 0x000b003705007988 */ /* 0x000fe80008000404 */
[----:B------:R-:W-:Y:S04]  /*13190*/  STS.U16 [R5+UR4+0x4b00], R54 ;  /* 0x004b003605007988 */ /* 0x000fe80008000404 */
[----:B------:R-:W-:Y:S04]  /*131a0*/  STS.U16 [R5+UR4+0xf00], R53 ;  /* 0x000f003505007988 */ /* 0x000fe80008000404 */
[----:B------:R-:W-:Y:S01]  /*131b0*/  STS.U16 [R5+UR4+0x4f00], R52 ;  /* 0x004f003405007988 */ /* 0x000fe20008000404 */
[----:B------:R-:W-:-:S03]  /*131c0*/  LOP3.LUT R3, R3, 0x70, RZ, 0x3c, !PT ;  /* 0x0000007003037812 */ /* 0x000fc600078e3cff */
        /* <DEDUP_REMOVED lines=8> */
[----:B------:R0:W-:Y:S04]  /*13250*/  STS.U16 [R3+UR4+0x380], R49 ;  /* 0x0003803103007988 */ /* 0x0001e80008000404 */
[----:B------:R-:W-:Y:S04]  /*13260*/  STS.U16 [R3+UR4+0x4380], R41 ;  /* 0x0043802903007988 */ /* 0x000fe80008000404 */
[----:B------:R1:W-:Y:S04]  /*13270*/  STS.U16 [R3+UR4+0x780], R39 ;  /* 0x0007802703007988 */ /* 0x0003e80008000404 */
[----:B------:R-:W-:Y:S04]  /*13280*/  STS.U16 [R3+UR4+0x4780], R36 ;  /* 0x0047802403007988 */ /* 0x000fe80008000404 */
[----:B------:R-:W-:Y:S04]  /*13290*/  STS.U16 [R3+UR4+0xb80], R34 ;  /* 0x000b802203007988 */ /* 0x000fe80008000404 */
[----:B0-----:R-:W3:Y:S04]  /*132a0*/  LDL R49, [R1+0xa9c] ;  /* 0x000a9c0001317983 */ /* 0x001ee80000100800 */
[----:B-1----:R-:W2:Y:S04]  /*132b0*/  LDL R39, [R1+0xaa0] ;  /* 0x000aa00001277983 */ /* 0x002ea80000100800 */
[----:B------:R0:W-:Y:S04]  /*132c0*/  STS.U16 [R3+UR4+0x4b80], R33 ;  /* 0x004b802103007988 */ /* 0x0001e80008000404 */
[----:B------:R-:W-:Y:S04]  /*132d0*/  STS.U16 [R3+UR4+0xf80], R31 ;  /* 0x000f801f03007988 */ /* 0x000fe80008000404 */
[----:B------:R-:W-:Y:S04]  /*132e0*/  STS.U16 [R3+UR4+0x4f80], R30 ;  /* 0x004f801e03007988 */ /* 0x000fe80008000404 */
[----:B------:R-:W-:Y:S04]  /*132f0*/  STS.U16 [R3+UR4+0x1380], R28 ;  /* 0x0013801c03007988 */ /* 0x000fe80008000404 */
[----:B------:R-:W3:Y:S04]  /*13300*/  LDL R50, [R1+0xee8] ;  /* 0x000ee80001327983 */ /* 0x000ee80000100800 */
[----:B------:R1:W-:Y:S04]  /*13310*/  STS.U16 [R3+UR4+0x5380], R25 ;  /* 0x0053801903007988 */ /* 0x0003e80008000404 */
[----:B------:R-:W-:Y:S04]  /*13320*/  STL [R1+0xf20], R2 ;  /* 0x000f200201007387 */ /* 0x000fe80000100800 */
[----:B0-----:R-:W3:Y:S04]  /*13330*/  LDL R33, [R1+0xa7c] ;  /* 0x000a7c0001217983 */ /* 0x001ee80000100800 */
[----:B-1----:R-:W3:Y:S04]  /*13340*/  LDL R25, [R1+0xa80] ;  /* 0x000a800001197983 */ /* 0x002ee80000100800 */
[----:B------:R-:W3:Y:S04]  /*13350*/  LDL R36, [R1+0xa5c] ;  /* 0x000a5c0001247983 */ /* 0x000ee80000100800 */
[----:B------:R-:W3:Y:S04]  /*13360*/  LDL R34, [R1+0xa60] ;  /* 0x000a600001227983 */ /* 0x000ee80000100800 */
[----:B------:R-:W3:Y:S04]  /*13370*/  LDL R28, [R1+0xa3c] ;  /* 0x000a3c00011c7983 */ /* 0x000ee80000100800 */
[----:B------:R-:W3:Y:S04]  /*13380*/  LDL R5, [R1+0xa40] ;  /* 0x000a400001057983 */ /* 0x000ee80000100800 */
[----:B------:R-:W3:Y:S04]  /*13390*/  LDL R53, [R1+0xa1c] ;  /* 0x000a1c0001357983 */ /* 0x000ee80000100800 */
[----:B------:R-:W3:Y:S04]  /*133a0*/  LDL R52, [R1+0xa20] ;  /* 0x000a200001347983 */ /* 0x000ee80000100800 */
[----:B------:R-:W3:Y:S04]  /*133b0*/  LDL R31, [R1+0xa00] ;  /* 0x000a0000011f7983 */ /* 0x000ee80000100800 */
[----:B------:R-:W-:Y:S04]  /*133c0*/  STS.U16 [R3+UR4+0x1780], R240 ;  /* 0x001780f003007988 */ /* 0x000fe80008000404 */
[----:B------:R-:W-:Y:S04]  /*133d0*/  STS.U16 [R3+UR4+0x5780], R239 ;  /* 0x005780ef03007988 */ /* 0x000fe80008000404 */
[----:B------:R-:W-:Y:S04]  /*133e0*/  STS.U16 [R3+UR4+0x1b80], R228 ;  /* 0x001b80e403007988 */ /* 0x000fe80008000404 */
[----:B------:R-:W-:Y:S04]  /*133f0*/  STS.U16 [R3+UR4+0x5b80], R227 ;  /* 0x005b80e303007988 */ /* 0x000fe80008000404 */
[----:B------:R-:W-:Y:S04]  /*13400*/  STS.U16 [R3+UR4+0x1f80], R216 ;  /* 0x001f80d803007988 */ /* 0x000fe80008000404 */
[----:B------:R0:W-:Y:S04]  /*13410*/  STS.U16 [R3+UR4+0x5f80], R215 ;  /* 0x005f80d703007988 */ /* 0x0001e80008000404 */
[----:B------:R-:W-:Y:S04]  /*13420*/  STS.U16 [R2+UR4+0x8000], R212 ;  /* 0x008000d402007988 */ /* 0x000fe80008000404 */
[----:B------:R-:W3:Y:S01]  /*13430*/  LDL R51, [R1+0x9fc] ;  /* 0x0009fc0001337983 */ /* 0x000ee20000100800 */
[----:B0-----:R-:W-:-:S03]  /*13440*/  LOP3.LUT R3, R2, 0x20, RZ, 0x3c, !PT ;  /* 0x0000002002037812 */ /* 0x001fc600078e3cff */
        /* <DEDUP_REMOVED lines=60> */
[----:B0-----:R-:W-:-:S03]  /*13810*/  PRMT R198, RZ, 0x7610, R198 ;  /* 0x00007610ffc67816 */ /* 0x001fc600000000c6 */
[----:B------:R-:W-:Y:S04]  /*13820*/  STS.U16 [R3+UR4+0xf500], R23 ;  /* 0x00f5001703007988 */ /* 0x000fe80008000404 */
[----:B------:R-:W-:Y:S04]  /*13830*/  STS.U16 [R3+UR4+0xf900], R22 ;  /* 0x00f9001603007988 */ /* 0x000fe80008000404 */
[----:B------:R0:W-:Y:S04]  /*13840*/  STS.U16 [R3+UR4+0xfd00], R21 ;  /* 0x00fd001503007988 */ /* 0x0001e80008000404 */
[----:B-1----:R-:W3:Y:S01]  /*13850*/  LDL.LU R2, [R1+0x704] ;  /* 0x0007040001027983 */ /* 0x002ee20000300800 */
[----:B------:R-:W-:-:S03]  /*13860*/  PRMT R197, RZ, 0x7610, R197 ;  /* 0x00007610ffc57816 */ /* 0x000fc600000000c5 */
[----:B----4-:R2:W4:Y:S04]  /*13870*/  @!P0 LDG.E.U16 R198, desc[UR6][R14.64] ;  /* 0x000000060ec68981 */ /* 0x010528000c1e1500 */
[----:B0-----:R-:W4:Y:S04]  /*13880*/  LDL.LU R3, [R1+0x6fc] ;  /* 0x0006fc0001037983 */ /* 0x001f280000300800 */
[----:B------:R-:W4:Y:S04]  /*13890*/  LDL.LU R4, [R1+0x6e4] ;  /* 0x0006e40001047983 */ /* 0x000f280000300800 */
[----:B------:R-:W4:Y:S04]  /*138a0*/  LDL R41, [R1+0x9e4] ;  /* 0x0009e40001297983 */ /* 0x000f280000100800 */
[----:B------:R-:W4:Y:S01]  /*138b0*/  LDL R30, [R1+0x9e8] ;  /* 0x0009e800011e7983 */ /* 0x000f220000100800 */
[----:B--2---:R-:W-:-:S02]  /*138c0*/  @!P0 IMAD.MOV.U32 R14, RZ, RZ, R39 ;  /* 0x000000ffff0e8224 */ /* 0x004fc400078e0027 */
[----:B---3--:R-:W-:Y:S01]  /*138d0*/  @!P0 IMAD.MOV.U32 R15, RZ, RZ, R49 ;  /* 0x000000ffff0f8224 */ /* 0x008fe200078e0031 */
[----:B------:R-:W2:Y:S04]  /*138e0*/  LDL R39, [R1+0x9e0] ;  /* 0x0009e00001277983 */ /* 0x000ea80000100800 */
[----:B------:R-:W3:Y:S04]  /*138f0*/  LDL R49, [R1+0x9dc] ;  /* 0x0009dc0001317983 */ /* 0x000ee80000100800 */
[----:B------:R0:W3:Y:S01]  /*13900*/  @!P0 LDG.E.U16 R197, desc[UR6][R14.64] ;  /* 0x000000060ec58981 */ /* 0x0000e2000c1e1500 */
[----:B------:R-:W-:-:S02]  /*13910*/  PRMT R196, RZ, 0x7610, R196 ;  /* 0x00007610ffc47816 */ /* 0x000fc400000000c4 */
[----:B------:R-:W-:Y:S01]  /*13920*/  PRMT R195, RZ, 0x7610, R195 ;  /* 0x00007610ffc37816 */ /* 0x000fe200000000c3 */
[----:B------:R-:W3:Y:S01]  /*13930*/  LDL R55, [R1+0x844] ;  /* 0x0008440001377983 */ /* 0x000ee20000100800 */
[----:B------:R-:W-:Y:S02]  /*13940*/  PRMT R194, RZ, 0x7610, R194 ;  /* 0x00007610ffc27816 */ /* 0x000fe400000000c2 */
[----:B------:R-:W-:Y:S01]  /*13950*/  PRMT R193, RZ, 0x7610, R193 ;  /* 0x00007610ffc17816 */ /* 0x000fe200000000c1 */
[----:B------:R-:W3:Y:S01]  /*13960*/  LDL R54, [R1+0x83c] ;  /* 0x00083c0001367983 */ /* 0x000ee20000100800 */
[----:B0-----:R-:W-:Y:S02]  /*13970*/  @!P0 IMAD.MOV.U32 R14, RZ, RZ, R25 ;  /* 0x000000ffff0e8224 */ /* 0x001fe400078e0019 */
[----:B------:R-:W-:Y:S01]  /*13980*/  @!P0 IMAD.MOV.U32 R15, RZ, RZ, R33 ;  /* 0x000000ffff0f8224 */ /* 0x000fe200078e0021 */
[----:B------:R-:W3:Y:S04]  /*13990*/  LDL R25, [R1+0x9c8] ;  /* 0x0009c80001197983 */ /* 0x000ee80000100800 */
[----:B------:R-:W3:Y:S04]  /*139a0*/  LDL R33, [R1+0x9c4] ;  /* 0x0009c40001217983 */ /* 0x000ee80000100800 */
[----:B------:R0:W3:Y:S02]  /*139b0*/  @!P0 LDG.E.U16 R196, desc[UR6][R14.64] ;  /* 0x000000060ec48981 */ /* 0x0000e4000c1e1500 */
[----:B0-----:R-:W-:-:S02]  /*139c0*/  @!P0 IMAD.MOV.U32 R14, RZ, RZ, R34 ;  /* 0x000000ffff0e8224 */ /* 0x001fc400078e0022 */
        /* <DEDUP_REMOVED lines=15> */
[----:B------:R-:W3:Y:S01]  /*13ac0*/  LDL R31, [R1+0x988] ;  /* 0x00098800011f7983 */ /* 0x000ee20000100800 */
[----:B------:R-:W-:Y:S01]  /*13ad0*/  PRMT R192, RZ, 0x7610, R192 ;  /* 0x00007610ffc07816 */ /* 0x000fe200000000c0 */
[----:B------:R-:W-:Y:S02]  /*13ae0*/  @!P0 IMAD.MOV.U32 R15, RZ, RZ, R51 ;  /* 0x000000ffff0f8224 */ /* 0x000fe400078e0033 */
[----:B------:R-:W3:Y:S01]  /*13af0*/  LDL R51, [R1+0x984] ;  /* 0x0009840001337983 */ /* 0x000ee20000100800 */
[----:B------:R-:W-:-:S03]  /*13b00*/  PRMT R191, RZ, 0x7610, R191 ;  /* 0x00007610ffbf7816 */ /* 0x000fc600000000bf */
[----:B------:R4:W3:Y:S01]  /*13b10*/  @!P0 LDG.E.U16 R192, desc[UR6][R14.64] ;  /* 0x000000060ec08981 */ /* 0x0008e2000c1e1500 */
[----:B------:R-:W-:Y:S02]  /*13b20*/  PRMT R190, RZ, 0x7610, R190 ;  /* 0x00007610ffbe7816 */ /* 0x000fe400000000be */
[----:B------:R-:W-:Y:S02]  /*13b30*/  PRMT R189, RZ, 0x7610, R189 ;  /* 0x00007610ffbd7816 */ /* 0x000fe400000000bd */
[----:B------:R-:W-:Y:S02]  /*13b40*/  PRMT R188, RZ, 0x7610, R188 ;  /* 0x00007610ffbc7816 */ /* 0x000fe400000000bc */
[----:B------:R-:W-:Y:S02]  /*13b50*/  PRMT R187, RZ, 0x7610, R187 ;  /* 0x00007610ffbb7816 */ /* 0x000fe400000000bb */
[----:B------:R-:W-:Y:S01]  /*13b60*/  PRMT R186, RZ, 0x7610, R186 ;  /* 0x00007610ffba7816 */ /* 0x000fe200000000ba */
[----:B----4-:R-:W-:-:S02]  /*13b70*/  @!P0 IMAD.MOV.U32 R15, RZ, RZ, R41 ;  /* 0x000000ffff0f8224 */ /* 0x010fc400078e0029 */
[----:B------:R-:W4:Y:S01]  /*13b80*/  LDL R41, [R1+0x97c] ;  /* 0x00097c0001297983 */ /* 0x000f220000100800 */
[----:B------:R-:W-:-:S03]  /*13b90*/  @!P0 IMAD.MOV.U32 R14, RZ, RZ, R30 ;  /* 0x000000ffff0e8224 */ /* 0x000fc600078e001e */
[----:B------:R-:W4:Y:S04]  /*13ba0*/  LDL R30, [R1+0x980] ;  /* 0x00098000011e7983 */ /* 0x000f280000100800 */
[----:B------:R2:W4:Y:S02]  /*13bb0*/  @!P0 LDG.E.U16 R191, desc[UR6][R14.64] ;  /* 0x000000060ebf8981 */ /* 0x000524000c1e1500 */
[----:B--2---:R-:W-:Y:S02]  /*13bc0*/  @!P0 IMAD.MOV.U32 R14, RZ, RZ, R39 ;  /* 0x000000ffff0e8224 */ /* 0x004fe400078e0027 */
[----:B---3--:R-:W-:Y:S01]  /*13bd0*/  @!P0 IMAD.MOV.U32 R15, RZ, RZ, R49 ;  /* 0x000000ffff0f8224 */ /* 0x008fe200078e0031 */
[----:B------:R-:W2:Y:S04]  /*13be0*/  LDL R39, [R1+0x968] ;  /* 0x0009680001277983 */ /* 0x000ea80000100800 */
        /* <DEDUP_REMOVED lines=40> */
[----:B------:R-:W2:Y:S01]  /*13e70*/  LDL R39, [R1+0x900] ;  /* 0x0009000001277983 */ /* 0x000ea20000100800 */
        /* <DEDUP_REMOVED lines=25> */
[----:B------:R-:W-:Y:S01]  /*14010*/  PRMT R178, RZ, 0x7610, R178 ;  /* 0x00007610ffb27816 */ /* 0x000fe200000000b2 */
[----:B------:R-:W-:Y:S01]  /*14020*/  @!P0 IMAD.MOV.U32 R15, RZ, RZ, R51 ;  /* 0x000000ffff0f8224 */ /* 0x000fe200078e0033 */
[----:B------:R-:W-:Y:S01]  /*14030*/  PRMT R177, RZ, 0x7610, R177 ;  /* 0x00007610ffb17816 */ /* 0x000fe200000000b1 */
[----:B------:R-:W3:Y:S04]  /*14040*/  LDL R51, [R1+0x8a4] ;  /* 0x0008a40001337983 */ /* 0x000ee80000100800 */
[----:B------:R4:W3:Y:S01]  /*14050*/  @!P0 LDG.E.U16 R178, desc[UR6][R14.64] ;  /* 0x000000060eb28981 */ /* 0x0008e2000c1e1500 */
[----:B------:R-:W-:-:S02]  /*14060*/  PRMT R176, RZ, 0x7610, R176 ;  /* 0x00007610ffb07816 */ /* 0x000fc400000000b0 */
[----:B------:R-:W-:Y:S02]  /*14070*/  PRMT R175, RZ, 0x7610, R175 ;  /* 0x00007610ffaf7816 */ /* 0x000fe400000000af */
[----:B------:R-:W-:Y:S02]  /*14080*/  PRMT R174, RZ, 0x7610, R174 ;  /* 0x00007610ffae7816 */ /* 0x000fe400000000ae */
[----:B------:R-:W-:Y:S02]  /*14090*/  PRMT R173, RZ, 0x7610, R173 ;  /* 0x00007610ffad7816 */ /* 0x000fe400000000ad */
[----:B------:R-:W-:Y:S01]  /*140a0*/  PRMT R172, RZ, 0x7610, R172 ;  /* 0x00007610ffac7816 */ /* 0x000fe200000000ac */
[----:B----4-:R-:W-:Y:S02]  /*140b0*/  @!P0 IMAD.MOV.U32 R15, RZ, RZ, R41 ;  /* 0x000000ffff0f8224 */ /* 0x010fe400078e0029 */
        /* <DEDUP_REMOVED lines=10> */
[----:B------:R-:W2:Y:S01]  /*14160*/  LDL R25, [R1+0x888] ;  /* 0x0008880001197983 */ /* 0x000ea20000100800 */
        /* <DEDUP_REMOVED lines=13> */
[----:B0-----:R-:W-:Y:S01]  /*14240*/  @!P0 IMAD.MOV.U32 R14, RZ, RZ, R52 ;  /* 0x000000ffff0e8224 */ /* 0x001fe200078e0034 */
[----:B------:R-:W-:Y:S01]  /*14250*/  PRMT R171, RZ, 0x7610, R171 ;  /* 0x00007610ffab7816 */ /* 0x000fe200000000ab */
[----:B------:R-:W3:Y:S01]  /*14260*/  LDL R52, [R1+0x824] ;  /* 0x0008240001347983 */ /* 0x000ee20000100800 */
[----:B------:R-:W-:-:S03]  /*14270*/  @!P0 IMAD.MOV.U32 R15, RZ, RZ, R53 ;  /* 0x000000ffff0f8224 */ /* 0x000fc600078e0035 */
[----:B------:R-:W3:Y:S04]  /*14280*/  LDL R53, [R1+0x840] ;  /* 0x0008400001357983 */ /* 0x000ee80000100800 */
[----:B------:R0:W3:Y:S02]  /*14290*/  @!P0 LDG.E.U16 R172, desc[UR6][R14.64] ;  /* 0x000000060eac8981 */ /* 0x0000e4000c1e1500 */
[----:B0-----:R-:W-:Y:S02]  /*142a0*/  @!P0 IMAD.MOV.U32 R14, RZ, RZ, R31 ;  /* 0x000000ffff0e8224 */ /* 0x001fe400078e001f */
[----:B------:R-:W3:Y:S01]  /*142b0*/  LDL R31, [R1+0x848] ;  /* 0x00084800011f7983 */ /* 0x000ee20000100800 */
[----:B------:R-:W-:-:S03]  /*142c0*/  @!P0 IMAD.MOV.U32 R15, RZ, RZ, R51 ;  /* 0x000000ffff0f8224 */ /* 0x000fc600078e0033 */
[----:B------:R-:W3:Y:S01]  /*142d0*/  LDL R51, [R1+0x828] ;  /* 0x0008280001337983 */ /* 0x000ee20000100800 */
[----:B------:R-:W-:-:S03]  /*142e0*/  PRMT R170, RZ, 0x7610, R170 ;  /* 0x00007610ffaa7816 */ /* 0x000fc600000000aa */
[----:B------:R4:W3:Y:S01]  /*142f0*/  @!P0 LDG.E.U16 R171, desc[UR6][R14.64] ;  /* 0x000000060eab8981 */ /* 0x0008e2000c1e1500 */
        /* <DEDUP_REMOVED lines=15> */
[----:B------:R-:W-:Y:S01]  /*143f0*/  @!P0 IMAD.MOV.U32 R15, RZ, RZ, R49 ;  /* 0x000000ffff0f8224 */ /* 0x000fe200078e0031 */
[----:B------:R-:W3:Y:S04]  /*14400*/  LDL R39, [R1+0x7a4] ;  /* 0x0007a40001277983 */ /* 0x000ee80000100800 */
[----:B------:R0:W3:Y:S04]  /*14410*/  @!P0 LDG.E.U16 R168, desc[UR6][R14.64] ;  /* 0x000000060ea88981 */ /* 0x0000e8000c1e1500 */
[----:B------:R-:W3:Y:S01]  /*14420*/  LDL R49, [R1+0x7c4] ;  /* 0x0007c40001317983 */ /* 0x000ee20000100800 */
[----:B0-----:R-:W-:-:S03]  /*14430*/  @!P0 IMAD.MOV.U32 R15, RZ, RZ, R36 ;  /* 0x000000ffff0f8224 */ /* 0x001fc600078e0024 */
        /* <DEDUP_REMOVED lines=11> */
[----:B------:R-:W-:Y:S01]  /*144f0*/  PRMT R165, RZ, 0x7610, R165 ;  /* 0x00007610ffa57816 */ /* 0x000fe200000000a5 */
[----:B------:R-:W-:Y:S01]  /*14500*/  @!P0 IMAD.MOV.U32 R15, RZ, RZ, R55 ;  /* 0x000000ffff0f8224 */ /* 0x000fe200078e0037 */
[----:B------:R-:W-:-:S04]  /*14510*/  PRMT R164, RZ, 0x7610, R164 ;  /* 0x00007610ffa47816 */ /* 0x000fc800000000a4 */
[----:B------:R0:W3:Y:S01]  /*14520*/  @!P0 LDG.E.U16 R165, desc[UR6][R14.64] ;  /* 0x000000060ea58981 */ /* 0x0000e2000c1e1500 */
[----:B------:R-:W-:Y:S01]  /*14530*/  PRMT R163, RZ, 0x7610, R163 ;  /* 0x00007610ffa37816 */ /* 0x000fe200000000a3 */
[----:B0-----:R-:W-:Y:S02]  /*14540*/  @!P0 IMAD.MOV.U32 R14, RZ, RZ, R53 ;  /* 0x000000ffff0e8224 */ /* 0x001fe400078e0035 */
[----:B------:R-:W-:-:S05]  /*14550*/  @!P0 IMAD.MOV.U32 R15, RZ, RZ, R54 ;  /* 0x000000ffff0f8224 */ /* 0x000fca00078e0036 */
[----:B------:R0:W3:Y:S02]  /*14560*/  @!P0 LDG.E.U16 R164, desc[UR6][R14.64] ;  /* 0x000000060ea48981 */ /* 0x0000e4000c1e1500 */
[----:B0-----:R-:W-:Y:S02]  /*14570*/  @!P0 IMAD.MOV.U32 R14, RZ, RZ, R51 ;  /* 0x000000ffff0e8224 */ /* 0x001fe400078e0033 */
[----:B------:R-:W-:-:S05]  /*14580*/  @!P0 IMAD.MOV.U32 R15, RZ, RZ, R52 ;  /* 0x000000ffff0f8224 */ /* 0x000fca00078e0034 */
[----:B------:R4:W3:Y:S01]  /*14590*/  @!P0 LDG.E.U16 R163, desc[UR6][R14.64] ;  /* 0x000000060ea38981 */ /* 0x0008e2000c1e1500 */
[----:B------:R-:W-:Y:S02]  /*145a0*/  PRMT R162, RZ, 0x7610, R162 ;  /* 0x00007610ffa27816 */ /* 0x000fe400000000a2 */
[----:B------:R-:W-:Y:S02]  /*145b0*/  PRMT R161, RZ, 0x7610, R161 ;  /* 0x00007610ffa17816 */ /* 0x000fe400000000a1 */
[----:B------:R-:W-:Y:S02]  /*145c0*/  PRMT R160, RZ, 0x7610, R160 ;  /* 0x00007610ffa07816 */ /* 0x000fe400000000a0 */
[----:B------:R-:W-:Y:S02]  /*145d0*/  PRMT R159, RZ, 0x7610, R159 ;  /* 0x00007610ff9f7816 */ /* 0x000fe4000000009f */
[----:B------:R-:W-:Y:S01]  /*145e0*/  PRMT R158, RZ, 0x7610, R158 ;  /* 0x00007610ff9e7816 */ /* 0x000fe2000000009e */
[----:B----4-:R-:W-:-:S02]  /*145f0*/  @!P0 IMAD.MOV.U32 R14, RZ, RZ, R30 ;  /* 0x000000ffff0e8224 */ /* 0x010fc400078e001e */
[----:B------:R-:W4:Y:S01]  /*14600*/  LDL.LU R30, [R1+0x764] ;  /* 0x00076400011e7983 */ /* 0x000f220000300800 */
[----:B------:R-:W-:-:S03]  /*14610*/  @!P0 IMAD.MOV.U32 R15, RZ, RZ, R41 ;  /* 0x000000ffff0f8224 */ /* 0x000fc600078e0029 */
[----:B------:R-:W4:Y:S04]  /*14620*/  LDL.LU R245, [R1+0x748] ;  /* 0x0007480001f57983 */ /* 0x000f280000300800 */
[----:B------:R-:W4:Y:S04]  /*14630*/  LDL.LU R41, [R1+0x744] ;  /* 0x0007440001297983 */ /* 0x000f280000300800 */
[----:B------:R2:W4:Y:S02]  /*14640*/  @!P0 LDG.E.U16 R162, desc[UR6][R14.64] ;  /* 0x000000060ea28981 */ /* 0x000524000c1e1500 */
[----:B--2---:R-:W-:-:S02]  /*14650*/  @!P0 IMAD.MOV.U32 R14, RZ, RZ, R25 ;  /* 0x000000ffff0e8224 */ /* 0x004fc400078e0019 */
[----:B---3--:R-:W-:Y:S02]  /*14660*/  @!P0 IMAD.MOV.U32 R15, RZ, RZ, R33 ;  /* 0x000000ffff0f8224 */ /* 0x008fe400078e0021 */
[----:B------:R-:W2:Y:S04]  /*14670*/  LDL.LU R33, [R1+0x724] ;  /* 0x0007240001217983 */ /* 0x000ea80000300800 */
[----:B------:R-:W3:Y:S04]  /*14680*/  LDL.LU R25, [R1+0x728] ;  /* 0x0007280001197983 */ /* 0x000ee80000300800 */
[----:B------:R0:W3:Y:S04]  /*14690*/  @!P0 LDG.E.U16 R161, desc[UR6][R14.64] ;  /* 0x000000060ea18981 */ /* 0x0000e8000c1e1500 */
[----:B------:R-:W3:Y:S01]  /*146a0*/  LDL R52, [R1+0x6e8] ;  /* 0x0006e80001347983 */ /* 0x000ee20000100800 */
[----:B0-----:R-:W-:-:S02]  /*146b0*/  @!P0 IMAD.MOV.U32 R15, RZ, RZ, R49 ;  /* 0x000000ffff0f8224 */ /* 0x001fc400078e0031 */
[----:B------:R-:W-:Y:S02]  /*146c0*/  @!P0 IMAD.MOV.U32 R14, RZ, RZ, R36 ;  /* 0x000000ffff0e8224 */ /* 0x000fe400078e0024 */
[----:B------:R-:W3:Y:S04]  /*146d0*/  LDL.LU R36, [R1+0x708] ;  /* 0x0007080001247983 */ /* 0x000ee80000300800 */
[----:B------:R0:W3:Y:S04]  /*146e0*/  @!P0 LDG.E.U16 R160, desc[UR6][R14.64] ;  /* 0x000000060ea08981 */ /* 0x0000e8000c1e1500 */
[----:B------:R-:W3:Y:S04]  /*146f0*/  LDL R56, [R1+0x7fc] ;  /* 0x0007fc0001387983 */ /* 0x000ee80000100800 */
[----:B------:R-:W3:Y:S01]  /*14700*/  LDL R55, [R1+0x7dc] ;  /* 0x0007dc0001377983 */ /* 0x000ee20000100800 */
[----:B0-----:R-:W-:-:S02]  /*14710*/  @!P0 IMAD.MOV.U32 R14, RZ, RZ, R34 ;  /* 0x000000ffff0e8224 */ /* 0x001fc400078e0022 */
[----:B------:R-:W-:Y:S01]  /*14720*/  @!P0 IMAD.MOV.U32 R15, RZ, RZ, R39 ;  /* 0x000000ffff0f8224 */ /* 0x000fe200078e0027 */
[----:B------:R-:W3:Y:S04]  /*14730*/  LDL R49, [R1+0x7c0] ;  /* 0x0007c00001317983 */ /* 0x000ee80000100800 */
[----:B------:R0:W3:Y:S04]  /*14740*/  @!P0 LDG.E.U16 R159, desc[UR6][R14.64] ;  /* 0x000000060e9f8981 */ /* 0x0000e8000c1e1500 */
[----:B------:R-:W3:Y:S04]  /*14750*/  LDL R39, [R1+0x7e0] ;  /* 0x0007e00001277983 */ /* 0x000ee80000100800 */
[----:B------:R-:W3:Y:S01]  /*14760*/  LDL R54, [R1+0x7bc] ;  /* 0x0007bc0001367983 */ /* 0x000ee20000100800 */
[----:B0-----:R-:W-:-:S02]  /*14770*/  @!P0 IMAD.MOV.U32 R14, RZ, RZ, R5 ;  /* 0x000000ffff0e8224 */ /* 0x001fc400078e0005 */
[----:B------:R-:W-:Y:S01]  /*14780*/  @!P0 IMAD.MOV.U32 R15, RZ, RZ, R28 ;  /* 0x000000ffff0f8224 */ /* 0x000fe200078e001c */
[----:B------:R-:W3:Y:S04]  /*14790*/  LDL R5, [R1+0x820] ;  /* 0x0008200001057983 */ /* 0x000ee80000100800 */
[----:B------:R-:W3:Y:S04]  /*147a0*/  LDL R28, [R1+0x81c] ;  /* 0x00081c00011c7983 */ /* 0x000ee80000100800 */
[----:B------:R0:W3:Y:S04]  /*147b0*/  @!P0 LDG.E.U16 R158, desc[UR6][R14.64] ;  /* 0x000000060e9e8981 */ /* 0x0000e8000c1e1500 */
[----:B------:R-:W3:Y:S04]  /*147c0*/  LDL R34, [R1+0x7a0] ;  /* 0x0007a00001227983 */ /* 0x000ee80000100800 */
[----:B------:R-:W3:Y:S01]  /*147d0*/  LDL R53, [R1+0x79c] ;  /* 0x00079c0001357983 */ /* 0x000ee20000100800 */
[----:B0-----:R-:W-:-:S03]  /*147e0*/  @!P0 IMAD.MOV.U32 R14, RZ, RZ, R31 ;  /* 0x000000ffff0e8224 */ /* 0x001fc600078e001f */
[----:B------:R-:W3:Y:S04]  /*147f0*/  LDL R31, [R1+0x800] ;  /* 0x00080000011f7983 */ /* 0x000ee80000100800 */
[----:B------:R-:W3:Y:S01]  /*14800*/  LDL R51, [R1+0x780] ;  /* 0x0007800001337983 */ /* 0x000ee20000100800 */
[----:B------:R-:W-:Y:S02]  /*14810*/  PRMT R157, RZ, 0x7610, R157 ;  /* 0x00007610ff9d7816 */ /* 0x000fe4000000009d */
[----:B------:R-:W-:Y:S02]  /*14820*/  PRMT R156, RZ, 0x7610, R156 ;  /* 0x00007610ff9c7816 */ /* 0x000fe4000000009c */
[----:B------:R-:W-:Y:S02]  /*14830*/  PRMT R155, RZ, 0x7610, R155 ;  /* 0x00007610ff9b7816 */ /* 0x000fe4000000009b */
[----:B------:R-:W-:-:S02]  /*14840*/  PRMT R154, RZ, 0x7610, R154 ;  /* 0x00007610ff9a7816 */ /* 0x000fc4000000009a */
[----:B------:R-:W-:Y:S02]  /*14850*/  PRMT R153, RZ, 0x7610, R153 ;  /* 0x00007610ff997816 */ /* 0x000fe40000000099 */
[----:B------:R-:W-:Y:S02]  /*14860*/  PRMT R152, RZ, 0x7610, R152 ;  /* 0x00007610ff987816 */ /* 0x000fe40000000098 */
[----:B------:R-:W-:Y:S01]  /*14870*/  PRMT R23, RZ, 0x7610, R23 ;  /* 0x00007610ff177816 */ /* 0x000fe20000000017 */
[----:B------:R-:W-:Y:S01]  /*14880*/  STL [R1+0xf30], R2 ;  /* 0x000f300201007387 */ /* 0x000fe20000100800 */
[----:B------:R-:W-:Y:S02]  /*14890*/  PRMT R22, RZ, 0x7610, R22 ;  /* 0x00007610ff167816 */ /* 0x000fe40000000016 */
[----:B------:R-:W-:Y:S01]  /*148a0*/  PRMT R21, RZ, 0x7610, R21 ;  /* 0x00007610ff157816 */ /* 0x000fe20000000015 */
[----:B------:R0:W-:Y:S02]  /*148b0*/  STS.U16 [R50+UR4+0x8200], R20 ;  /* 0x0082001432007988 */ /* 0x0001e40008000404 */
[----:B0-----:R-:W-:Y:S01]  /*148c0*/  PRMT R20, RZ, 0x7610, R20 ;  /* 0x00007610ff147816 */ /* 0x001fe20000000014 */
[----:B----4-:R-:W-:-:S05]  /*148d0*/  @!P0 IMAD.MOV.U32 R15, RZ, RZ, R30 ;  /* 0x000000ffff0f8224 */ /* 0x010fca00078e001e */
[----:B------:R0:W4:Y:S02]  /*148e0*/  @!P0 LDG.E.U16 R157, desc[UR6][R14.64] ;  /* 0x000000060e9d8981 */ /* 0x000124000c1e1500 */
[----:B0-----:R-:W-:Y:S02]  /*148f0*/  @!P0 IMAD.MOV.U32 R14, RZ, RZ, R245 ;  /* 0x000000ffff0e8224 */ /* 0x001fe400078e00f5 */
[----:B------:R-:W-:-:S05]  /*14900*/  @!P0 IMAD.MOV.U32 R15, RZ, RZ, R41 ;  /* 0x000000ffff0f8224 */ /* 0x000fca00078e0029 */
[----:B------:R2:W4:Y:S02]  /*14910*/  @!P0 LDG.E.U16 R156, desc[UR6][R14.64] ;  /* 0x000000060e9c8981 */ /* 0x000524000c1e1500 */
[----:B--2---:R-:W-:Y:S02]  /*14920*/  @!P0 IMAD.MOV.U32 R15, RZ, RZ, R33 ;  /* 0x000000ffff0f8224 */ /* 0x004fe400078e0021 */
[----:B---3--:R-:W-:-:S05]  /*14930*/  @!P0 IMAD.MOV.U32 R14, RZ, RZ, R25 ;  /* 0x000000ffff0e8224 */ /* 0x008fca00078e0019 */
[----:B------:R0:W2:Y:S02]  /*14940*/  @!P0 LDG.E.U16 R155, desc[UR6][R14.64] ;  /* 0x000000060e9b8981 */ /* 0x0000a4000c1e1500 */
[----:B0-----:R-:W-:Y:S02]  /*14950*/  @!P0 IMAD.MOV.U32 R15, RZ, RZ, R2 ;  /* 0x000000ffff0f8224 */ /* 0x001fe400078e0002 */
[----:B------:R-:W-:-:S05]  /*14960*/  @!P0 IMAD.MOV.U32 R14, RZ, RZ, R36 ;  /* 0x000000ffff0e8224 */ /* 0x000fca00078e0024 */
[----:B------:R0:W3:Y:S02]  /*14970*/  @!P0 LDG.E.U16 R154, desc[UR6][R14.64] ;  /* 0x000000060e9a8981 */ /* 0x0000e4000c1e1500 */
[----:B0-----:R-:W-:Y:S02]  /*14980*/  @!P0 IMAD.MOV.U32 R14, RZ, RZ, R52 ;  /* 0x000000ffff0e8224 */ /* 0x001fe400078e0034 */
[----:B------:R-:W-:Y:S01]  /*14990*/  @!P0 IMAD.MOV.U32 R15, RZ, RZ, R4 ;  /* 0x000000ffff0f8224 */ /* 0x000fe200078e0004 */
[----:B------:R-:W3:Y:S04]  /*149a0*/  LDL R52, [R1+0x760] ;  /* 0x0007600001347983 */ /* 0x000ee80000100800 */
[----:B------:R0:W3:Y:S04]  /*149b0*/  @!P0 LDG.E.U16 R153, desc[UR6][R14.64] ;  /* 0x000000060e998981 */ /* 0x0000e8000c1e1500 */
[----:B------:R-:W3:Y:S01]  /*149c0*/  LDL.LU R2, [R1+0x71c] ;  /* 0x00071c0001027983 */ /* 0x000ee20000300800 */
[----:B0-----:R-:W-:-:S02]  /*149d0*/  @!P0 IMAD.MOV.U32 R14, RZ, RZ, R5 ;  /* 0x000000ffff0e8224 */ /* 0x001fc400078e0005 */
[----:B------:R-:W-:-:S05]  /*149e0*/  @!P0 IMAD.MOV.U32 R15, RZ, RZ, R28 ;  /* 0x000000ffff0f8224 */ /* 0x000fca00078e001c */
[----:B------:R0:W3:Y:S02]  /*149f0*/  @!P0 LDG.E.U16 R152, desc[UR6][R14.64] ;  /* 0x000000060e988981 */ /* 0x0000e4000c1e1500 */
[----:B0-----:R-:W-:Y:S02]  /*14a00*/  @!P0 IMAD.MOV.U32 R15, RZ, RZ, R56 ;  /* 0x000000ffff0f8224 */ /* 0x001fe400078e0038 */
[----:B------:R-:W-:Y:S01]  /*14a10*/  @!P0 IMAD.MOV.U32 R14, RZ, RZ, R31 ;  /* 0x000000ffff0e8224 */ /* 0x000fe200078e001f */
[----:B------:R0:W-:Y:S04]  /*14a20*/  STL [R1+0xf24], R4 ;  /* 0x000f240401007387 */ /* 0x0001e80000100800 */
[----:B------:R1:W3:Y:S04]  /*14a30*/  @!P0 LDG.E.U16 R23, desc[UR6][R14.64] ;  /* 0x000000060e178981 */ /* 0x0002e8000c1e1500 */
[----:B0-----:R-:W3:Y:S01]  /*14a40*/  LDL.LU R4, [R1+0x6e0] ;  /* 0x0006e00001047983 */ /* 0x001ee20000300800 */
[----:B-1----:R-:W-:-:S03]  /*14a50*/  @!P0 IMAD.MOV.U32 R14, RZ, RZ, R39 ;  /* 0x000000ffff0e8224 */ /* 0x002fc600078e0027 */
[----:B------:R-:W3:Y:S01]  /*14a60*/  LDL.LU R5, [R1+0x77c] ;  /* 0x00077c0001057983 */ /* 0x000ee20000300800 */
[----:B------:R-:W-:-:S03]  /*14a70*/  @!P0 IMAD.MOV.U32 R15, RZ, RZ, R55 ;  /* 0x000000ffff0f8224 */ /* 0x000fc600078e0037 */
[----:B------:R-:W3:Y:S04]  /*14a80*/  LDL.LU R28, [R1+0x75c] ;  /* 0x00075c00011c7983 */ /* 0x000ee80000300800 */
[----:B------:R-:W3:Y:S04]  /*14a90*/  LDL.LU R31, [R1+0x740] ;  /* 0x00074000011f7983 */ /* 0x000ee80000300800 */
[----:B------:R0:W3:Y:S04]  /*14aa0*/  @!P0 LDG.E.U16 R22, desc[UR6][R14.64] ;  /* 0x000000060e168981 */ /* 0x0000e8000c1e1500 */
[----:B------:R-:W3:Y:S01]  /*14ab0*/  LDL.LU R39, [R1+0x73c] ;  /* 0x00073c0001277983 */ /* 0x000ee20000300800 */
[----:B0-----:R-:W-:-:S02]  /*14ac0*/  @!P0 IMAD.MOV.U32 R14, RZ, RZ, R49 ;  /* 0x000000ffff0e8224 */ /* 0x001fc400078e0031 */
[----:B------:R-:W-:Y:S01]  /*14ad0*/  @!P0 IMAD.MOV.U32 R15, RZ, RZ, R54 ;  /* 0x000000ffff0f8224 */ /* 0x000fe200078e0036 */
[----:B------:R-:W3:Y:S04]  /*14ae0*/  LDL.LU R49, [R1+0x720] ;  /* 0x0007200001317983 */ /* 0x000ee80000300800 */
[----:B------:R0:W3:Y:S02]  /*14af0*/  @!P0 LDG.E.U16 R21, desc[UR6][R14.64] ;  /* 0x000000060e158981 */ /* 0x0000e4000c1e1500 */
[----:B0-----:R-:W-:Y:S02]  /*14b00*/  @!P0 IMAD.MOV.U32 R14, RZ, RZ, R34 ;  /* 0x000000ffff0e8224 */ /* 0x001fe400078e0022 */
[----:B------:R-:W3:Y:S01]  /*14b10*/  LDL.LU R34, [R1+0x700] ;  /* 0x0007000001227983 */ /* 0x000ee20000300800 */
[----:B------:R-:W-:-:S05]  /*14b20*/  @!P0 IMAD.MOV.U32 R15, RZ, RZ, R53 ;  /* 0x000000ffff0f8224 */ /* 0x000fca00078e0035 */
[----:B------:R0:W3:Y:S02]  /*14b30*/  @!P0 LDG.E.U16 R20, desc[UR6][R14.64] ;  /* 0x000000060e148981 */ /* 0x0000e4000c1e1500 */
[----:B0-----:R-:W-:Y:S02]  /*14b40*/  @!P0 IMAD.MOV.U32 R14, RZ, RZ, R51 ;  /* 0x000000ffff0e8224 */ /* 0x001fe400078e0033 */
[----:B------:R-:W3:Y:S04]  /*14b50*/  LDL R51, [R1+0x6dc] ;  /* 0x0006dc0001337983 */ /* 0x000ee80000100800 */
[----:B------:R0:W-:Y:S04]  /*14b60*/  STS.U16 [R50+UR4+0x8600], R19 ;  /* 0x0086001332007988 */ /* 0x0001e80008000404 */
[----:B------:R1:W-:Y:S01]  /*14b70*/  STS.U16 [R50+UR4+0x8a00], R18 ;  /* 0x008a001232007988 */ /* 0x0003e20008000404 */
[----:B0-----:R-:W-:-:S02]  /*14b80*/  PRMT R19, RZ, 0x7610, R19 ;  /* 0x00007610ff137816 */ /* 0x001fc40000000013 */
[----:B-1----:R-:W-:Y:S01]  /*14b90*/  PRMT R18, RZ, 0x7610, R18 ;  /* 0x00007610ff127816 */ /* 0x002fe20000000012 */
[----:B------:R0:W-:Y:S02]  /*14ba0*/  STS.U16 [R50+UR4+0x8e00], R17 ;  /* 0x008e001132007988 */ /* 0x0001e40008000404 */
[----:B0-----:R-:W-:Y:S02]  /*14bb0*/  PRMT R17, RZ, 0x7610, R17 ;  /* 0x00007610ff117816 */ /* 0x001fe40000000011 */
[----:B------:R0:W-:Y:S04]  /*14bc0*/  STS.U16 [R50+UR4+0x9200], R16 ;  /* 0x0092001032007988 */ /* 0x0001e80008000404 */
[----:B------:R1:W-:Y:S04]  /*14bd0*/  STS.U16 [R50+UR4+0x9600], R13 ;  /* 0x0096000d32007988 */ /* 0x0003e80008000404 */
[----:B------:R1:W-:Y:S04]  /*14be0*/  STS.U16 [R50+UR4+0x9a00], R11 ;  /* 0x009a000b32007988 */ /* 0x0003e80008000404 */
        /* <DEDUP_REMOVED lines=8> */
[----:B------:R-:W-:Y:S04]  /*14c70*/  STS.U16 [R50+UR4+0xba00], R177 ;  /* 0x00ba00b132007988 */ /* 0x000fe80008000404 */
[----:B------:R-:W-:Y:S04]  /*14c80*/  STS.U16 [R50+UR4+0xbe00], R175 ;  /* 0x00be00af32007988 */ /* 0x000fe80008000404 */
[----:B------:R-:W-:Y:S04]  /*14c90*/  STS.U16 [R50+UR4+0xc200], R173 ;  /* 0x00c200ad32007988 */ /* 0x000fe80008000404 */
[----:B------:R-:W-:Y:S01]  /*14ca0*/  STS.U16 [R50+UR4+0xc600], R171 ;  /* 0x00c600ab32007988 */ /* 0x000fe20008000404 */
[----:B-1----:R-:W-:-:S03]  /*14cb0*/  PRMT R13, RZ, 0x7610, R13 ;  /* 0x00007610ff0d7816 */ /* 0x002fc6000000000d */
[----:B------:R-:W-:Y:S04]  /*14cc0*/  STS.U16 [R50+UR4+0xca00], R169 ;  /* 0x00ca00a932007988 */ /* 0x000fe80008000404 */
[----:B------:R-:W-:Y:S04]  /*14cd0*/  STS.U16 [R50+UR4+0xce00], R167 ;  /* 0x00ce00a732007988 */ /* 0x000fe80008000404 */
[----:B------:R-:W-:Y:S04]  /*14ce0*/  STS.U16 [R50+UR4+0xd200], R165 ;  /* 0x00d200a532007988 */ /* 0x000fe80008000404 */
[----:B------:R-:W-:Y:S04]  /*14cf0*/  STS.U16 [R50+UR4+0xd600], R163 ;  /* 0x00d600a332007988 */ /* 0x000fe80008000404 */
[----:B------:R-:W-:Y:S04]  /*14d00*/  STS.U16 [R50+UR4+0xda00], R162 ;  /* 0x00da00a232007988 */ /* 0x000fe80008000404 */
[----:B------:R-:W-:Y:S01]  /*14d10*/  STS.U16 [R50+UR4+0xde00], R161 ;  /* 0x00de00a132007988 */ /* 0x000fe20008000404 */
[----:B------:R-:W-:-:S03]  /*14d20*/  PRMT R11, RZ, 0x7610, R11 ;  /* 0x00007610ff0b7816 */ /* 0x000fc6000000000b */
[----:B------:R-:W-:Y:S04]  /*14d30*/  STS.U16 [R50+UR4+0xe200], R160 ;  /* 0x00e200a032007988 */ /* 0x000fe80008000404 */
[----:B------:R-:W-:Y:S04]  /*14d40*/  STS.U16 [R50+UR4+0xe600], R159 ;  /* 0x00e6009f32007988 */ /* 0x000fe80008000404 */
[----:B------:R-:W-:Y:S04]  /*14d50*/  STS.U16 [R50+UR4+0xea00], R158 ;  /* 0x00ea009e32007988 */ /* 0x000fe80008000404 */
[----:B----4-:R-:W-:Y:S04]  /*14d60*/  STS.U16 [R50+UR4+0xee00], R157 ;  /* 0x00ee009d32007988 */ /* 0x010fe80008000404 */
[----:B------:R-:W-:Y:S04]  /*14d70*/  STS.U16 [R50+UR4+0xf200], R156 ;  /* 0x00f2009c32007988 */ /* 0x000fe80008000404 */
[----:B--2---:R-:W-:Y:S04]  /*14d80*/  STS.U16 [R50+UR4+0xf600], R155 ;  /* 0x00f6009b32007988 */ /* 0x004fe80008000404 */
[----:B---3--:R0:W-:Y:S01]  /*14d90*/  STL [R1+0xf34], R2 ;  /* 0x000f340201007387 */ /* 0x0081e20000100800 */
[----:B------:R-:W-:-:S05]  /*14da0*/  @!P0 IMAD.MOV.U32 R15, RZ, RZ, R5 ;  /* 0x000000ffff0f8224 */ /* 0x000fca00078e0005 */
[----:B------:R1:W2:Y:S02]  /*14db0*/  @!P0 LDG.E.U16 R19, desc[UR6][R14.64] ;  /* 0x000000060e138981 */ /* 0x0002a4000c1e1500 */
[----:B-1----:R-:W-:Y:S02]  /*14dc0*/  @!P0 IMAD.MOV.U32 R14, RZ, RZ, R52 ;  /* 0x000000ffff0e8224 */ /* 0x002fe400078e0034 */
[----:B------:R-:W-:-:S05]  /*14dd0*/  @!P0 IMAD.MOV.U32 R15, RZ, RZ, R28 ;  /* 0x000000ffff0f8224 */ /* 0x000fca00078e001c */
[----:B------:R1:W3:Y:S04]  /*14de0*/  @!P0 LDG.E.U16 R18, desc[UR6][R14.64] ;  /* 0x000000060e128981 */ /* 0x0002e8000c1e1500 */
[----:B------:R-:W-:Y:S04]  /*14df0*/  STL.64 [R1+0x1200], R48 ;  /* 0x0012003001007387 */ /* 0x000fe80000100a00 */
[----:B------:R-:W-:Y:S04]  /*14e00*/  STL.64 [R1+0x11f8], R46 ;  /* 0x0011f82e01007387 */ /* 0x000fe80000100a00 */
[----:B------:R-:W-:Y:S04]  /*14e10*/  STL.64 [R1+0x11f0], R44 ;  /* 0x0011f02c01007387 */ /* 0x000fe80000100a00 */
[----:B------:R-:W-:Y:S04]  /*14e20*/  STL.64 [R1+0x11e8], R42 ;  /* 0x0011e82a01007387 */ /* 0x000fe80000100a00 */
[----:B------:R-:W-:Y:S04]  /*14e30*/  STL.64 [R1+0x11e0], R40 ;  /* 0x0011e02801007387 */ /* 0x000fe80000100a00 */
[----:B------:R-:W-:Y:S04]  /*14e40*/  STL.64 [R1+0x11d8], R38 ;  /* 0x0011d82601007387 */ /* 0x000fe80000100a00 */
[----:B------:R-:W-:Y:S04]  /*14e50*/  STL.64 [R1+0x11d0], R36 ;  /* 0x0011d02401007387 */ /* 0x000fe80000100a00 */
[----:B------:R-:W-:Y:S01]  /*14e60*/  STL.64 [R1+0x11c8], R34 ;  /* 0x0011c82201007387 */ /* 0x000fe20000100a00 */
[----:B-1----:R-:W-:-:S03]  /*14e70*/  @!P0 IMAD.MOV.U32 R14, RZ, RZ, R31 ;  /* 0x000000ffff0e8224 */ /* 0x002fc600078e001f */
[----:B------:R-:W-:Y:S01]  /*14e80*/  STL.64 [R1+0x11c0], R32 ;  /* 0x0011c02001007387 */ /* 0x000fe20000100a00 */
[----:B------:R-:W-:-:S03]  /*14e90*/  @!P0 IMAD.MOV.U32 R15, RZ, RZ, R39 ;  /* 0x000000ffff0f8224 */ /* 0x000fc600078e0027 */
[----:B------:R-:W-:Y:S04]  /*14ea0*/  STL.64 [R1+0x11b8], R30 ;  /* 0x0011b81e01007387 */ /* 0x000fe80000100a00 */
[----:B------:R-:W-:Y:S04]  /*14eb0*/  STL.64 [R1+0x11b0], R28 ;  /* 0x0011b01c01007387 */ /* 0x000fe80000100a00 */
[----:B------:R-:W-:Y:S04]  /*14ec0*/  STL.64 [R1+0x11a8], R26 ;  /* 0x0011a81a01007387 */ /* 0x000fe80000100a00 */
[----:B------:R1:W-:Y:S04]  /*14ed0*/  STL.64 [R1+0x11a0], R24 ;  /* 0x0011a01801007387 */ /* 0x0003e80000100a00 */
[----:B------:R-:W-:Y:S04]  /*14ee0*/  STL.64 [R1+0x1218], R150 ;  /* 0x0012189601007387 */ /* 0x000fe80000100a00 */
[----:B------:R-:W-:Y:S04]  /*14ef0*/  STL.64 [R1+0x1210], R148 ;  /* 0x0012109401007387 */ /* 0x000fe80000100a00 */
[----:B------:R-:W-:Y:S04]  /*14f00*/  STL.64 [R1+0x1208], R146 ;  /* 0x0012089201007387 */ /* 0x000fe80000100a00 */
[----:B------:R4:W3:Y:S04]  /*14f10*/  @!P0 LDG.E.U16 R17, desc[UR6][R14.64] ;  /* 0x000000060e118981 */ /* 0x0008e8000c1e1500 */
[----:B------:R-:W-:Y:S04]  /*14f20*/  STL [R1+0xf38], R3 ;  /* 0x000f380301007387 */ /* 0x000fe80000100800 */
[----:B------:R-:W-:Y:S01]  /*14f30*/  STL [R1+0xf3c], R4 ;  /* 0x000f3c0401007387 */ /* 0x000fe20000100800 */
[----:B----4-:R-:W-:-:S03]  /*14f40*/  @!P0 IMAD.MOV.U32 R15, RZ, RZ, R2 ;  /* 0x000000ffff0f8224 */ /* 0x010fc600078e0002 */
[----:B0-----:R-:W4:Y:S01]  /*14f50*/  LDL R2, [R1+0xee4] ;  /* 0x000ee40001027983 */ /* 0x001f220000100800 */
[----:B------:R-:W-:-:S03]  /*14f60*/  @!P0 IMAD.MOV.U32 R14, RZ, RZ, R49 ;  /* 0x000000ffff0e8224 */ /* 0x000fc600078e0031 */
[----:B-1----:R-:W3:Y:S04]  /*14f70*/  LDL.LU.64 R24, [R1+0x400] ;  /* 0x0004000001187983 */ /* 0x002ee80000300a00 */
[----:B------:R-:W3:Y:S04]  /*14f80*/  LDL.LU.64 R26, [R1+0x408] ;  /* 0x00040800011a7983 */ /* 0x000ee80000300a00 */
[----:B------:R0:W3:Y:S04]  /*14f90*/  @!P0 LDG.E.U16 R16, desc[UR6][R14.64] ;  /* 0x000000060e108981 */ /* 0x0000e8000c1e1500 */
[----:B------:R-:W3:Y:S04]  /*14fa0*/  LDL.LU.64 R28, [R1+0x410] ;  /* 0x00041000011c7983 */ /* 0x000ee80000300a00 */
[----:B------:R-:W3:Y:S01]  /*14fb0*/  LDL.LU.64 R30, [R1+0x418] ;  /* 0x00041800011e7983 */ /* 0x000ee20000300a00 */
[----:B0-----:R-:W-:-:S02]  /*14fc0*/  @!P0 IMAD.MOV.U32 R14, RZ, RZ, R34 ;  /* 0x000000ffff0e8224 */ /* 0x001fc400078e0022 */
[----:B------:R-:W-:Y:S01]  /*14fd0*/  @!P0 IMAD.MOV.U32 R15, RZ, RZ, R3 ;  /* 0x000000ffff0f8224 */ /* 0x000fe200078e0003 */
[----:B------:R-:W3:Y:S04]  /*14fe0*/  LDL.LU.64 R32, [R1+0x420] ;  /* 0x0004200001207983 */ /* 0x000ee80000300a00 */
[----:B------:R-:W3:Y:S04]  /*14ff0*/  LDL.LU.64 R34, [R1+0x428] ;  /* 0x0004280001227983 */ /* 0x000ee80000300a00 */
[----:B------:R-:W3:Y:S04]  /*15000*/  LDL.LU.64 R36, [R1+0x430] ;  /* 0x0004300001247983 */ /* 0x000ee80000300a00 */
[----:B------:R-:W3:Y:S04]  /*15010*/  LDL.LU.64 R38, [R1+0x438] ;  /* 0x0004380001267983 */ /* 0x000ee80000300a00 */
[----:B------:R0:W3:Y:S04]  /*15020*/  @!P0 LDG.E.U16 R13, desc[UR6][R14.64] ;  /* 0x000000060e0d8981 */ /* 0x0000e8000c1e1500 */
[----:B------:R-:W3:Y:S04]  /*15030*/  LDL.LU.64 R40, [R1+0x440] ;  /* 0x0004400001287983 */ /* 0x000ee80000300a00 */
[----:B------:R-:W3:Y:S01]  /*15040*/  LDL.LU.64 R42, [R1+0x448] ;  /* 0x00044800012a7983 */ /* 0x000ee20000300a00 */
[----:B0-----:R-:W-:-:S02]  /*15050*/  @!P0 IMAD.MOV.U32 R14, RZ, RZ, R4 ;  /* 0x000000ffff0e8224 */ /* 0x001fc400078e0004 */
[----:B------:R-:W-:Y:S01]  /*15060*/  @!P0 IMAD.MOV.U32 R15, RZ, RZ, R51 ;  /* 0x000000ffff0f8224 */ /* 0x000fe200078e0033 */
[----:B------:R-:W3:Y:S04]  /*15070*/  LDL.LU.64 R44, [R1+0x450] ;  /* 0x00045000012c7983 */ /* 0x000ee80000300a00 */
[----:B------:R-:W-:Y:S04]  /*15080*/  STS.U16 [R50+UR4+0xfa00], R154 ;  /* 0x00fa009a32007988 */ /* 0x000fe80008000404 */
[----:B------:R-:W3:Y:S04]  /*15090*/  LDL.LU.64 R46, [R1+0x458] ;  /* 0x00045800012e7983 */ /* 0x000ee80000300a00 */
[----:B------:R0:W-:Y:S04]  /*150a0*/  STS.U16 [R50+UR4+0xfe00], R153 ;  /* 0x00fe009932007988 */ /* 0x0001e80008000404 */
[----:B------:R-:W3:Y:S04]  /*150b0*/  LDL.LU.64 R48, [R1+0x460] ;  /* 0x0004600001307983 */ /* 0x000ee80000300a00 */
[----:B------:R-:W3:Y:S04]  /*150c0*/  @!P0 LDG.E.U16 R11, desc[UR6][R14.64] ;  /* 0x000000060e0b8981 */ /* 0x000ee8000c1e1500 */
[----:B0-----:R-:W3:Y:S04]  /*150d0*/  LDL.LU.64 R50, [R1+0x468] ;  /* 0x0004680001327983 */ /* 0x001ee80000300a00 */
[----:B------:R-:W3:Y:S04]  /*150e0*/  LDL.LU.64 R52, [R1+0x470] ;  /* 0x0004700001347983 */ /* 0x000ee80000300a00 */
        /* <DEDUP_REMOVED lines=49> */
[----:B----4-:R-:W-:Y:S04]  /*15400*/  STS.U16 [R2+UR4+0x8300], R198 ;  /* 0x008300c602007988 */ /* 0x010fe80008000404 */
        /* <DEDUP_REMOVED lines=25> */
[----:B--2---:R-:W-:Y:S04]  /*155a0*/  STS.U16 [R2+UR4+0xeb00], R19 ;  /* 0x00eb001302007988 */ /* 0x004fe80008000404 */
[----:B---3--:R-:W-:Y:S04]  /*155b0*/  STS.U16 [R2+UR4+0xef00], R18 ;  /* 0x00ef001202007988 */ /* 0x008fe80008000404 */
[----:B------:R-:W-:Y:S04]  /*155c0*/  STS.U16 [R2+UR4+0xf300], R17 ;  /* 0x00f3001102007988 */ /* 0x000fe80008000404 */
[----:B------:R-:W-:Y:S04]  /*155d0*/  STS.U16 [R2+UR4+0xf700], R16 ;  /* 0x00f7001002007988 */ /* 0x000fe80008000404 */
[----:B------:R-:W-:Y:S04]  /*155e0*/  STS.U16 [R2+UR4+0xfb00], R13 ;  /* 0x00fb000d02007988 */ /* 0x000fe80008000404 */
[----:B------:R-:W-:Y:S01]  /*155f0*/  STS.U16 [R2+UR4+0xff00], R11 ;  /* 0x00ff000b02007988 */ /* 0x000fe20008000404 */
[----:B------:R0:W-:Y:S06]  /*15600*/  MEMBAR.ALL.CTA ;  /* 0x0000000000007992 */ /* 0x0001ec0000008000 */
[----:B0-----:R-:W0:Y:S02]  /*15610*/  FENCE.VIEW.ASYNC.S ;  /* 0x00000000000073c6 */ /* 0x001e240000000000 */
[----:B0-----:R-:W-:Y:S06]  /*15620*/  BAR.SYNC.DEFER_BLOCKING 0x0 ;  /* 0x0000000000007b1d */ /* 0x001fec0000010000 */
[----:B------:R-:W-:Y:S01]  /*15630*/  UMOV UR21, 0x40000040 ;  /* 0x4000004000157882 */ /* 0x000fe20000000000 */
[----:B------:R-:W-:-:S06]  /*15640*/  WARPGROUP.ARRIVE ;  /* 0x00000000000079c5 */ /* 0x000fcc0000000000 */
[----:B------:R-:W-:Y:S03]  /*15650*/  HGMMA.64x256x16.F32.BF16 R24, gdesc[UR20].tnspA, R24, gsb0 ;  /* 0x23e00000141879f0 */ /* 0x000fe60008001818 */
[----:B------:R-:W-:Y:S02]  /*15660*/  WARPGROUP.DEPBAR.LE gsb0, 0x0 ;  /* 0x00008000000079c5 */ /* 0x000fe40000010000 */
[----:B------:R-:W-:-:S15]  /*15670*/  WARPGROUP.ARRIVE ;  /* 0x00000000000079c5 */ /* 0x000fde0000000000 */
[----:B------:R-:W-:-:S08]  /*15680*/  NOP ;  /* 0x0000000000007918 */ /* 0x000fd00000000000 */
        /* <DEDUP_REMOVED lines=10> */
[----:B------:R-:W-:Y:S04]  /*15730*/  STL.64 [R1+0x400], R24 ;  /* 0x0004001801007387 */ /* 0x000fe80000100a00 */
        /* <DEDUP_REMOVED lines=62> */
[----:B------:R0:W-:Y:S04]  /*15b20*/  STL.64 [R1+0x5f8], R150 ;  /* 0x0005f89601007387 */ /* 0x0001e80000100a00 */
[----:B0-----:R-:W2:Y:S04]  /*15b30*/  LDL.LU.64 R150, [R1+0x1218] ;  /* 0x0012180001967983 */ /* 0x001ea80000300a00 */
[----:B------:R-:W3:Y:S04]  /*15b40*/  LDL.LU.64 R148, [R1+0x1210] ;  /* 0x0012100001947983 */ /* 0x000ee80000300a00 */
[----:B------:R-:W4:Y:S01]  /*15b50*/  LDL.LU.64 R146, [R1+0x1208] ;  /* 0x0012080001927983 */ /* 0x000f220000300a00 */
[----:B------:R-:W-:-:S02]  /*15b60*/  IMAD.MOV.U32 R250, RZ, RZ, R25 ;  /* 0x000000fffffa7224 */ /* 0x000fc400078e0019 */
[----:B------:R-:W-:Y:S02]  /*15b70*/  IMAD.MOV.U32 R244, RZ, RZ, R24 ;  /* 0x000000fffff47224 */ /* 0x000fe400078e0018 */
[----:B------:R-:W-:Y:S01]  /*15b80*/  IMAD.MOV.U32 R246, RZ, RZ, R26 ;  /* 0x000000fffff67224 */ /* 0x000fe200078e001a */
[----:B------:R-:W4:Y:S04]  /*15b90*/  LDL.LU.64 R24, [R1+0x200] ;  /* 0x0002000001187983 */ /* 0x000f280000300a00 */
        /* <DEDUP_REMOVED lines=20> */
[----:B------:R-:W4:Y:S01]  /*15ce0*/  LDL.LU.64 R66, [R1+0x2a8] ;  /* 0x0002a80001427983 */ /* 0x000f220000300a00 */
[----:B------:R-:W-:-:S03]  /*15cf0*/  IMAD.MOV.U32 R16, RZ, RZ, R77 ;  /* 0x000000ffff107224 */ /* 0x000fc600078e004d */
[----:B------:R-:W4:Y:S01]  /*15d00*/  LDL.LU.64 R68, [R1+0x2b0] ;  /* 0x0002b00001447983 */ /* 0x000f220000300a00 */
[----:B------:R-:W-:-:S03]  /*15d10*/  IMAD.MOV.U32 R20, RZ, RZ, R76 ;  /* 0x000000ffff147224 */ /* 0x000fc600078e004c */
[----:B------:R-:W4:Y:S01]  /*15d20*/  LDL.LU.64 R70, [R1+0x2b8] ;  /* 0x0002b80001467983 */ /* 0x000f220000300a00 */
[----:B------:R-:W-:-:S03]  /*15d30*/  IMAD.MOV.U32 R17, RZ, RZ, R79 ;  /* 0x000000ffff117224 */ /* 0x000fc600078e004f */
[----:B------:R-:W4:Y:S01]  /*15d40*/  LDL.LU.64 R72, [R1+0x2c0] ;  /* 0x0002c00001487983 */ /* 0x000f220000300a00 */
[----:B------:R-:W-:-:S03]  /*15d50*/  IMAD.MOV.U32 R21, RZ, RZ, R78 ;  /* 0x000000ffff157224 */ /* 0x000fc600078e004e */
        /* <DEDUP_REMOVED lines=17> */
[----:B------:R-:W-:Y:S02]  /*15e70*/  IMAD.MOV.U32 R168, RZ, RZ, R101 ;  /* 0x000000ffffa87224 */ /* 0x000fe400078e0065 */
[----:B------:R-:W-:Y:S01]  /*15e80*/  IMAD.MOV.U32 R164, RZ, RZ, R100 ;  /* 0x000000ffffa47224 */ /* 0x000fe200078e0064 */
[----:B------:R-:W4:Y:S01]  /*15e90*/  LDL.LU.64 R96, [R1+0x320] ;  /* 0x0003200001607983 */ /* 0x000f220000300a00 */
[----:B------:R-:W-:Y:S02]  /*15ea0*/  IMAD.MOV.U32 R169, RZ, RZ, R103 ;  /* 0x000000ffffa97224 */ /* 0x000fe400078e0067 */
[----:B------:R-:W-:Y:S01]  /*15eb0*/  IMAD.MOV.U32 R165, RZ, RZ, R102 ;  /* 0x000000ffffa57224 */ /* 0x000fe200078e0066 */
[----:B------:R-:W4:Y:S01]  /*15ec0*/  LDL.LU.64 R98, [R1+0x328] ;  /* 0x0003280001627983 */ /* 0x000f220000300a00 */
[----:B------:R-:W-:Y:S02]  /*15ed0*/  IMAD.MOV.U32 R176, RZ, RZ, R105 ;  /* 0x000000ffffb07224 */ /* 0x000fe400078e0069 */
[----:B------:R-:W-:Y:S01]  /*15ee0*/  IMAD.MOV.U32 R172, RZ, RZ, R104 ;  /* 0x000000ffffac7224 */ /* 0x000fe200078e0068 */
[----:B------:R-:W4:Y:S01]  /*15ef0*/  LDL.LU.64 R100, [R1+0x330] ;  /* 0x0003300001647983 */ /* 0x000f220000300a00 */
[----:B------:R-:W-:-:S02]  /*15f00*/  IMAD.MOV.U32 R177, RZ, RZ, R107 ;  /* 0x000000ffffb17224 */ /* 0x000fc400078e006b */
        /* <DEDUP_REMOVED lines=49> */
[----:B------:R-:W4:Y:S04]  /*16220*/  LDL.LU.64 R134, [R1+0x3b8] ;  /* 0x0003b80001867983 */ /* 0x000f280000300a00 */
[----:B------:R-:W4:Y:S04]  /*16230*/  LDL.LU.64 R136, [R1+0x3c0] ;  /* 0x0003c00001887983 */ /* 0x000f280000300a00 */
[----:B------:R-:W4:Y:S04]  /*16240*/  LDL.LU.64 R138, [R1+0x3c8] ;  /* 0x0003c800018a7983 */ /* 0x000f280000300a00 */
[----:B------:R-:W4:Y:S04]  /*16250*/  LDL.LU.64 R140, [R1+0x3d0] ;  /* 0x0003d000018c7983 */ /* 0x000f280000300a00 */
[----:B------:R-:W4:Y:S04]  /*16260*/  LDL.LU.64 R142, [R1+0x3d8] ;  /* 0x0003d800018e7983 */ /* 0x000f280000300a00 */
[----:B------:R-:W4:Y:S01]  /*16270*/  LDL.LU.64 R144, [R1+0x3e0] ;  /* 0x0003e00001907983 */ /* 0x000f220000300a00 */
[----:B--2---:R-:W-:-:S02]  /*16280*/  IMAD.MOV.U32 R252, RZ, RZ, R150 ;  /* 0x000000fffffc7224 */ /* 0x004fc400078e0096 */
[----:B------:R-:W-:Y:S02]  /*16290*/  IMAD.MOV.U32 R243, RZ, RZ, R151 ;  /* 0x000000fffff37224 */ /* 0x000fe400078e0097 */
[----:B---3--:R-:W-:Y:S02]  /*162a0*/  IMAD.MOV.U32 R226, RZ, RZ, R148 ;  /* 0x000000ffffe27224 */ /* 0x008fe400078e0094 */
[----:B------:R-:W-:Y:S02]  /*162b0*/  IMAD.MOV.U32 R214, RZ, RZ, R149 ;  /* 0x000000ffffd67224 */ /* 0x000fe400078e0095 */
[----:B----4-:R-:W-:Y:S02]  /*162c0*/  IMAD.MOV.U32 R248, RZ, RZ, R146 ;  /* 0x000000fffff87224 */ /* 0x010fe400078e0092 */
[----:B------:R-:W-:Y:S02]  /*162d0*/  IMAD.MOV.U32 R238, RZ, RZ, R147 ;  /* 0x000000ffffee7224 */ /* 0x000fe400078e0093 */
[----:B------:R-:W2:Y:S04]  /*162e0*/  LDL.LU.64 R146, [R1+0x3e8] ;  /* 0x0003e80001927983 */ /* 0x000ea80000300a00 */
[----:B------:R-:W2:Y:S04]  /*162f0*/  LDL.LU.64 R148, [R1+0x3f0] ;  /* 0x0003f00001947983 */ /* 0x000ea80000300a00 */
[----:B------:R-:W2:Y:S01]  /*16300*/  LDL.LU.64 R150, [R1+0x3f8] ;  /* 0x0003f80001967983 */ /* 0x000ea20000300a00 */
[----:B------:R-:W-:Y:S01]  /*16310*/  UIADD3.64 UR48, UR8, 0x180, URZ ;  /* 0x0000018008307897 */ /* 0x000fe2000fffe03f */
[----:B------:R-:W-:Y:S01]  /*16320*/  UMOV UR50, UR22 ;  /* 0x0000001600327c82 */ /* 0x000fe20008000000 */
[----:B------:R-:W-:Y:S01]  /*16330*/  UMOV UR51, UR23 ;  /* 0x0000001700337c82 */ /* 0x000fe20008000000 */
[----:B------:R-:W-:Y:S01]  /*16340*/  UIADD3.64 UR52, UR8, 0x200, URZ ;  /* 0x0000020008347897 */ /* 0x000fe2000fffe03f */
[----:B------:R-:W-:Y:S01]  /*16350*/  UMOV UR54, UR10 ;  /* 0x0000000a00367c82 */ /* 0x000fe20008000000 */
[----:B------:R-:W-:Y:S01]  /*16360*/  UMOV UR55, UR11 ;  /* 0x0000000b00377c82 */ /* 0x000fe20008000000 */
[----:B--2---:R-:W-:-:S06]  /*16370*/  WARPGROUP.ARRIVE ;  /* 0x00000000000079c5 */ /* 0x004fcc0000000000 */
[----:B------:R-:W-:Y:S01]  /*16380*/  HGMMA.64x256x16.F32.BF16 R24, gdesc[UR48].tnspA, R24, gsb0 ;  /* 0x23e00000301879f0 */ /* 0x000fe20008001818 */
[----:B------:R-:W-:Y:S01]  /*16390*/  UIADD3.64 UR56, UR8, 0x280, URZ ;  /* 0x0000028008387897 */ /* 0x000fe2000fffe03f */
[----:B------:R-:W-:Y:S01]  /*163a0*/  UMOV UR58, UR14 ;  /* 0x0000000e003a7c82 */ /* 0x000fe20008000000 */
[----:B------:R-:W-:Y:S01]  /*163b0*/  UMOV UR59, UR15 ;  /* 0x0000000f003b7c82 */ /* 0x000fe20008000000 */
[----:B------:R-:W-:Y:S02]  /*163c0*/  WARPGROUP.DEPBAR.LE gsb0, 0x0 ;  /* 0x00008000000079c5 */ /* 0x000fe40000010000 */
[----:B------:R-:W-:-:S15]  /*163d0*/  WARPGROUP.ARRIVE ;  /* 0x00000000000079c5 */ /* 0x000fde0000000000 */
[----:B------:R-:W-:-:S07]  /*163e0*/  NOP ;  /* 0x0000000000007918 */ /* 0x000fce0000000000 */
[----:B------:R-:W-:Y:S01]  /*163f0*/  HGMMA.64x256x16.F32.BF16 R24, gdesc[UR52].tnspA, R24, gsb0 ;  /* 0x23e00000341879f0 */ /* 0x000fe20008001818 */
[----:B------:R-:W-:Y:S01]  /*16400*/  UMOV UR26, UR18 ;  /* 0x00000012001a7c82 */ /* 0x000fe20008000000 */
[----:B------:R-:W-:Y:S01]  /*16410*/  UMOV UR27, UR19 ;  /* 0x00000013001b7c82 */ /* 0x000fe20008000000 */
[----:B------:R-:W-:Y:S02]  /*16420*/  WARPGROUP.DEPBAR.LE gsb0, 0x0 ;  /* 0x00008000000079c5 */ /* 0x000fe40000010000 */
[----:B------:R-:W-:-:S15]  /*16430*/  WARPGROUP.ARRIVE ;  /* 0x00000000000079c5 */ /* 0x000fde0000000000 */
[----:B------:R-:W-:-:S08]  /*16440*/  NOP ;  /* 0x0000000000007918 */ /* 0x000fd00000000000 */
[----:B------:R-:W-:Y:S01]  /*16450*/  HGMMA.64x256x16.F32.BF16 R24, gdesc[UR56].tnspA, R24, gsb0 ;  /* 0x23e00000381879f0 */ /* 0x000fe20008001818 */
[----:B------:R-:W-:Y:S04]  /*16460*/  STL [R1+0xf9c], R196 ;  /* 0x000f9cc401007387 */ /* 0x000fe80000100800 */
        /* <DEDUP_REMOVED lines=20> */
[----:B------:R-:W-:Y:S01]  /*165b0*/  STL [R1+0xf48], R237 ;  /* 0x000f48ed01007387 */ /* 0x000fe20000100800 */
[----:B------:R-:W-:-:S02]  /*165c0*/  WARPGROUP.DEPBAR.LE gsb0, 0x0 ;  /* 0x00008000000079c5 */ /* 0x000fc40000010000 */
[----:B------:R-:W-:-:S06]  /*165d0*/  WARPGROUP.ARRIVE ;  /* 0x00000000000079c5 */ /* 0x000fcc0000000000 */
[----:B------:R-:W-:Y:S01]  /*165e0*/  HGMMA.64x256x16.F32.BF16 R24, gdesc[UR24].tnspA, R24, gsb0 ;  /* 0x23e00000181879f0 */ /* 0x000fe20008001818 */
[----:B------:R-:W-:Y:S04]  /*165f0*/  STL [R1+0xf44], R240 ;  /* 0x000f44f001007387 */ /* 0x000fe80000100800 */
[----:B------:R-:W-:Y:S01]  /*16600*/  STL [R1+0xf40], R241 ;  /* 0x000f40f101007387 */ /* 0x000fe20000100800 */
[----:B------:R-:W-:Y:S01]  /*16610*/  R2UR UR56, R248 ;  /* 0x00000000f83872ca */ /* 0x000fe200000e0000 */
        /* <DEDUP_REMOVED lines=65> */
[----:B0-----:R-:W2:Y:S04]  /*16a30*/  LDL.LU.64 R48, [R1+0x1200] ;  /* 0x0012000001307983 */ /* 0x001ea80000300a00 */
[----:B------:R-:W3:Y:S04]  /*16a40*/  LDL.LU.64 R46, [R1+0x11f8] ;  /* 0x0011f800012e7983 */ /* 0x000ee80000300a00 */
        /* <DEDUP_REMOVED lines=13> */
[----:B------:R-:W-:-:S02]  /*16b20*/  IMAD.MOV.U32 R201, RZ, RZ, R5 ;  /* 0x000000ffffc97224 */ /* 0x000fc400078e0005 */
[----:B------:R-:W-:Y:S01]  /*16b30*/  IMAD.MOV.U32 R197, RZ, RZ, R10 ;  /* 0x000000ffffc57224 */ /* 0x000fe200078e000a */
[----:B------:R-:W-:Y:S01]  /*16b40*/  R2UR UR48, R252 ;  /* 0x00000000fc3072ca */ /* 0x000fe200000e0000 */
[----:B------:R-:W-:Y:S02]  /*16b50*/  IMAD.MOV.U32 R18, RZ, RZ, R77 ;  /* 0x000000ffff127224 */ /* 0x000fe400078e004d */
[----:B------:R-:W-:Y:S02]  /*16b60*/  IMAD.MOV.U32 R22, RZ, RZ, R76 ;  /* 0x000000ffff167224 */ /* 0x000fe400078e004c */
[----:B------:R-:W-:Y:S02]  /*16b70*/  IMAD.MOV.U32 R19, RZ, RZ, R79 ;  /* 0x000000ffff137224 */ /* 0x000fe400078e004f */
[----:B------:R-:W-:Y:S02]  /*16b80*/  IMAD.MOV.U32 R23, RZ, RZ, R78 ;  /* 0x000000ffff177224 */ /* 0x000fe400078e004e */
[----:B------:R-:W-:-:S02]  /*16b90*/  IMAD.MOV.U32 R14, RZ, RZ, R80 ;  /* 0x000000ffff0e7224 */ /* 0x000fc400078e0050 */
[----:B------:R-:W-:Y:S02]  /*16ba0*/  IMAD.MOV.U32 R15, RZ, RZ, R82 ;  /* 0x000000ffff0f7224 */ /* 0x000fe400078e0052 */
        /* <DEDUP_REMOVED lines=25> */
[----:B------:R-:W-:Y:S01]  /*16d40*/  IMAD.MOV.U32 R199, RZ, RZ, R118 ;  /* 0x000000ffffc77224 */ /* 0x000fe200078e0076 */
[----:B------:R-:W-:Y:S01]  /*16d50*/  R2UR UR53, R214 ;  /* 0x00000000d63572ca */ /* 0x000fe200000e0000 */
[----:B------:R-:W-:Y:S02]  /*16d60*/  IMAD.MOV.U32 R210, RZ, RZ, R121 ;  /* 0x000000ffffd27224 */ /* 0x000fe400078e0079 */
[----:B------:R-:W-:Y:S02]  /*16d70*/  IMAD.MOV.U32 R206, RZ, RZ, R120 ;  /* 0x000000ffffce7224 */ /* 0x000fe400078e0078 */
        /* <DEDUP_REMOVED lines=13> */
[----:B------:R-:W-:Y:S01]  /*16e50*/  IMAD.MOV.U32 R230, RZ, RZ, R132 ;  /* 0x000000ffffe67224 */ /* 0x000fe200078e0084 */
[----:B------:R-:W-:Y:S01]  /*16e60*/  R2UR UR49, R243 ;  /* 0x00000000f33172ca */ /* 0x000fe200000e0000 */
[----:B------:R-:W-:-:S02]  /*16e70*/  IMAD.MOV.U32 R235, RZ, RZ, R135 ;  /* 0x000000ffffeb7224 */ /* 0x000fc400078e0087 */
[----:B------:R-:W-:Y:S02]  /*16e80*/  IMAD.MOV.U32 R231, RZ, RZ, R134 ;  /* 0x000000ffffe77224 */ /* 0x000fe400078e0086 */
[----:B------:R-:W-:Y:S02]  /*16e90*/  IMAD.MOV.U32 R242, RZ, RZ, R137 ;  /* 0x000000fffff27224 */ /* 0x000fe400078e0089 */
[----:B------:R-:W-:Y:S02]  /*16ea0*/  IMAD.MOV.U32 R238, RZ, RZ, R136 ;  /* 0x000000ffffee7224 */ /* 0x000fe400078e0088 */
[----:B------:R-:W-:Y:S02]  /*16eb0*/  IMAD.MOV.U32 R243, RZ, RZ, R139 ;  /* 0x000000fffff37224 */ /* 0x000fe400078e008b */
[----:B------:R-:W-:Y:S02]  /*16ec0*/  IMAD.MOV.U32 R239, RZ, RZ, R138 ;  /* 0x000000ffffef7224 */ /* 0x000fe400078e008a */
[----:B--2---:R-:W-:-:S02]  /*16ed0*/  IMAD.MOV.U32 R13, RZ, RZ, R49 ;  /* 0x000000ffff0d7224 */ /* 0x004fc400078e0031 */
[----:B------:R-:W-:Y:S02]  /*16ee0*/  IMAD.MOV.U32 R252, RZ, RZ, R48 ;  /* 0x000000fffffc7224 */ /* 0x000fe400078e0030 */
[----:B---3--:R-:W-:Y:S02]  /*16ef0*/  IMAD.MOV.U32 R247, RZ, RZ, R47 ;  /* 0x000000fffff77224 */ /* 0x008fe400078e002f */
[----:B------:R-:W-:Y:S02]  /*16f00*/  IMAD.MOV.U32 R204, RZ, RZ, R46 ;  /* 0x000000ffffcc7224 */ /* 0x000fe400078e002e */
[----:B----4-:R-:W-:Y:S02]  /*16f10*/  IMAD.MOV.U32 R200, RZ, RZ, R45 ;  /* 0x000000ffffc87224 */ /* 0x010fe400078e002d */
        /* <DEDUP_REMOVED lines=21> */
[----:B------:R-:W2:Y:S04]  /*17070*/  LDL.LU.64 R24, [R1] ;  /* 0x0000000001187983 */ /* 0x000ea80000300a00 */
[----:B------:R-:W2:Y:S04]  /*17080*/  LDL.LU.64 R26, [R1+0x8] ;  /* 0x00000800011a7983 */ /* 0x000ea80000300a00 */
        /* <DEDUP_REMOVED lines=11> */
[----:B-1----:R-:W2:Y:S04]  /*17140*/  LDL.LU.64 R50, [R1+0x68] ;  /* 0x0000680001327983 */ /* 0x002ea80000300a00 */
        /* <DEDUP_REMOVED lines=49> */
[----:B------:R-:W2:Y:S01]  /*17460*/  LDL.LU.64 R150, [R1+0x1f8] ;  /* 0x0001f80001967983 */ /* 0x000ea20000300a00 */
[----:B------:R-:W-:Y:S01]  /*17470*/  UMOV UR30, UR22 ;  /* 0x00000016001e7c82 */ /* 0x000fe20008000000 */
[----:B------:R-:W-:Y:S01]  /*17480*/  UMOV UR31, UR23 ;  /* 0x00000017001f7c82 */ /* 0x000fe20008000000 */
[----:B------:R-:W-:Y:S01]  /*17490*/  UMOV UR34, UR10 ;  /* 0x0000000a00227c82 */ /* 0x000fe20008000000 */
[----:B------:R-:W-:Y:S01]  /*174a0*/  UMOV UR35, UR11 ;  /* 0x0000000b00237c82 */ /* 0x000fe20008000000 */
[----:B--2---:R-:W-:-:S06]  /*174b0*/  WARPGROUP.ARRIVE ;  /* 0x00000000000079c5 */ /* 0x004fcc0000000000 */
[----:B------:R-:W-:Y:S01]  /*174c0*/  HGMMA.64x256x16.F32.BF16 R24, gdesc[UR28].tnspA, R24, gsb0 ;  /* 0x23e000001c1879f0 */ /* 0x000fe20008001818 */
[----:B------:R-:W-:Y:S01]  /*174d0*/  UMOV UR38, UR14 ;  /* 0x0000000e00267c82 */ /* 0x000fe20008000000 */
[----:B------:R-:W-:Y:S01]  /*174e0*/  UMOV UR39, UR15 ;  /* 0x0000000f00277c82 */ /* 0x000fe20008000000 */
[----:B------:R-:W-:Y:S02]  /*174f0*/  WARPGROUP.DEPBAR.LE gsb0, 0x0 ;  /* 0x00008000000079c5 */ /* 0x000fe40000010000 */
[----:B------:R-:W-:-:S15]  /*17500*/  WARPGROUP.ARRIVE ;  /* 0x00000000000079c5 */ /* 0x000fde0000000000 */
[----:B------:R-:W-:-:S08]  /*17510*/  NOP ;  /* 0x0000000000007918 */ /* 0x000fd00000000000 */
[----:B------:R-:W-:Y:S01]  /*17520*/  HGMMA.64x256x16.F32.BF16 R24, gdesc[UR32].tnspA, R24, gsb0 ;  /* 0x23e00000201879f0 */ /* 0x000fe20008001818 */
[----:B------:R-:W-:Y:S01]  /*17530*/  UMOV UR42, UR18 ;  /* 0x00000012002a7c82 */ /* 0x000fe20008000000 */
[----:B------:R-:W-:Y:S01]  /*17540*/  UMOV UR43, UR19 ;  /* 0x00000013002b7c82 */ /* 0x000fe20008000000 */
[----:B------:R-:W-:Y:S02]  /*17550*/  WARPGROUP.DEPBAR.LE gsb0, 0x0 ;  /* 0x00008000000079c5 */ /* 0x000fe40000010000 */
[----:B------:R-:W-:-:S15]  /*17560*/  WARPGROUP.ARRIVE ;  /* 0x00000000000079c5 */ /* 0x000fde0000000000 */
[----:B------:R-:W-:-:S08]  /*17570*/  NOP ;  /* 0x0000000000007918 */ /* 0x000fd00000000000 */
[----:B------:R-:W-:Y:S03]  /*17580*/  HGMMA.64x256x16.F32.BF16 R24, gdesc[UR36].tnspA, R24, gsb0 ;  /* 0x23e00000241879f0 */ /* 0x000fe60008001818 */
[----:B------:R-:W-:Y:S02]  /*17590*/  WARPGROUP.DEPBAR.LE gsb0, 0x0 ;  /* 0x00008000000079c5 */ /* 0x000fe40000010000 */
[----:B------:R-:W-:-:S15]  /*175a0*/  WARPGROUP.ARRIVE ;  /* 0x00000000000079c5 */ /* 0x000fde0000000000 */
[----:B------:R-:W-:-:S08]  /*175b0*/  NOP ;  /* 0x0000000000007918 */ /* 0x000fd00000000000 */
[----:B------:R-:W-:Y:S01]  /*175c0*/  HGMMA.64x256x16.F32.BF16 R24, gdesc[UR40].tnspA, R24, gsb0 ;  /* 0x23e00000281879f0 */ /* 0x000fe20008001818 */
        /* <DEDUP_REMOVED lines=15> */
[-C--:B------:R-:W-:Y:S01]  /*176c0*/  IADD3 R11, P0, R8, R12.reuse, RZ ;  /* 0x0000000c080b7210 */ /* 0x080fe20007f1e0ff */
[----:B------:R-:W-:Y:S01]  /*176d0*/  IMAD.MOV.U32 R228, RZ, RZ, R13 ;  /* 0x000000ffffe47224 */ /* 0x000fe200078e000d */
[----:B------:R-:W-:Y:S01]  /*176e0*/  IADD3 R13, P1, R6, R12, RZ ;  /* 0x0000000c060d7210 */ /* 0x000fe20007f3e0ff */
[----:B------:R-:W-:Y:S02]  /*176f0*/  IMAD.MOV.U32 R205, RZ, RZ, R247 ;  /* 0x000000ffffcd7224 */ /* 0x000fe400078e00f7 */
[----:B------:R-:W-:-:S02]  /*17700*/  IMAD.MOV.U32 R208, RZ, RZ, R245 ;  /* 0x000000ffffd07224 */ /* 0x000fc400078e00f5 */
[----:B------:R-:W-:Y:S02]  /*17710*/  IMAD.MOV.U32 R209, RZ, RZ, R252 ;  /* 0x000000ffffd17224 */ /* 0x000fe400078e00fc */
[--C-:B------:R-:W-:Y:S02]  /*17720*/  IMAD.X R8, R9, 0x1, R0.reuse, P0 ;  /* 0x0000000109087824 */ /* 0x100fe400000e0600 */
[----:B------:R-:W-:Y:S01]  /*17730*/  IMAD.X R6, R7, 0x1, R0, P1 ;  /* 0x0000000107067824 */ /* 0x000fe200008e0600 */
[----:B------:R-:W-:Y:S02]  /*17740*/  WARPGROUP.DEPBAR.LE gsb0, 0x0 ;  /* 0x00008000000079c5 */ /* 0x000fe40000010000 */
[----:B------:R-:W-:Y:S04]  /*17750*/  STL.64 [R1], R24 ;  /* 0x0000001801007387 */ /* 0x000fe80000100a00 */
        /* <DEDUP_REMOVED lines=121> */
[----:B------:R-:W-:-:S03]  /*17ef0*/  IMAD.MOV.U32 R247, RZ, RZ, R26 ;  /* 0x000000fffff77224 */ /* 0x000fc600078e001a */
[----:B------:R-:W2:Y:S01]  /*17f00*/  LDL.LU.64 R34, [R1+0xfc8] ;  /* 0x000fc80001227983 */ /* 0x000ea20000300a00 */
[----:B------:R-:W-:-:S03]  /*17f10*/  IMAD.MOV.U32 R252, RZ, RZ, R25 ;  /* 0x000000fffffc7224 */ /* 0x000fc600078e0019 */
[----:B------:R-:W2:Y:S01]  /*17f20*/  LDL.LU.64 R32, [R1+0xfc0] ;  /* 0x000fc00001207983 */ /* 0x000ea20000300a00 */
[----:B------:R-:W-:-:S03]  /*17f30*/  IMAD.MOV.U32 R245, RZ, RZ, R24 ;  /* 0x000000fffff57224 */ /* 0x000fc600078e0018 */
[----:B------:R-:W2:Y:S04]  /*17f40*/  LDL.LU.64 R30, [R1+0xfb8] ;  /* 0x000fb800011e7983 */ /* 0x000ea80000300a00 */
[----:B------:R-:W2:Y:S04]  /*17f50*/  LDL.LU.64 R28, [R1+0xfb0] ;  /* 0x000fb000011c7983 */ /* 0x000ea80000300a00 */
[----:B------:R-:W2:Y:S04]  /*17f60*/  LDL.LU.64 R26, [R1+0xfa8] ;  /* 0x000fa800011a7983 */ /* 0x000ea80000300a00 */
[----:B------:R-:W2:Y:S04]  /*17f70*/  LDL.LU.64 R24, [R1+0xfa0] ;  /* 0x000fa00001187983 */ /* 0x000ea80000300a00 */
[----:B------:R-:W3:Y:S04]  /*17f80*/  LDL.LU R9, [R1+0x6dc] ;  /* 0x0006dc0001097983 */ /* 0x000ee80000300800 */
[----:B------:R-:W4:Y:S01]  /*17f90*/  LDL R7, [R1+0xef0] ;  /* 0x000ef00001077983 */ /* 0x000f220000100800 */
[----:B------:R-:W-:-:S05]  /*17fa0*/  VIADD R251, R251, 0x1 ;  /* 0x00000001fbfb7836 */ /* 0x000fca0000000000 */
[----:B----4-:R-:W-:Y:S02]  /*17fb0*/  ISETP.NE.U32.AND P0, PT, R251, R7, PT ;  /* 0x00000007fb00720c */ /* 0x010fe40003f05070 */
[----:B------:R-:W4:Y:S02]  /*17fc0*/  LDL.LU R7, [R1+0xe94] ;  /* 0x000e940001077983 */ /* 0x000f240000300800 */
[----:B----4-:R-:W-:-:S05]  /*17fd0*/  IADD3 R7, P3, R7, R12, RZ ;  /* 0x0000000c07077210 */ /* 0x010fca0007f7e0ff */
[----:B------:R0:W-:Y:S04]  /*17fe0*/  STL [R1+0xe94], R7 ;  /* 0x000e940701007387 */ /* 0x0001e80000100800 */
[----:B0-----:R-:W4:Y:S02]  /*17ff0*/  LDL.LU R7, [R1+0xe8c] ;  /* 0x000e8c0001077983 */ /* 0x001f240000300800 */
        /* <DEDUP_REMOVED lines=15> */
[----:B----4-:R-:W-:-:S05]  /*180f0*/  IMAD.X R7, R7, 0x1, R0, P3 ;  /* 0x0000000107077824 */ /* 0x010fca00018e0600 */
        /* <DEDUP_REMOVED lines=709> */
[----:B0-----:R-:W4:Y:S01]  /*1ad50*/  LDL.LU R7, [R1+0xab4] ;  /* 0x000ab40001077983 */ /* 0x001f220000300800 */
[----:B------:R-:W-:Y:S01]  /*1ad60*/  IMAD.X R196, R196, 0x1, R0, P2 ;  /* 0x00000001c4c47824 */ /* 0x000fe200010e0600 */
[----:B----4-:R-:W-:-:S05]  /*1ad70*/  IADD3 R7, P1, R7, R12, RZ ;  /* 0x0000000c07077210 */ /* 0x010fca0007f3e0ff */
[----:B------:R-:W-:Y:S04]  /*1ad80*/  STL [R1+0xab4], R7 ;  /* 0x000ab40701007387 */ /* 0x000fe80000100800 */
[----:B------:R0:W-:Y:S04]  /*1ad90*/  STL [R1+0xad8], R196 ;  /* 0x000ad8c401007387 */ /* 0x0001e80000100800 */
[----:B0-----:R-:W4:Y:S04]  /*1ada0*/  LDL.LU R196, [R1+0xaac] ;  /* 0x000aac0001c47983 */ /* 0x001f280000300800 */
[----:B------:R-:W2:Y:S01]  /*1adb0*/  LDL.LU R7, [R1+0xad0] ;  /* 0x000ad00001077983 */ /* 0x000ea20000300800 */
[----:B----4-:R-:W-:Y:S01]  /*1adc0*/  IADD3 R196, P2, R196, R12, RZ ;  /* 0x0000000cc4c47210 */ /* 0x010fe20007f5e0ff */
[----:B--2---:R-:W-:-:S04]  /*1add0*/  IMAD.X R7, R7, 0x1, R0, P3 ;  /* 0x0000000107077824 */ /* 0x004fc800018e0600 */
[----:B------:R0:W-:Y:S04]  /*1ade0*/  STL [R1+0xaac], R196 ;  /* 0x000aacc401007387 */ /* 0x0001e80000100800 */
[----:B0-----:R1:W5:Y:S04]  /*1adf0*/  LDL.LU R196, [R1+0xf9c] ;  /* 0x000f9c0001c47983 */ /* 0x0013680000300800 */
[----:B------:R-:W2:Y:S04]  /*1ae00*/  LDL.LU R12, [R1+0xec8] ;  /* 0x000ec800010c7983 */ /* 0x000ea80000300800 */
[----:B------:R0:W-:Y:S04]  /*1ae10*/  STL [R1+0xad0], R7 ;  /* 0x000ad00701007387 */ /* 0x0001e80000100800 */
[----:B0-----:R-:W4:Y:S01]  /*1ae20*/  LDL.LU R7, [R1+0xac8] ;  /* 0x000ac80001077983 */ /* 0x001f220000300800 */
[----:B--2---:R-:W-:-:S05]  /*1ae30*/  IADD3 R12, P3, R12, UR5, RZ ;  /* 0x000000050c0c7c10 */ /* 0x004fca000ff7e0ff */
[----:B------:R0:W-:Y:S01]  /*1ae40*/  STL [R1+0xec8], R12 ;  /* 0x000ec80c01007387 */ /* 0x0001e20000100800 */
[----:B----4-:R-:W-:-:S03]  /*1ae50*/  IMAD.X R7, R7, 0x1, R0, P4 ;  /* 0x0000000107077824 */ /* 0x010fc600020e0600 */
[----:B0-----:R-:W2:Y:S04]  /*1ae60*/  LDL.LU R12, [R1+0xeac] ;  /* 0x000eac00010c7983 */ /* 0x001ea80000300800 */
        /* <DEDUP_REMOVED lines=28> */
[----:B----4-:R-:W-:-:S03]  /*1b030*/  IADD3.X R7, R7, UR60, RZ, P3, !PT ;  /* 0x0000003c07077c10 */ /* 0x010fc60009ffe4ff */
        /* <DEDUP_REMOVED lines=250> */
[----:B------:R-:W-:Y:S01]  /*1bfe0*/  STL [R1+0x960], R12 ;  /* 0x0009600c01007387 */ /* 0x000fe20000100800 */
[----:B----4-:R-:W-:-:S05]  /*1bff0*/  IADD3.X R7, R7, UR60, RZ, P3, !PT ;  /* 0x0000003c07077c10 */ /* 0x010fca0009ffe4ff */
[----:B------:R0:W-:Y:S04]  /*1c000*/  STL [R1+0x984], R7 ;  /* 0x0009840701007387 */ /* 0x0001e80000100800 */
[----:B0-----:R-:W2:Y:S02]  /*1c010*/  LDL.LU R7, [R1+0x958] ;  /* 0x0009580001077983 */ /* 0x001ea40000300800 */
[----:B--2---:R-:W-:-:S05]  /*1c020*/  IADD3 R7, P3, R7, UR5, RZ ;  /* 0x0000000507077c10 */ /* 0x004fca000ff7e0ff */
[----:B------:R0:W-:Y:S04]  /*1c030*/  STL [R1+0x958], R7 ;  /* 0x0009580701007387 */ /* 0x0001e80000100800 */
[----:B------:R-:W2:Y:S04]  /*1c040*/  LDL.LU R12, [R1+0x97c] ;  /* 0x00097c00010c7983 */ /* 0x000ea80000300800 */
[----:B0-----:R-:W4:Y:S01]  /*1c050*/  LDL.LU R7, [R1+0x950] ;  /* 0x0009500001077983 */ /* 0x001f220000300800 */
[----:B--2---:R-:W-:-:S05]  /*1c060*/  IADD3.X R12, R12, UR60, RZ, P4, !PT ;  /* 0x0000003c0c0c7c10 */ /* 0x004fca000a7fe4ff */
[----:B------:R0:W-:Y:S01]  /*1c070*/  STL [R1+0x97c], R12 ;  /* 0x00097c0c01007387 */ /* 0x0001e20000100800 */
[----:B----4-:R-:W-:-:S05]  /*1c080*/  IADD3 R7, P4, R7, UR5, RZ ;  /* 0x0000000507077c10 */ /* 0x010fca000ff9e0ff */
[----:B------:R2:W-:Y:S04]  /*1c090*/  STL [R1+0x950], R7 ;  /* 0x0009500701007387 */ /* 0x0005e80000100800 */
[----:B0-----:R-:W4:Y:S04]  /*1c0a0*/  LDL.LU R12, [R1+0x974] ;  /* 0x00097400010c7983 */ /* 0x001f280000300800 */
[----:B--2---:R-:W2:Y:S01]  /*1c0b0*/  LDL.LU R7, [R1+0x948] ;  /* 0x0009480001077983 */ /* 0x004ea20000300800 */
[----:B----4-:R-:W-:-:S05]  /*1c0c0*/  IADD3.X R12, R12, UR60, RZ, P5, !PT ;  /* 0x0000003c0c0c7c10 */ /* 0x010fca000affe4ff */
[----:B------:R0:W-:Y:S01]  /*1c0d0*/  STL [R1+0x974], R12 ;  /* 0x0009740c01007387 */ /* 0x0001e20000100800 */
[----:B--2---:R-:W-:-:S05]  /*1c0e0*/  IADD3 R7, P5, R7, UR5, RZ ;  /* 0x0000000507077c10 */ /* 0x004fca000ffbe0ff */
        /* <DEDUP_REMOVED lines=357> */
[----:B------:R-:W-:Y:S01]  /*1d740*/  WARPGROUP.ARRIVE ;  /* 0x00000000000079c5 */ /* 0x000fe20000000000 */
[----:B------:R-:W-:Y:S01]  /*1d750*/  UMOV UR46, UR22 ;  /* 0x00000016002e7c82 */ /* 0x000fe20008000000 */
[----:B------:R-:W-:-:S04]  /*1d760*/  UMOV UR47, UR23 ;  /* 0x00000017002f7c82 */ /* 0x000fc80008000000 */
[----:B------:R-:W-:Y:S01]  /*1d770*/  HGMMA.64x256x16.F32.BF16 R24, gdesc[UR44].tnspA, R24, gsb0 ;  /* 0x23e000002c1879f0 */ /* 0x000fe20008001818 */
[----:B----4-:R-:W-:-:S05]  /*1d780*/  IADD3.X R12, R12, UR60, RZ, P5, !PT ;  /* 0x0000003c0c0c7c10 */ /* 0x010fca000affe4ff */
[----:B------:R0:W-:Y:S01]  /*1d790*/  STL [R1+0x794], R12 ;  /* 0x0007940c01007387 */ /* 0x0001e20000100800 */
[----:B--2---:R-:W-:-:S05]  /*1d7a0*/  IADD3 R7, P5, R7, UR5, RZ ;  /* 0x0000000507077c10 */ /* 0x004fca000ffbe0ff */
[----:B------:R2:W-:Y:S04]  /*1d7b0*/  STL [R1+0x768], R7 ;  /* 0x0007680701007387 */ /* 0x0005e80000100800 */
[----:B0-----:R-:W4:Y:S04]  /*1d7c0*/  LDL.LU R12, [R1+0x760] ;  /* 0x00076000010c7983 */ /* 0x001f280000300800 */
[----:B--2---:R-:W2:Y:S01]  /*1d7d0*/  LDL.LU R7, [R1+0x784] ;  /* 0x0007840001077983 */ /* 0x004ea20000300800 */
[----:B------:R-:W-:Y:S02]  /*1d7e0*/  IADD3.X R197, R197, UR60, RZ, P6, !PT ;  /* 0x0000003cc5c57c10 */ /* 0x000fe4000b7fe4ff */
[----:B------:R-:W-:-:S03]  /*1d7f0*/  IADD3.X R201, R201, UR60, RZ, P2, !PT ;  /* 0x0000003cc9c97c10 */ /* 0x000fc600097fe4ff */
[----:B------:R0:W-:Y:S01]  /*1d800*/  STL [R1+0x78c], R197 ;  /* 0x00078cc501007387 */ /* 0x0001e20000100800 */
[----:B------:R-:W-:Y:S02]  /*1d810*/  IADD3 R204, P2, R204, UR5, RZ ;  /* 0x00000005cccc7c10 */ /* 0x000fe4000ff5e0ff */
[----:B------:R-:W-:Y:S01]  /*1d820*/  IADD3.X R205, R205, UR60, RZ, P3, !PT ;  /* 0x0000003ccdcd7c10 */ /* 0x000fe20009ffe4ff */
[----:B0-----:R1:W5:Y:S01]  /*1d830*/  LDL.LU R197, [R1+0xf98] ;  /* 0x000f980001c57983 */ /* 0x0013620000300800 */
[----:B------:R-:W-:Y:S02]  /*1d840*/  IADD3 R208, P3, R208, UR5, RZ ;  /* 0x00000005d0d07c10 */ /* 0x000fe4000ff7e0ff */
[----:B------:R-:W-:Y:S02]  /*1d850*/  IADD3.X R209, R209, UR60, RZ, P4, !PT ;  /* 0x0000003cd1d17c10 */ /* 0x000fe4000a7fe4ff */
[----:B------:R-:W-:Y:S02]  /*1d860*/  IADD3 R212, P4, R212, UR5, RZ ;  /* 0x00000005d4d47c10 */ /* 0x000fe4000ff9e0ff */
[----:B------:R-:W-:-:S02]  /*1d870*/  IADD3.X R213, R213, UR60, RZ, P5, !PT ;  /* 0x0000003cd5d57c10 */ /* 0x000fc4000affe4ff */
[----:B------:R-:W-:Y:S02]  /*1d880*/  IADD3 R216, P5, R216, UR5, RZ ;  /* 0x00000005d8d87c10 */ /* 0x000fe4000ffbe0ff */
[----:B------:R-:W-:Y:S02]  /*1d890*/  IADD3.X R225, R225, UR60, RZ, P2, !PT ;  /* 0x0000003ce1e17c10 */ /* 0x000fe400097fe4ff */
[----:B------:R-:W-:Y:S02]  /*1d8a0*/  IADD3 R228, P2, R228, UR5, RZ ;  /* 0x00000005e4e47c10 */ /* 0x000fe4000ff5e0ff */
[----:B------:R-:W-:Y:S02]  /*1d8b0*/  IADD3.X R229, R229, UR60, RZ, P3, !PT ;  /* 0x0000003ce5e57c10 */ /* 0x000fe40009ffe4ff */
[----:B------:R-:W-:Y:S02]  /*1d8c0*/  IADD3 R232, P3, R232, UR5, RZ ;  /* 0x00000005e8e87c10 */ /* 0x000fe4000ff7e0ff */
[----:B------:R-:W-:-:S02]  /*1d8d0*/  IADD3.X R233, R233, UR60, RZ, P4, !PT ;  /* 0x0000003ce9e97c10 */ /* 0x000fc4000a7fe4ff */
[----:B------:R-:W-:Y:S02]  /*1d8e0*/  IADD3 R236, P4, R236, UR5, RZ ;  /* 0x00000005ecec7c10 */ /* 0x000fe4000ff9e0ff */
[----:B------:R-:W-:Y:S02]  /*1d8f0*/  IADD3.X R237, R237, UR60, RZ, P5, !PT ;  /* 0x0000003ceded7c10 */ /* 0x000fe4000affe4ff */
[----:B------:R-:W-:Y:S01]  /*1d900*/  IADD3 R240, P5, R240, UR5, RZ ;  /* 0x00000005f0f07c10 */ /* 0x000fe2000ffbe0ff */
[----:B------:R-:W-:Y:S02]  /*1d910*/  WARPGROUP.DEPBAR.LE gsb0, 0x0 ;  /* 0x00008000000079c5 */ /* 0x000fe40000010000 */
[----:B------:R-:W-:Y:S01]  /*1d920*/  WARPGROUP.ARRIVE ;  /* 0x00000000000079c5 */ /* 0x000fe20000000000 */
[----:B------:R-:W-:Y:S01]  /*1d930*/  UMOV UR50, UR10 ;  /* 0x0000000a00327c82 */ /* 0x000fe20008000000 */
[----:B------:R-:W-:-:S04]  /*1d940*/  UMOV UR51, UR11 ;  /* 0x0000000b00337c82 */ /* 0x000fc80008000000 */
[----:B------:R-:W-:Y:S01]  /*1d950*/  HGMMA.64x256x16.F32.BF16 R24, gdesc[UR48].tnspA, R24, gsb0 ;  /* 0x23e00000301879f0 */ /* 0x000fe20008001818 */
[----:B----4-:R-:W-:-:S05]  /*1d960*/  IADD3 R12, P6, R12, UR5, RZ ;  /* 0x000000050c0c7c10 */ /* 0x010fca000ffde0ff */
[----:B------:R0:W-:Y:S01]  /*1d970*/  STL [R1+0x760], R12 ;  /* 0x0007600c01007387 */ /* 0x0001e20000100800 */
[----:B--2---:R-:W-:Y:S02]  /*1d980*/  IADD3.X R7, R7, UR60, RZ, P1, !PT ;  /* 0x0000003c07077c10 */ /* 0x004fe40008ffe4ff */
[----:B------:R-:W-:Y:S01]  /*1d990*/  IADD3 R200, P1, R200, UR5, RZ ;  /* 0x00000005c8c87c10 */ /* 0x000fe2000ff3e0ff */
[----:B0-----:R-:W2:Y:S04]  /*1d9a0*/  LDL.LU R12, [R1+0x6e8] ;  /* 0x0006e800010c7983 */ /* 0x001ea80000300800 */
[----:B------:R0:W-:Y:S04]  /*1d9b0*/  STL [R1+0x784], R7 ;  /* 0x0007840701007387 */ /* 0x0001e80000100800 */
[----:B0-----:R-:W4:Y:S04]  /*1d9c0*/  LDL.LU R7, [R1+0x70c] ;  /* 0x00070c0001077983 */ /* 0x001f280000300800 */
[----:B------:R0:W-:Y:S04]  /*1d9d0*/  STL [R1+0x758], R200 ;  /* 0x000758c801007387 */ /* 0x0001e80000100800 */
[----:B0-----:R1:W5:Y:S04]  /*1d9e0*/  LDL.LU R200, [R1+0xf94] ;  /* 0x000f940001c87983 */ /* 0x0013680000300800 */
[----:B------:R0:W-:Y:S04]  /*1d9f0*/  STL [R1+0x77c], R201 ;  /* 0x00077cc901007387 */ /* 0x0001e80000100800 */
[----:B0-----:R1:W5:Y:S04]  /*1da00*/  LDL.LU R201, [R1+0xf90] ;  /* 0x000f900001c97983 */ /* 0x0013680000300800 */
[----:B------:R0:W-:Y:S01]  /*1da10*/  STL [R1+0x750], R204 ;  /* 0x000750cc01007387 */ /* 0x0001e20000100800 */
[----:B------:R-:W-:-:S03]  /*1da20*/  IADD3.X R217, R217, UR60, RZ, P6, !PT ;  /* 0x0000003cd9d97c10 */ /* 0x000fc6000b7fe4ff */
[----:B0-----:R1:W5:Y:S04]  /*1da30*/  LDL.LU R204, [R1+0xf8c] ;  /* 0x000f8c0001cc7983 */ /* 0x0013680000300800 */
[----:B------:R0:W-:Y:S01]  /*1da40*/  STL [R1+0x774], R205 ;  /* 0x000774cd01007387 */ /* 0x0001e20000100800 */
[----:B------:R-:W-:-:S03]  /*1da50*/  IADD3 R220, P6, R220, UR5, RZ ;  /* 0x00000005dcdc7c10 */ /* 0x000fc6000ffde0ff */
[----:B0-----:R1:W5:Y:S04]  /*1da60*/  LDL.LU R205, [R1+0xf88] ;  /* 0x000f880001cd7983 */ /* 0x0013680000300800 */
[----:B------:R0:W-:Y:S01]  /*1da70*/  STL [R1+0x748], R208 ;  /* 0x000748d001007387 */ /* 0x0001e20000100800 */
[----:B------:R-:W-:-:S03]  /*1da80*/  IADD3.X R221, R221, UR60, RZ, P1, !PT ;  /* 0x0000003cdddd7c10 */ /* 0x000fc60008ffe4ff */
[----:B0-----:R1:W5:Y:S04]  /*1da90*/  LDL.LU R208, [R1+0xf84] ;  /* 0x000f840001d07983 */ /* 0x0013680000300800 */
[----:B------:R0:W-:Y:S01]  /*1daa0*/  STL [R1+0x76c], R209 ;  /* 0x00076cd101007387 */ /* 0x0001e20000100800 */
[----:B------:R-:W-:-:S03]  /*1dab0*/  IADD3 R224, P1, R224, UR5, RZ ;  /* 0x00000005e0e07c10 */ /* 0x000fc6000ff3e0ff */
[----:B0-----:R1:W5:Y:S04]  /*1dac0*/  LDL.LU R209, [R1+0xf80] ;  /* 0x000f800001d17983 */ /* 0x0013680000300800 */
[----:B------:R0:W-:Y:S04]  /*1dad0*/  STL [R1+0x740], R212 ;  /* 0x000740d401007387 */ /* 0x0001e80000100800 */
        /* <DEDUP_REMOVED lines=36> */
[----:B0-----:R-:W3:Y:S04]  /*1dd20*/  LDL.LU R4, [R1+0xf3c] ;  /* 0x000f3c0001047983 */ /* 0x001ee80000300800 */
[----:B------:R0:W-:Y:S04]  /*1dd30*/  STL [R1+0x724], R3 ;  /* 0x0007240301007387 */ /* 0x0001e80000100800 */
[----:B0-----:R-:W3:Y:S04]  /*1dd40*/  LDL.LU R3, [R1+0xf38] ;  /* 0x000f380001037983 */ /* 0x001ee80000300800 */
[----:B------:R0:W-:Y:S04]  /*1dd50*/  STL [R1+0x6f8], R2 ;  /* 0x0006f80201007387 */ /* 0x0001e80000100800 */
[----:B0-----:R-:W3:Y:S01]  /*1dd60*/  LDL.LU R2, [R1+0xf34] ;  /* 0x000f340001027983 */ /* 0x001ee20000300800 */
[----:B------:R-:W-:-:S02]  /*1dd70*/  WARPGROUP.DEPBAR.LE gsb0, 0x0 ;  /* 0x00008000000079c5 */ /* 0x000fc40000010000 */
[----:B------:R-:W-:Y:S01]  /*1dd80*/  WARPGROUP.ARRIVE ;  /* 0x00000000000079c5 */ /* 0x000fe20000000000 */
[----:B------:R-:W-:Y:S01]  /*1dd90*/  UMOV UR54, UR14 ;  /* 0x0000000e00367c82 */ /* 0x000fe20008000000 */
[----:B------:R-:W-:-:S04]  /*1dda0*/  UMOV UR55, UR15 ;  /* 0x0000000f00377c82 */ /* 0x000fc80008000000 */
[----:B------:R-:W-:Y:S01]  /*1ddb0*/  HGMMA.64x256x16.F32.BF16 R24, gdesc[UR52].tnspA, R24, gsb0 ;  /* 0x23e00000341879f0 */ /* 0x000fe20008001818 */
[----:B------:R-:W-:Y:S02]  /*1ddc0*/  IADD3.X R10, R10, UR60, RZ, P3, !PT ;  /* 0x0000003c0a0a7c10 */ /* 0x000fe40009ffe4ff */
[----:B--2---:R-:W-:Y:S02]  /*1ddd0*/  IADD3 R12, P3, R12, UR5, RZ ;  /* 0x000000050c0c7c10 */ /* 0x004fe4000ff7e0ff */
[----:B----4-:R-:W-:Y:S01]  /*1dde0*/  IADD3.X R7, R7, UR60, RZ, P4, !PT ;  /* 0x0000003c07077c10 */ /* 0x010fe2000a7fe4ff */
[----:B------:R-:W-:Y:S01]  /*1ddf0*/  UMOV UR58, UR18 ;  /* 0x00000012003a7c82 */ /* 0x000fe20008000000 */
[----:B------:R-:W-:Y:S01]  /*1de00*/  UMOV UR59, UR19 ;  /* 0x00000013003b7c82 */ /* 0x000fe20008000000 */
[----:B---3--:R-:W-:Y:S02]  /*1de10*/  IADD3 R4, P4, R4, UR5, RZ ;  /* 0x0000000504047c10 */ /* 0x008fe4000ff9e0ff */
[----:B------:R-:W-:-:S02]  /*1de20*/  IADD3.X R2, R2, UR60, RZ, P2, !PT ;  /* 0x0000003c02027c10 */ /* 0x000fc400097fe4ff */
[----:B------:R-:W-:-:S03]  /*1de30*/  IADD3 R5, P2, R5, UR5, RZ ;  /* 0x0000000505057c10 */ /* 0x000fc6000ff5e0ff */
[----:B------:R0:W-:Y:S04]  /*1de40*/  STL [R1+0x71c], R2 ;  /* 0x00071c0201007387 */ /* 0x0001e80000100800 */
[----:B0-----:R-:W2:Y:S04]  /*1de50*/  LDL.LU R2, [R1+0xf30] ;  /* 0x000f300001027983 */ /* 0x001ea80000300800 */
[----:B------:R0:W-:Y:S04]  /*1de60*/  STL [R1+0x6f0], R5 ;  /* 0x0006f00501007387 */ /* 0x0001e80000100800 */
[----:B0-----:R-:W3:Y:S04]  /*1de70*/  LDL.LU R5, [R1+0xf2c] ;  /* 0x000f2c0001057983 */ /* 0x001ee80000300800 */
[----:B------:R0:W-:Y:S04]  /*1de80*/  STL [R1+0x714], R10 ;  /* 0x0007140a01007387 */ /* 0x0001e80000100800 */
[----:B0-----:R-:W4:Y:S04]  /*1de90*/  LDL.LU R10, [R1+0xf28] ;  /* 0x000f2800010a7983 */ /* 0x001f280000300800 */
[----:B------:R0:W-:Y:S04]  /*1dea0*/  STL [R1+0x6e8], R12 ;  /* 0x0006e80c01007387 */ /* 0x0001e80000100800 */
[----:B------:R1:W-:Y:S01]  /*1deb0*/  STL [R1+0x6e0], R4 ;  /* 0x0006e00401007387 */ /* 0x0003e20000100800 */
[----:B------:R-:W-:-:S02]  /*1dec0*/  WARPGROUP.DEPBAR.LE gsb0, 0x0 ;  /* 0x00008000000079c5 */ /* 0x000fc40000010000 */
[----:B0-----:R-:W0:Y:S01]  /*1ded0*/  LDC R12, c[0x0][0x238] ;  /* 0x00008e00ff0c7b82 */ /* 0x001e220000000800 */
[----:B-1----:R-:W4:Y:S01]  /*1dee0*/  LDL.LU R4, [R1+0xf24] ;  /* 0x000f240001047983 */ /* 0x002f220000300800 */
[----:B------:R-:W-:-:S06]  /*1def0*/  WARPGROUP.ARRIVE ;  /* 0x00000000000079c5 */ /* 0x000fcc0000000000 */
[----:B------:R-:W-:Y:S01]  /*1df00*/  HGMMA.64x256x16.F32.BF16 R24, gdesc[UR56].tnspA, R24, gsb0 ;  /* 0x23e00000381879f0 */ /* 0x000fe20008001818 */
[----:B------:R-:W-:Y:S01]  /*1df10*/  IADD3.X R3, R3, UR60, RZ, P6, !PT ;  /* 0x0000003c03037c10 */ /* 0x000fe2000b7fe4ff */
[----:B------:R1:W-:Y:S01]  /*1df20*/  STL [R1+0x70c], R7 ;  /* 0x00070c0701007387 */ /* 0x0003e20000100800 */
[----:B------:R-:W-:Y:S01]  /*1df30*/  IADD3.X R9, R9, UR60, RZ, P4, !PT ;  /* 0x0000003c09097c10 */ /* 0x000fe2000a7fe4ff */
[----:B-1----:R-:W-:Y:S02]  /*1df40*/  IMAD.MOV.U32 R7, RZ, RZ, R6 ;  /* 0x000000ffff077224 */ /* 0x002fe400078e0006 */
[----:B0-----:R-:W-:Y:S02]  /*1df50*/  IMAD.SHL.U32 R12, R12, 0x40, RZ ;  /* 0x000000400c0c7824 */ /* 0x001fe400078e00ff */
[----:B------:R-:W-:Y:S02]  /*1df60*/  IMAD.MOV.U32 R6, RZ, RZ, R13 ;  /* 0x000000ffff067224 */ /* 0x000fe400078e000d */
[----:B------:R-:W-:Y:S01]  /*1df70*/  IMAD.SHL.U32 R12, R12, 0x2, RZ ;  /* 0x000000020c0c7824 */ /* 0x000fe200078e00ff */
[----:B--2---:R-:W-:-:S05]  /*1df80*/  IADD3.X R2, R2, UR60, RZ, P5, !PT ;  /* 0x0000003c02027c10 */ /* 0x004fca000affe4ff */
[----:B------:R0:W-:Y:S01]  /*1df90*/  STL [R1+0x704], R2 ;  /* 0x0007040201007387 */ /* 0x0001e20000100800 */
[----:B---3--:R-:W-:-:S03]  /*1dfa0*/  IADD3.X R5, R5, UR60, RZ, P2, !PT ;  /* 0x0000003c05057c10 */ /* 0x008fc600097fe4ff */
[----:B0-----:R1:W5:Y:S04]  /*1dfb0*/  LDL.LU R2, [R1+0xf20] ;  /* 0x000f200001027983 */ /* 0x0013680000300800 */
[----:B------:R0:W-:Y:S01]  /*1dfc0*/  STL [R1+0x6fc], R3 ;  /* 0x0006fc0301007387 */ /* 0x0001e20000100800 */
[----:B----4-:R-:W-:-:S03]  /*1dfd0*/  IADD3.X R10, R10, UR60, RZ, P1, !PT ;  /* 0x0000003c0a0a7c10 */ /* 0x010fc60008ffe4ff */
[----:B0-----:R1:W5:Y:S04]  /*1dfe0*/  LDL.LU R3, [R1+0xf1c] ;  /* 0x000f1c0001037983 */ /* 0x0013680000300800 */
[----:B------:R0:W-:Y:S01]  /*1dff0*/  STL [R1+0x6f4], R10 ;  /* 0x0006f40a01007387 */ /* 0x0001e20000100800 */
[----:B------:R-:W-:Y:S02]  /*1e000*/  WARPGROUP.DEPBAR.LE gsb0, 0x0 ;  /* 0x00008000000079c5 */ /* 0x000fe40000010000 */
[----:B------:R-:W-:Y:S01]  /*1e010*/  IADD3.X R4, R4, UR60, RZ, P3, !PT ;  /* 0x0000003c04047c10 */ /* 0x000fe20009ffe4ff */
[----:B0-----:R1:W5:Y:S04]  /*1e020*/  LDL.LU R10, [R1+0xf18] ;  /* 0x000f1800010a7983 */ /* 0x0013680000300800 */
[----:B------:R0:W-:Y:S04]  /*1e030*/  STL [R1+0x6ec], R5 ;  /* 0x0006ec0501007387 */ /* 0x0001e80000100800 */
[----:B0-----:R1:W5:Y:S04]  /*1e040*/  LDL.LU R5, [R1+0xf14] ;  /* 0x000f140001057983 */ /* 0x0013680000300800 */
[----:B------:R0:W-:Y:S04]  /*1e050*/  STL [R1+0x6e4], R4 ;  /* 0x0006e40401007387 */ /* 0x0001e80000100800 */
[----:B0-----:R1:W5:Y:S04]  /*1e060*/  LDL.LU R4, [R1+0xf10] ;  /* 0x000f100001047983 */ /* 0x0013680000300800 */
[----:B------:R0:W-:Y:S02]  /*1e070*/  STL [R1+0x6dc], R9 ;  /* 0x0006dc0901007387 */ /* 0x0001e40000100800 */
[----:B0-----:R-:W-:-:S02]  /*1e080*/  IMAD.MOV.U32 R9, RZ, RZ, R8 ;  /* 0x000000ffff097224 */ /* 0x001fc400078e0008 */
[----:B------:R-:W-:Y:S01]  /*1e090*/  IMAD.MOV.U32 R8, RZ, RZ, R11 ;  /* 0x000000ffff087224 */ /* 0x000fe200078e000b */
[----:B-1----:R-:W-:Y:S06]  /*1e0a0*/  @P0 BRA `(.L_x_1) ;  /* 0xfffffef4002c0947 */ /* 0x002fec000383ffff */
[----:B------:R-:W2:Y:S04]  /*1e0b0*/  LDL.LU R11, [R1+0x1cc] ;  /* 0x0001cc00010b7983 */ /* 0x000ea80000300800 */
[----:B-----5:R-:W3:Y:S04]  /*1e0c0*/  LDL.LU R3, [R1+0x1dc] ;  /* 0x0001dc0001037983 */ /* 0x020ee80000300800 */
[----:B------:R-:W3:Y:S04]  /*1e0d0*/  LDL.LU R2, [R1+0x5dc] ;  /* 0x0005dc0001027983 */ /* 0x000ee80000300800 */
[----:B------:R-:W4:Y:S04]  /*1e0e0*/  LDL.LU R8, [R1+0x1d4] ;  /* 0x0001d40001087983 */ /* 0x000f280000300800 */
[----:B------:R-:W4:Y:S04]  /*1e0f0*/  LDL.LU R9, [R1+0x5d4] ;  /* 0x0005d40001097983 */ /* 0x000f280000300800 */
[----:B------:R-:W2:Y:S04]  /*1e100*/  LDL.LU R6, [R1+0x3d8] ;  /* 0x0003d80001067983 */ /* 0x000ea80000300800 */
[----:B------:R-:W2:Y:S04]  /*1e110*/  LDL.LU R7, [R1+0x3d0] ;  /* 0x0003d00001077983 */ /* 0x000ea80000300800 */
[----:B------:R-:W2:Y:S04]  /*1e120*/  LDL.LU R251, [R1+0x1d8] ;  /* 0x0001d80001fb7983 */ /* 0x000ea80000300800 */
[----:B------:R-:W2:Y:S04]  /*1e130*/  LDL.LU R0, [R1+0x5d8] ;  /* 0x0005d80001007983 */ /* 0x000ea80000300800 */
[----:B------:R-:W2:Y:S04]  /*1e140*/  LDL.LU R12, [R1+0x1d0] ;  /* 0x0001d000010c7983 */ /* 0x000ea80000300800 */
[----:B------:R-:W2:Y:S04]  /*1e150*/  LDL.LU R13, [R1+0x5d0] ;  /* 0x0005d000010d7983 */ /* 0x000ea80000300800 */
[----:B------:R0:W-:Y:S04]  /*1e160*/  STL [R1+0x10b8], R162 ;  /* 0x0010b8a201007387 */ /* 0x0001e80000100800 */
[----:B0-----:R-:W2:Y:S04]  /*1e170*/  LDL.LU R162, [R1+0x3d4] ;  /* 0x0003d40001a27983 */ /* 0x001ea80000300800 */
        /* <DEDUP_REMOVED lines=49> */
[----:B0-----:R-:W2:Y:S01]  /*1e490*/  LDL.LU R84, [R1+0x3fc] ;  /* 0x0003fc0001547983 */ /* 0x001ea20000300800 */
[----:B---3--:R-:W-:-:S02]  /*1e4a0*/  F2FP.BF16.F32.PACK_AB R3, R3, R2 ;  /* 0x000000020303723e */ /* 0x008fc400000010ff */
[----:B----4-:R-:W-:Y:S01]  /*1e4b0*/  F2FP.BF16.F32.PACK_AB R2, R8, R9 ;  /* 0x000000090802723e */ /* 0x010fe200000010ff */
        /* <DEDUP_REMOVED lines=78> */
[----:B------:R2:W-:Y:S04]  /*1e9a0*/  STL [R1+0xf18], R10 ;  /* 0x000f180a01007387 */ /* 0x0005e80000100800 */
[----:B------:R0:W-:Y:S04]  /*1e9b0*/  STL [R1+0xf14], R5 ;  /* 0x000f140501007387 */ /* 0x0001e80000100800 */
[----:B------:R1:W-:Y:S01]  /*1e9c0*/  STL [R1+0xf10], R4 ;  /* 0x000f100401007387 */ /* 0x0003e20000100800 */
[----:B--2---:R-:W-:-:S02]  /*1e9d0*/  F2FP.BF16.F32.PACK_AB R10, R151, R84 ;  /* 0x00000054970a723e */ /* 0x004fc400000010ff */
[----:B0-----:R-:W-:-:S03]  /*1e9e0*/  F2FP.BF16.F32.PACK_AB R5, R149, R86 ;  /* 0x000000569505723e */ /* 0x001fc600000010ff */
[----:B------:R0:W-:Y:S01]  /*1e9f0*/  STL [R1+0x61c], R10 ;  /* 0x00061c0a01007387 */ /* 0x0001e20000100800 */
[----:B-1----:R-:W-:-:S03]  /*1ea00*/  F2FP.BF16.F32.PACK_AB R4, R85, R87 ;  /* 0x000000575504723e */ /* 0x002fc600000010ff */
[----:B------:R1:W-:Y:S04]  /*1ea10*/  STL [R1+0x618], R5 ;  /* 0x0006180501007387 */ /* 0x0003e80000100800 */
[----:B------:R2:W-:Y:S01]  /*1ea20*/  STL [R1+0x614], R4 ;  /* 0x0006140401007387 */ /* 0x0005e20000100800 */
[----:B0-----:R-:W-:Y:S02]  /*1ea30*/  F2FP.BF16.F32.PACK_AB R10, R88, R90 ;  /* 0x0000005a580a723e */ /* 0x001fe400000010ff */
[----:B-1----:R-:W-:-:S03]  /*1ea40*/  F2FP.BF16.F32.PACK_AB R5, R150, R89 ;  /* 0x000000599605723e */ /* 0x002fc600000010ff */
[----:B------:R0:W-:Y:S01]  /*1ea50*/  STL [R1+0x610], R10 ;  /* 0x0006100a01007387 */ /* 0x0001e20000100800 */
[----:B--2---:R-:W-:-:S03]  /*1ea60*/  F2FP.BF16.F32.PACK_AB R4, R148, R91 ;  /* 0x0000005b9404723e */ /* 0x004fc600000010ff */
        /* <DEDUP_REMOVED lines=22> */
[----:B------:R-:W-:Y:S01]  /*1ebd0*/  STL [R1+0x3e0], R10 ;  /* 0x0003e00a01007387 */ /* 0x000fe20000100800 */
[----:B--2---:R-:W-:-:S03]  /*1ebe0*/  F2FP.BF16.F32.PACK_AB R4, R141, R162 ;  /* 0x000000a28d04723e */ /* 0x004fc600000010ff */
[----:B------:R-:W-:Y:S01]  /*1ebf0*/  STL [R1+0x1fc], R5 ;  /* 0x0001fc0501007387 */ /* 0x000fe20000100800 */
[----:B------:R-:W-:-:S03]  /*1ec00*/  IMAD.MOV.U32 R162, RZ, RZ, R11 ;  /* 0x000000ffffa27224 */ /* 0x000fc600078e000b */
[----:B------:R0:W-:Y:S04]  /*1ec10*/  STL [R1+0x1f8], R4 ;  /* 0x0001f80401007387 */ /* 0x0001e80000100800 */
[----:B------:R1:W-:Y:S04]  /*1ec20*/  STL [R1+0x1f4], R3 ;  /* 0x0001f40301007387 */ /* 0x0003e80000100800 */
[----:B------:R2:W-:Y:S01]  /*1ec30*/  STL [R1+0x1f0], R2 ;  /* 0x0001f00201007387 */ /* 0x0005e20000100800 */
[----:B0-----:R-:W-:Y:S02]  /*1ec40*/  F2FP.BF16.F32.PACK_AB R4, R142, R6 ;  /* 0x000000068e04723e */ /* 0x001fe400000010ff */
[----:B-1----:R-:W-:-:S03]  /*1ec50*/  F2FP.BF16.F32.PACK_AB R3, R140, R7 ;  /* 0x000000078c03723e */ /* 0x002fc600000010ff */
[----:B------:R0:W-:Y:S01]  /*1ec60*/  STL [R1+0x1ec], R4 ;  /* 0x0001ec0401007387 */ /* 0x0001e20000100800 */
[----:B--2---:R-:W-:-:S03]  /*1ec70*/  F2FP.BF16.F32.PACK_AB R2, R251, R0 ;  /* 0x00000000fb02723e */ /* 0x004fc600000010ff */
[----:B------:R1:W-:Y:S01]  /*1ec80*/  STL [R1+0x1e8], R3 ;  /* 0x0001e80301007387 */ /* 0x0003e20000100800 */
[----:B------:R-:W-:-:S03]  /*1ec90*/  F2FP.BF16.F32.PACK_AB R0, R12, R13 ;  /* 0x0000000d0c00723e */ /* 0x000fc600000010ff */
[----:B------:R2:W-:Y:S04]  /*1eca0*/  STL [R1+0x1e4], R2 ;  /* 0x0001e40201007387 */ /* 0x0005e80000100800 */
[----:B------:R-:W3:Y:S04]  /*1ecb0*/  LDL.LU R97, [R1+0x1c4] ;  /* 0x0001c40001617983 */ /* 0x000ee80000300800 */
[----:B------:R4:W-:Y:S04]  /*1ecc0*/  STL [R1+0x1e0], R0 ;  /* 0x0001e00001007387 */ /* 0x0009e80000100800 */
[----:B------:R-:W3:Y:S04]  /*1ecd0*/  LDL.LU R161, [R1+0x1c8] ;  /* 0x0001c80001a17983 */ /* 0x000ee80000300800 */
        /* <DEDUP_REMOVED lines=117> */
[----:B0-----:R-:W3:Y:S04]  /*1f430*/  LDL.LU R4, [R1+0x28] ;  /* 0x0000280001047983 */ /* 0x001ee80000300800 */
[----:B-1----:R-:W3:Y:S04]  /*1f440*/  LDL.LU R3, [R1+0x210] ;  /* 0x0002100001037983 */ /* 0x002ee80000300800 */
[----:B--2---:R-:W2:Y:S04]  /*1f450*/  LDL.LU R2, [R1+0x18] ;  /* 0x0000180001027983 */ /* 0x004ea80000300800 */
[----:B------:R-:W2:Y:S04]  /*1f460*/  LDL.LU R8, [R1+0x418] ;  /* 0x0004180001087983 */ /* 0x000ea80000300800 */
[----:B------:R-:W2:Y:S04]  /*1f470*/  LDL.LU R9, [R1+0x10] ;  /* 0x0000100001097983 */ /* 0x000ea80000300800 */
[----:B------:R-:W2:Y:S01]  /*1f480*/  LDL.LU R6, [R1+0x410] ;  /* 0x0004100001067983 */ /* 0x000ea20000300800 */
[----:B------:R-:W-:-:S03]  /*1f490*/  F2FP.BF16.F32.PACK_AB R243, R139, R243 ;  /* 0x000000f38bf3723e */ /* 0x000fc600000010ff */
[----:B------:R-:W2:Y:S01]  /*1f4a0*/  LDL.LU R7, [R1+0x20c] ;  /* 0x00020c0001077983 */ /* 0x000ea20000300800 */
[----:B------:R-:W-:-:S03]  /*1f4b0*/  F2FP.BF16.F32.PACK_AB R242, R137, R242 ;  /* 0x000000f289f2723e */ /* 0x000fc600000010ff */
[----:B------:R-:W2:Y:S01]  /*1f4c0*/  LDL.LU R251, [R1+0x204] ;  /* 0x0002040001fb7983 */ /* 0x000ea20000300800 */
[----:B------:R-:W-:-:S03]  /*1f4d0*/  F2FP.BF16.F32.PACK_AB R241, R162, R241 ;  /* 0x000000f1a2f1723e */ /* 0x000fc600000010ff */
[----:B----4-:R-:W4:Y:S01]  /*1f4e0*/  LDL.LU R0, [R1+0xc] ;  /* 0x00000c0001007983 */ /* 0x010f220000300800 */
[----:B---3--:R-:W-:-:S03]  /*1f4f0*/  F2FP.BF16.F32.PACK_AB R240, R97, R240 ;  /* 0x000000f061f0723e */ /* 0x008fc600000010ff */
[----:B------:R-:W4:Y:S01]  /*1f500*/  LDL.LU R11, [R1+0x40c] ;  /* 0x00040c00010b7983 */ /* 0x000f220000300800 */
[----:B------:R-:W-:-:S03]  /*1f510*/  F2FP.BF16.F32.PACK_AB R239, R138, R239 ;  /* 0x000000ef8aef723e */ /* 0x000fc600000010ff */
[----:B------:R-:W3:Y:S01]  /*1f520*/  LDL.LU R139, [R1+0x308] ;  /* 0x00030800018b7983 */ /* 0x000ee20000300800 */
[----:B------:R-:W-:-:S03]  /*1f530*/  F2FP.BF16.F32.PACK_AB R238, R136, R238 ;  /* 0x000000ee88ee723e */ /* 0x000fc600000010ff */
[----:B------:R-:W2:Y:S01]  /*1f540*/  LDL.LU R137, [R1+0x508] ;  /* 0x0005080001897983 */ /* 0x000ea20000300800 */
[----:B------:R-:W-:-:S03]  /*1f550*/  F2FP.BF16.F32.PACK_AB R237, R161, R237 ;  /* 0x000000eda1ed723e */ /* 0x000fc600000010ff */
[----:B------:R-:W4:Y:S01]  /*1f560*/  LDL.LU R162, [R1+0x10b8] ;  /* 0x0010b80001a27983 */ /* 0x000f220000300800 */
[----:B------:R-:W-:-:S03]  /*1f570*/  F2FP.BF16.F32.PACK_AB R236, R160, R236 ;  /* 0x000000eca0ec723e */ /* 0x000fc600000010ff */
[----:B------:R-:W4:Y:S01]  /*1f580*/  LDL.LU R97, [R1+0x10b4] ;  /* 0x0010b40001617983 */ /* 0x000f220000300800 */
[----:B------:R-:W-:-:S03]  /*1f590*/  F2FP.BF16.F32.PACK_AB R235, R135, R235 ;  /* 0x000000eb87eb723e */ /* 0x000fc600000010ff */
[----:B------:R-:W3:Y:S01]  /*1f5a0*/  LDL.LU R138, [R1+0x300] ;  /* 0x00030000018a7983 */ /* 0x000ee20000300800 */
[----:B------:R-:W-:-:S03]  /*1f5b0*/  F2FP.BF16.F32.PACK_AB R234, R133, R234 ;  /* 0x000000ea85ea723e */ /* 0x000fc600000010ff */
[----:B------:R-:W3:Y:S01]  /*1f5c0*/  LDL.LU R136, [R1+0x500] ;  /* 0x0005000001887983 */ /* 0x000ee20000300800 */
[----:B------:R-:W-:-:S03]  /*1f5d0*/  F2FP.BF16.F32.PACK_AB R233, R159, R233 ;  /* 0x000000e99fe9723e */ /* 0x000fc600000010ff */
[----:B------:R-:W2:Y:S01]  /*1f5e0*/  LDL.LU R161, [R1+0x10b0] ;  /* 0x0010b00001a17983 */ /* 0x000ea20000300800 */
[----:B------:R-:W-:-:S03]  /*1f5f0*/  F2FP.BF16.F32.PACK_AB R232, R98, R232 ;  /* 0x000000e862e8723e */ /* 0x000fc600000010ff */
[----:B------:R-:W3:Y:S01]  /*1f600*/  LDL.LU R160, [R1+0x10ac] ;  /* 0x0010ac0001a07983 */ /* 0x000ee20000300800 */
        /* <DEDUP_REMOVED lines=111> */
[----:B------:R-:W3:Y:S04]  /*1fd00*/  LDL.LU R80, [R1+0x103c] ;  /* 0x00103c0001507983 */ /* 0x000ee80000300800 */
[----:B------:R-:W3:Y:S04]  /*1fd10*/  LDL.LU R107, [R1+0x218] ;  /* 0x00021800016b7983 */ /* 0x000ee80000300800 */
[----:B------:R-:W3:Y:S04]  /*1fd20*/  LDL.LU R105, [R1+0x414] ;  /* 0x0004140001697983 */ /* 0x000ee80000300800 */
[----:B------:R-:W3:Y:S04]  /*1fd30*/  LDL.LU R19, [R1+0x1038] ;  /* 0x0010380001137983 */ /* 0x000ee80000300800 */
[----:B------:R-:W3:Y:S01]  /*1fd40*/  LDL.LU R79, [R1+0x1034] ;  /* 0x00103400014f7983 */ /* 0x000ee20000300800 */
[----:B------:R-:W-:-:S02]  /*1fd50*/  F2FP.BF16.F32.PACK_AB R175, R106, R175 ;  /* 0x000000af6aaf723e */ /* 0x000fc400000010ff */
[----:B------:R-:W-:Y:S01]  /*1fd60*/  F2FP.BF16.F32.PACK_AB R174, R104, R174 ;  /* 0x000000ae68ae723e */ /* 0x000fe200000010ff */
[----:B------:R-:W3:Y:S01]  /*1fd70*/  LDL.LU R106, [R1+0x14] ;  /* 0x00001400016a7983 */ /* 0x000ee20000300800 */
[----:B------:R-:W-:Y:S02]  /*1fd80*/  F2FP.BF16.F32.PACK_AB R173, R18, R173 ;  /* 0x000000ad12ad723e */ /* 0x000fe400000010ff */
[----:B------:R-:W-:Y:S01]  /*1fd90*/  F2FP.BF16.F32.PACK_AB R172, R77, R172 ;  /* 0x000000ac4dac723e */ /* 0x000fe200000010ff */
        /* <DEDUP_REMOVED lines=19> */
[----:B----4-:R-:W-:-:S03]  /*1fed0*/  F2FP.BF16.F32.PACK_AB R162, R97, R162 ;  /* 0x000000a261a2723e */ /* 0x010fc600000010ff */
[----:B------:R-:W4:Y:S04]  /*1fee0*/  LDL.LU R78, [R1+0x101c] ;  /* 0x00101c00014e7983 */ /* 0x000f280000300800 */
[----:B------:R-:W4:Y:S04]  /*1fef0*/  LDL.LU R99, [R1+0x22c] ;  /* 0x00022c0001637983 */ /* 0x000f280000300800 */
[----:B------:R-:W4:Y:S01]  /*1ff00*/  LDL.LU R97, [R1+0x42c] ;  /* 0x00042c0001617983 */ /* 0x000f220000300800 */
[----:B--2---:R-:W-:-:S03]  /*1ff10*/  F2FP.BF16.F32.PACK_AB R161, R22, R161 ;  /* 0x000000a116a1723e */ /* 0x004fc600000010ff */
[----:B------:R-:W2:Y:S01]  /*1ff20*/  LDL.LU R22, [R1+0x1018] ;  /* 0x0010180001167983 */ /* 0x000ea20000300800 */
[----:B---3--:R-:W-:-:S03]  /*1ff30*/  F2FP.BF16.F32.PACK_AB R160, R76, R160 ;  /* 0x000000a04ca0723e */ /* 0x008fc600000010ff */
[----:B------:R-:W2:Y:S01]  /*1ff40*/  LDL.LU R76, [R1+0x1014] ;  /* 0x00101400014c7983 */ /* 0x000ea20000300800 */
[----:B------:R-:W-:Y:S02]  /*1ff50*/  F2FP.BF16.F32.PACK_AB R149, R74, R149 ;  /* 0x000000954a95723e */ /* 0x000fe400000010ff */
[----:B------:R-:W-:Y:S02]  /*1ff60*/  F2FP.BF16.F32.PACK_AB R159, R98, R159 ;  /* 0x0000009f629f723e */ /* 0x000fe400000010ff */
[----:B------:R-:W3:Y:S01]  /*1ff70*/  LDL.LU R98, [R1+0x224] ;  /* 0x0002240001627983 */ /* 0x000ee20000300800 */
[----:B------:R-:W-:Y:S02]  /*1ff80*/  F2FP.BF16.F32.PACK_AB R148, R72, R148 ;  /* 0x000000944894723e */ /* 0x000fe400000010ff */
[----:B------:R-:W-:Y:S02]  /*1ff90*/  F2FP.BF16.F32.PACK_AB R158, R96, R158 ;  /* 0x0000009e609e723e */ /* 0x000fe400000010ff */
[----:B------:R-:W3:Y:S01]  /*1ffa0*/  LDL.LU R96, [R1+0x424] ;  /* 0x0004240001607983 */ /* 0x000ee20000300800 */
[----:B------:R-:W-:-:S03]  /*1ffb0*/  F2FP.BF16.F32.PACK_AB R157, R21, R157 ;  /* 0x0000009d159d723e */ /* 0x000fc600000010ff */
[----:B------:R-:W3:Y:S01]  /*1ffc0*/  LDL.LU R21, [R1+0x1010] ;  /* 0x0010100001157983 */ /* 0x000ee20000300800 */
[----:B------:R-:W-:-:S03]  /*1ffd0*/  F2FP.BF16.F32.PACK_AB R156, R20, R156 ;  /* 0x0000009c149c723e */ /* 0x000fc600000010ff */
[----:B------:R-:W3:Y:S01]  /*1ffe0*/  LDL.LU R20, [R1+0x100c] ;  /* 0x00100c0001147983 */ /* 0x000ee20000300800 */
[----:B------:R-:W-:Y:S02]  /*1fff0*/  F2FP.BF16.F32.PACK_AB R141, R71, R141 ;  /* 0x0000008d478d723e */ /* 0x000fe400000010ff */
[----:B------:R-:W-:Y:S02]  /*20000*/  F2FP.BF16.F32.PACK_AB R140, R69, R140 ;  /* 0x0000008c458c723e */ /* 0x000fe400000010ff */
[----:B------:R-:W-:Y:S02]  /*20010*/  F2FP.BF16.F32.PACK_AB R155, R95, R155 ;  /* 0x0000009b5f9b723e */ /* 0x000fe400000010ff */
[----:B------:R-:W3:Y:S01]  /*20020*/  LDL.LU R95, [R1+0x28c] ;  /* 0x00028c00015f7983 */ /* 0x000ee20000300800 */
[----:B------:R-:W-:Y:S02]  /*20030*/  F2FP.BF16.F32.PACK_AB R137, R70, R137 ;  /* 0x000000894689723e */ /* 0x000fe400000010ff */
[----:B------:R-:W-:-:S02]  /*20040*/  F2FP.BF16.F32.PACK_AB R154, R93, R154 ;  /* 0x0000009a5d9a723e */ /* 0x000fc400000010ff */
        /* <DEDUP_REMOVED lines=10> */
[----:B------:R-:W3:Y:S01]  /*200f0*/  LDL.LU R72, [R1+0xffc] ;  /* 0x000ffc0001487983 */ /* 0x000ee20000300800 */
[----:B------:R-:W-:-:S03]  /*20100*/  F2FP.BF16.F32.PACK_AB R143, R91, R143 ;  /* 0x0000008f5b8f723e */ /* 0x000fc600000010ff */
[----:B------:R-:W3:Y:S01]  /*20110*/  LDL.LU R91, [R1+0x29c] ;  /* 0x00029c00015b7983 */ /* 0x000ee20000300800 */
[----:B------:R-:W-:-:S03]  /*20120*/  F2FP.BF16.F32.PACK_AB R142, R89, R142 ;  /* 0x0000008e598e723e */ /* 0x000fc600000010ff */
[----:B------:R-:W3:Y:S04]  /*20130*/  LDL.LU R89, [R1+0x49c] ;  /* 0x00049c0001597983 */ /* 0x000ee80000300800 */
        /* <DEDUP_REMOVED lines=25> */
[----:B------:R-:W-:Y:S02]  /*202d0*/  F2FP.BF16.F32.PACK_AB R13, R62, R13 ;  /* 0x0000000d3e0d723e */ /* 0x000fe400000010ff */
[----:B------:R-:W-:-:S02]  /*202e0*/  F2FP.BF16.F32.PACK_AB R12, R60, R12 ;  /* 0x0000000c3c0c723e */ /* 0x000fc400000010ff */
[----:B------:R-:W-:Y:S02]  /*202f0*/  F2FP.BF16.F32.PACK_AB R111, R83, R111 ;  /* 0x0000006f536f723e */ /* 0x000fe400000010ff */
[----:B------:R-:W3:Y:S01]  /*20300*/  LDL.LU R83, [R1+0x2bc] ;  /* 0x0002bc0001537983 */ /* 0x000ee20000300800 */
[----:B------:R-:W-:Y:S02]  /*20310*/  F2FP.BF16.F32.PACK_AB R109, R63, R109 ;  /* 0x0000006d3f6d723e */ /* 0x000fe400000010ff */
[----:B------:R-:W-:Y:S02]  /*20320*/  F2FP.BF16.F32.PACK_AB R15, R82, R15 ;  /* 0x0000000f520f723e */ /* 0x000fe400000010ff */
[----:B------:R-:W-:Y:S02]  /*20330*/  F2FP.BF16.F32.PACK_AB R110, R81, R110 ;  /* 0x0000006e516e723e */ /* 0x000fe400000010ff */
[----:B------:R-:W3:Y:S01]  /*20340*/  LDL.LU R81, [R1+0x4bc] ;  /* 0x0004bc0001517983 */ /* 0x000ee20000300800 */
[----:B------:R-:W-:-:S03]  /*20350*/  F2FP.BF16.F32.PACK_AB R108, R61, R108 ;  /* 0x0000006c3d6c723e */ /* 0x000fc600000010ff */
[----:B------:R-:W3:Y:S04]  /*20360*/  LDL.LU R63, [R1+0xfd8] ;  /* 0x000fd800013f7983 */ /* 0x000ee80000300800 */
[----:B------:R-:W3:Y:S01]  /*20370*/  LDL.LU R61, [R1+0xfd4] ;  /* 0x000fd400013d7983 */ /* 0x000ee20000300800 */
[----:B------:R-:W-:-:S03]  /*20380*/  F2FP.BF16.F32.PACK_AB R14, R80, R14 ;  /* 0x0000000e500e723e */ /* 0x000fc600000010ff */
[----:B------:R-:W3:Y:S04]  /*20390*/  LDL.LU R82, [R1+0x2b4] ;  /* 0x0002b40001527983 */ /* 0x000ee80000300800 */
[----:B------:R-:W3:Y:S04]  /*203a0*/  LDL.LU R80, [R1+0x4b4] ;  /* 0x0004b40001507983 */ /* 0x000ee80000300800 */
        /* <DEDUP_REMOVED lines=11> */
[----:B------:R-:W4:Y:S01]  /*20460*/  LDL.LU R78, [R1+0x2c4] ;  /* 0x0002c400014e7983 */ /* 0x000f220000300800 */
[----:B--2---:R-:W-:-:S03]  /*20470*/  F2FP.BF16.F32.PACK_AB R22, R76, R22 ;  /* 0x000000164c16723e */ /* 0x004fc600000010ff */
[----:B------:R-:W2:Y:S01]  /*20480*/  LDL.LU R76, [R1+0x4c4] ;  /* 0x0004c400014c7983 */ /* 0x000ea20000300800 */
[----:B---3--:R-:W-:-:S03]  /*20490*/  F2FP.BF16.F32.PACK_AB R21, R58, R21 ;  /* 0x000000153a15723e */ /* 0x008fc600000010ff */
[----:B------:R-:W3:Y:S01]  /*204a0*/  LDL.LU R58, [R1+0xfc0] ;  /* 0x000fc000013a7983 */ /* 0x000ee20000300800 */
[----:B------:R-:W-:-:S03]  /*204b0*/  F2FP.BF16.F32.PACK_AB R20, R56, R20 ;  /* 0x000000143814723e */ /* 0x000fc600000010ff */
[----:B------:R-:W3:Y:S01]  /*204c0*/  LDL.LU R56, [R1+0xfbc] ;  /* 0x000fbc0001387983 */ /* 0x000ee20000300800 */
[----:B------:R-:W-:-:S03]  /*204d0*/  F2FP.BF16.F32.PACK_AB R79, R75, R79 ;  /* 0x0000004f4b4f723e */ /* 0x000fc600000010ff */
[----:B------:R-:W3:Y:S01]  /*204e0*/  LDL.LU R75, [R1+0x2c8] ;  /* 0x0002c800014b7983 */ /* 0x000ee20000300800 */
[----:B------:R-:W-:Y:S02]  /*204f0*/  F2FP.BF16.F32.PACK_AB R77, R55, R77 ;  /* 0x0000004d374d723e */ /* 0x000fe400000010ff */
[----:B----4-:R-:W-:Y:S02]  /*20500*/  F2FP.BF16.F32.PACK_AB R78, R73, R78 ;  /* 0x0000004e494e723e */ /* 0x010fe400000010ff */
[----:B------:R-:W4:Y:S04]  /*20510*/  LDL.LU R73, [R1+0x4c8] ;  /* 0x0004c80001497983 */ /* 0x000f280000300800 */
[----:B------:R-:W4:Y:S01]  /*20520*/  LDL.LU R55, [R1+0xfb8] ;  /* 0x000fb80001377983 */ /* 0x000f220000300800 */
[----:B--2---:R-:W-:-:S03]  /*20530*/  F2FP.BF16.F32.PACK_AB R76, R53, R76 ;  /* 0x0000004c354c723e */ /* 0x004fc600000010ff */
[----:B------:R-:W2:Y:S01]  /*20540*/  LDL.LU R53, [R1+0xfb4] ;  /* 0x000fb40001357983 */ /* 0x000ea20000300800 */
[----:B---3--:R-:W-:-:S03]  /*20550*/  F2FP.BF16.F32.PACK_AB R75, R74, R75 ;  /* 0x0000004b4a4b723e */ /* 0x008fc600000010ff */
[----:B------:R-:W3:Y:S02]  /*20560*/  LDL.LU R74, [R1+0x2c0] ;  /* 0x0002c000014a7983 */ /* 0x000ee40000300800 */
[----:B---3--:R-:W-:Y:S02]  /*20570*/  F2FP.BF16.F32.PACK_AB R74, R72, R74 ;  /* 0x0000004a484a723e */ /* 0x008fe400000010ff */
[----:B------:R-:W3:Y:S01]  /*20580*/  LDL.LU R72, [R1+0x4c0] ;  /* 0x0004c00001487983 */ /* 0x000ee20000300800 */
[----:B----4-:R-:W-:Y:S02]  /*20590*/  F2FP.BF16.F32.PACK_AB R73, R54, R73 ;  /* 0x000000493649723e */ /* 0x010fe400000010ff */
[----:B------:R-:W-:Y:S01]  /*205a0*/  F2FP.BF16.F32.PACK_AB R83, R71, R83 ;  /* 0x000000534753723e */ /* 0x000fe200000010ff */
[----:B------:R-:W4:Y:S01]  /*205b0*/  LDL.LU R54, [R1+0xfb0] ;  /* 0x000fb00001367983 */ /* 0x000f220000300800 */
[----:B---3--:R-:W-:-:S03]  /*205c0*/  F2FP.BF16.F32.PACK_AB R72, R52, R72 ;  /* 0x000000483448723e */ /* 0x008fc600000010ff */
[----:B------:R-:W3:Y:S04]  /*205d0*/  LDL.LU R52, [R1+0xfac] ;  /* 0x000fac0001347983 */ /* 0x000ee80000300800 */
[----:B------:R-:W2:Y:S01]  /*205e0*/  LDL.LU R71, [R1+0x2b8] ;  /* 0x0002b80001477983 */ /* 0x000ea20000300800 */
[----:B------:R-:W-:Y:S02]  /*205f0*/  F2FP.BF16.F32.PACK_AB R82, R69, R82 ;  /* 0x000000524552723e */ /* 0x000fe400000010ff */
[----:B------:R-:W-:Y:S01]  /*20600*/  F2FP.BF16.F32.PACK_AB R81, R51, R81 ;  /* 0x000000513351723e */ /* 0x000fe200000010ff */
[----:B------:R-:W4:Y:S01]  /*20610*/  LDL.LU R69, [R1+0x4b8] ;  /* 0x0004b80001457983 */ /* 0x000f220000300800 */
[----:B------:R-:W-:-:S03]  /*20620*/  F2FP.BF16.F32.PACK_AB R80, R49, R80 ;  /* 0x000000503150723e */ /* 0x000fc600000010ff */
[----:B------:R-:W3:Y:S04]  /*20630*/  LDL.LU R51, [R1+0xfa8] ;  /* 0x000fa80001337983 */ /* 0x000ee80000300800 */
[----:B------:R-:W3:Y:S01]  /*20640*/  LDL.LU R49, [R1+0xfa4] ;  /* 0x000fa40001317983 */ /* 0x000ee20000300800 */
[----:B--2---:R-:W-:-:S03]  /*20650*/  F2FP.BF16.F32.PACK_AB R71, R70, R71 ;  /* 0x000000474647723e */ /* 0x004fc600000010ff */
[----:B------:R-:W2:Y:S02]  /*20660*/  LDL.LU R70, [R1+0x2b0] ;  /* 0x0002b00001467983 */ /* 0x000ea40000300800 */
[----:B--2---:R-:W-:Y:S02]  /*20670*/  F2FP.BF16.F32.PACK_AB R70, R68, R70 ;  /* 0x000000464446723e */ /* 0x004fe400000010ff */
[----:B------:R-:W2:Y:S01]  /*20680*/  LDL.LU R68, [R1+0x4b0] ;  /* 0x0004b00001447983 */ /* 0x000ea20000300800 */
[----:B----4-:R-:W-:Y:S02]  /*20690*/  F2FP.BF16.F32.PACK_AB R69, R50, R69 ;  /* 0x000000453245723e */ /* 0x010fe400000010ff */
[----:B------:R-:W-:Y:S01]  /*206a0*/  F2FP.BF16.F32.PACK_AB R87, R67, R87 ;  /* 0x000000574357723e */ /* 0x000fe200000010ff */
[----:B------:R-:W4:Y:S01]  /*206b0*/  LDL.LU R50, [R1+0xfa0] ;  /* 0x000fa00001327983 */ /* 0x000f220000300800 */
[----:B--2---:R-:W-:-:S03]  /*206c0*/  F2FP.BF16.F32.PACK_AB R68, R48, R68 ;  /* 0x000000443044723e */ /* 0x004fc600000010ff */
[----:B------:R-:W2:Y:S04]  /*206d0*/  LDL.LU R48, [R1+0xf9c] ;  /* 0x000f9c0001307983 */ /* 0x000ea80000300800 */
[----:B------:R-:W3:Y:S01]  /*206e0*/  LDL.LU R67, [R1+0x2a8] ;  /* 0x0002a80001437983 */ /* 0x000ee20000300800 */
[----:B------:R-:W-:Y:S02]  /*206f0*/  F2FP.BF16.F32.PACK_AB R86, R65, R86 ;  /* 0x000000564156723e */ /* 0x000fe400000010ff */
[----:B------:R-:W-:Y:S01]  /*20700*/  F2FP.BF16.F32.PACK_AB R85, R47, R85 ;  /* 0x000000552f55723e */ /* 0x000fe200000010ff */
[----:B------:R-:W4:Y:S01]  /*20710*/  LDL.LU R65, [R1+0x4a8] ;  /* 0x0004a80001417983 */ /* 0x000f220000300800 */
[----:B------:R-:W-:-:S03]  /*20720*/  F2FP.BF16.F32.PACK_AB R84, R45, R84 ;  /* 0x000000542d54723e */ /* 0x000fc600000010ff */
[----:B------:R-:W2:Y:S04]  /*20730*/  LDL.LU R47, [R1+0xf98] ;  /* 0x000f9800012f7983 */ /* 0x000ea80000300800 */
        /* <DEDUP_REMOVED lines=40> */
[----:B------:R-:W-:Y:S02]  /*209c0*/  F2FP.BF16.F32.PACK_AB R114, R53, R114 ;  /* 0x000000723572723e */ /* 0x000fe400000010ff */
[----:B------:R-:W-:-:S02]  /*209d0*/  F2FP.BF16.F32.PACK_AB R113, R35, R113 ;  /* 0x000000712371723e */ /* 0x000fc400000010ff */
[----:B------:R-:W-:Y:S02]  /*209e0*/  F2FP.BF16.F32.PACK_AB R112, R33, R112 ;  /* 0x000000702170723e */ /* 0x000fe400000010ff */
[----:B------:R-:W-:Y:S02]  /*209f0*/  F2FP.BF16.F32.PACK_AB R123, R54, R123 ;  /* 0x0000007b367b723e */ /* 0x000fe400000010ff */
[----:B------:R-:W-:Y:S02]  /*20a00*/  F2FP.BF16.F32.PACK_AB R122, R52, R122 ;  /* 0x0000007a347a723e */ /* 0x000fe400000010ff */
[----:B------:R-:W-:Y:S02]  /*20a10*/  F2FP.BF16.F32.PACK_AB R121, R34, R121 ;  /* 0x000000792279723e */ /* 0x000fe400000010ff */
        /* <DEDUP_REMOVED lines=10> */
[----:B---3--:R-:W-:Y:S02]  /*20ac0*/  F2FP.BF16.F32.PACK_AB R56, R36, R56 ;  /* 0x000000382438723e */ /* 0x008fe400000010ff */
[----:B------:R-:W3:Y:S04]  /*20ad0*/  LDL.LU R36, [R1+0xf6c] ;  /* 0x000f6c0001247983 */ /* 0x000ee80000300800 */
[----:B------:R-:W2:Y:S04]  /*20ae0*/  LDL.LU R55, [R1+0x24c] ;  /* 0x00024c0001377983 */ /* 0x000ea80000300800 */
[----:B------:R-:W4:Y:S04]  /*20af0*/  LDL.LU R53, [R1+0x44c] ;  /* 0x00044c0001357983 */ /* 0x000f280000300800 */
[----:B------:R-:W3:Y:S04]  /*20b00*/  LDL.LU R35, [R1+0xf68] ;  /* 0x000f680001237983 */ /* 0x000ee80000300800 */
[----:B------:R-:W3:Y:S04]  /*20b10*/  LDL.LU R33, [R1+0xf64] ;  /* 0x000f640001217983 */ /* 0x000ee80000300800 */
[----:B------:R-:W4:Y:S04]  /*20b20*/  LDL.LU R54, [R1+0x244] ;  /* 0x0002440001367983 */ /* 0x000f280000300800 */
        /* <DEDUP_REMOVED lines=11> */
[----:B------:R-:W2:Y:S01]  /*20be0*/  LDL.LU R47, [R1+0x258] ;  /* 0x00025800012f7983 */ /* 0x000ea20000300800 */
[----:B------:R-:W-:-:S02]  /*20bf0*/  F2FP.BF16.F32.PACK_AB R146, R45, R146 ;  /* 0x000000922d92723e */ /* 0x000fc400000010ff */
        /* <DEDUP_REMOVED lines=13> */
[----:B------:R-:W4:Y:S04]  /*20cd0*/  LDL.LU R252, [R1+0xf3c] ;  /* 0x000f3c0001fc7983 */ /* 0x000f280000300800 */
[----:B------:R-:W2:Y:S01]  /*20ce0*/  LDL.LU R43, [R1+0x248] ;  /* 0x00024800012b7983 */ /* 0x000ea20000300800 */
[----:B------:R-:W-:Y:S02]  /*20cf0*/  F2FP.BF16.F32.PACK_AB R54, R41, R54 ;  /* 0x000000362936723e */ /* 0x000fe400000010ff */
[----:B------:R-:W-:Y:S01]  /*20d00*/  F2FP.BF16.F32.PACK_AB R53, R249, R53 ;  /* 0x00000035f935723e */ /* 0x000fe200000010ff */
[----:B------:R-:W4:Y:S01]  /*20d10*/  LDL.LU R41, [R1+0x448] ;  /* 0x0004480001297983 */ /* 0x000f220000300800 */
[----:B---3--:R-:W-:-:S03]  /*20d20*/  F2FP.BF16.F32.PACK_AB R52, R26, R52 ;  /* 0x000000341a34723e */ /* 0x008fc600000010ff */
        /* <DEDUP_REMOVED lines=14> */
[----:B------:R-:W3:Y:S01]  /*20e10*/  LDL.LU R37, [R1+0x438] ;  /* 0x0004380001257983 */ /* 0x000ee20000300800 */
[----:B------:R-:W-:-:S03]  /*20e20*/  F2FP.BF16.F32.PACK_AB R48, R247, R48 ;  /* 0x00000030f730723e */ /* 0x000fc600000010ff */
[----:B------:R-:W4:Y:S04]  /*20e30*/  LDL.LU R246, [R1+0xf28] ;  /* 0x000f280001f67983 */ /* 0x000f280000300800 */
[----:B------:R-:W4:Y:S01]  /*20e40*/  LDL.LU R247, [R1+0xf24] ;  /* 0x000f240001f77983 */ /* 0x000f220000300800 */
[----:B--2---:R-:W-:-:S03]  /*20e50*/  F2FP.BF16.F32.PACK_AB R39, R38, R39 ;  /* 0x000000272627723e */ /* 0x004fc600000010ff */
[----:B------:R-:W2:Y:S02]  /*20e60*/  LDL.LU R38, [R1+0x230] ;  /* 0x0002300001267983 */ /* 0x000ea40000300800 */
[----:B--2---:R-:W-:Y:S02]  /*20e70*/  F2FP.BF16.F32.PACK_AB R38, R36, R38 ;  /* 0x000000262426723e */ /* 0x004fe400000010ff */
[----:B------:R-:W2:Y:S01]  /*20e80*/  LDL.LU R36, [R1+0x430] ;  /* 0x0004300001247983 */ /* 0x000ea20000300800 */
[----:B---3--:R-:W-:Y:S02]  /*20e90*/  F2FP.BF16.F32.PACK_AB R37, R244, R37 ;  /* 0x00000025f425723e */ /* 0x008fe400000010ff */
[----:B------:R-:W-:Y:S01]  /*20ea0*/  F2FP.BF16.F32.PACK_AB R99, R35, R99 ;  /* 0x000000632363723e */ /* 0x000fe200000010ff */
[----:B------:R-:W3:Y:S01]  /*20eb0*/  LDL.LU R244, [R1+0xf20] ;  /* 0x000f200001f47983 */ /* 0x000ee20000300800 */
[----:B--2---:R-:W-:-:S03]  /*20ec0*/  F2FP.BF16.F32.PACK_AB R36, R245, R36 ;  /* 0x00000024f524723e */ /* 0x004fc600000010ff */
[----:B------:R-:W3:Y:S04]  /*20ed0*/  LDL.LU R245, [R1+0xf1c] ;  /* 0x000f1c0001f57983 */ /* 0x000ee80000300800 */
[----:B------:R-:W2:Y:S01]  /*20ee0*/  LDL.LU R35, [R1+0x228] ;  /* 0x0002280001237983 */ /* 0x000ea20000300800 */
[----:B------:R-:W-:Y:S02]  /*20ef0*/  F2FP.BF16.F32.PACK_AB R98, R33, R98 ;  /* 0x000000622162723e */ /* 0x000fe400000010ff */
[----:B------:R-:W-:Y:S01]  /*20f00*/  F2FP.BF16.F32.PACK_AB R97, R10, R97 ;  /* 0x000000610a61723e */ /* 0x000fe200000010ff */
[----:B------:R-:W4:Y:S01]  /*20f10*/  LDL.LU R33, [R1+0x428] ;  /* 0x0004280001217983 */ /* 0x000f220000300800 */
[----:B------:R-:W-:-:S03]  /*20f20*/  F2FP.BF16.F32.PACK_AB R96, R5, R96 ;  /* 0x000000600560723e */ /* 0x000fc600000010ff */
[----:B------:R0:W5:Y:S04]  /*20f30*/  LDL.LU R10, [R1+0xf18] ;  /* 0x000f1800010a7983 */ /* 0x0001680000300800 */
[----:B------:R0:W5:Y:S01]  /*20f40*/  LDL.LU R5, [R1+0xf14] ;  /* 0x000f140001057983 */ /* 0x0001620000300800 */
[----:B--2---:R-:W-:-:S03]  /*20f50*/  F2FP.BF16.F32.PACK_AB R35, R34, R35 ;  /* 0x000000232223723e */ /* 0x004fc600000010ff */
[----:B------:R-:W2:Y:S01]  /*20f60*/  LDL.LU R34, [R1+0x220] ;  /* 0x0002200001227983 */ /* 0x000ea20000300800 */
[----:B----4-:R-:W-:Y:S02]  /*20f70*/  F2FP.BF16.F32.PACK_AB R33, R4, R33 ;  /* 0x000000210421723e */ /* 0x010fe400000010ff */
[----:B--2---:R-:W-:Y:S02]  /*20f80*/  F2FP.BF16.F32.PACK_AB R34, R32, R34 ;  /* 0x000000222022723e */ /* 0x004fe400000010ff */
[----:B------:R-:W2:Y:S04]  /*20f90*/  LDL.LU R32, [R1+0x20] ;  /* 0x0000200001207983 */ /* 0x000ea80000300800 */
[----:B------:R0:W5:Y:S01]  /*20fa0*/  LDL.LU R4, [R1+0xf10] ;  /* 0x000f100001047983 */ /* 0x0001620000300800 */
        /* <DEDUP_REMOVED lines=11> */
[----:B---3--:R-:W-:Y:S02]  /*21060*/  F2FP.BF16.F32.PACK_AB R24, R245, R244 ;  /* 0x000000f4f518723e */ /* 0x008fe400000010ff */
[----:B--2---:R-:W-:-:S02]  /*21070*/  F2FP.BF16.F32.PACK_AB R32, R32, R100 ;  /* 0x000000642020723e */ /* 0x004fc400000010ff */
[----:B------:R-:W-:Y:S02]  /*21080*/  F2FP.BF16.F32.PACK_AB R100, R106, R105 ;  /* 0x000000696a64723e */ /* 0x000fe400000010ff */
[----:B------:R-:W-:Y:S02]  /*21090*/  F2FP.BF16.F32.PACK_AB R106, R25, R251 ;  /* 0x000000fb196a723e */ /* 0x000fe400000010ff */
[----:B------:R-:W-:Y:S02]  /*210a0*/  F2FP.BF16.F32.PACK_AB R105, R0, R11 ;  /* 0x0000000b0069723e */ /* 0x000fe400000010ff */
[----:B0-----:R-:W-:-:S07]  /*210b0*/  F2FP.BF16.F32.PACK_AB R25, R247, R246 ;  /* 0x000000f6f719723e */ /* 0x001fce00000010ff */
.L_x_0:
[----:B------:R-:W0:Y:S01]  /*210c0*/  S2R R2, SR_TID.X ;  /* 0x0000000000027919 */ /* 0x000e220000002100 */
[----:B-----5:R-:W-:Y:S01]  /*210d0*/  VIADD R0, R4, 0xff ;  /* 0x000000ff04007836 */ /* 0x020fe20000000000 */
[----:B------:R-:W-:Y:S01]  /*210e0*/  ULDC.64 UR26, c[0x0][0x228] ;  /* 0x00008a00001a7ab9 */ /* 0x000fe20000000a00 */
[----:B------:R-:W1:Y:S01]  /*210f0*/  LDC R8, c[0x0][0x244] ;  /* 0x00009100ff087b82 */ /* 0x000e620000000800 */
[----:B------:R-:W-:Y:S01]  /*21100*/  ULDC.64 UR8, c[0x0][0x228] ;  /* 0x00008a0000087ab9 */ /* 0x000fe20000000a00 */
[----:B------:R-:W-:Y:S01]  /*21110*/  ULDC.64 UR28, c[0x0][0x228] ;  /* 0x00008a00001c7ab9 */ /* 0x000fe20000000a00 */
[----:B------:R-:W-:Y:S01]  /*21120*/  ISETP.GE.AND P3, PT, R0, UR27, PT ;  /* 0x0000001b00007c0c */ /* 0x000fe2000bf66270 */
[----:B------:R-:W-:Y:S01]  /*21130*/  ULDC.64 UR12, c[0x0][0x228] ;  /* 0x00008a00000c7ab9 */ /* 0x000fe20000000a00 */
[----:B------:R-:W-:Y:S01]  /*21140*/  ULDC.64 UR10, c[0x0][0x228] ;  /* 0x00008a00000a7ab9 */ /* 0x000fe20000000a00 */
[----:B------:R-:W-:Y:S01]  /*21150*/  ULDC.64 UR16, c[0x0][0x228] ;  /* 0x00008a0000107ab9 */ /* 0x000fe20000000a00 */
[----:B------:R-:W-:Y:S01]  /*21160*/  ULDC.64 UR14, c[0x0][0x228] ;  /* 0x00008a00000e7ab9 */ /* 0x000fe20000000a00 */
[----:B------:R-:W-:Y:S01]  /*21170*/  ULDC.64 UR20, c[0x0][0x228] ;  /* 0x00008a0000147ab9 */ /* 0x000fe20000000a00 */
[----:B------:R-:W-:Y:S01]  /*21180*/  ULDC.64 UR18, c[0x0][0x228] ;  /* 0x00008a0000127ab9 */ /* 0x000fe20000000a00 */
[----:B------:R-:W-:Y:S01]  /*21190*/  ULDC.64 UR24, c[0x0][0x228] ;  /* 0x00008a0000187ab9 */ /* 0x000fe20000000a00 */
[----:B------:R-:W-:Y:S01]  /*211a0*/  ULDC.64 UR22, c[0x0][0x228] ;  /* 0x00008a0000167ab9 */ /* 0x000fe20000000a00 */
[C---:B0-----:R-:W-:Y:S01]  /*211b0*/  IMAD.SHL.U32 R3, R2.reuse, 0x10, RZ ;  /* 0x0000001002037824 */ /* 0x041fe200078e00ff */
[C---:B------:R-:W-:Y:S01]  /*211c0*/  LOP3.LUT R11, R2.reuse, 0x7f, RZ, 0xc0, !PT ;  /* 0x0000007f020b7812 */ /* 0x040fe200078ec0ff */
[----:B------:R-:W-:-:S03]  /*211d0*/  IMAD.SHL.U32 R0, R2, 0x40, RZ ;  /* 0x0000004002007824 */ /* 0x000fc600078e00ff */
[----:B------:R-:W-:Y:S02]  /*211e0*/  LOP3.LUT R3, R3, 0xf0, RZ, 0xc0, !PT ;  /* 0x000000f003037812 */ /* 0x000fe400078ec0ff */
[----:B------:R-:W-:Y:S02]  /*211f0*/  LOP3.LUT R0, R0, 0x400, RZ, 0xc0, !PT ;  /* 0x0000040000007812 */ /* 0x000fe400078ec0ff */
[----:B------:R-:W-:Y:S01]  /*21200*/  LEA R11, R11, UR4, 0x4 ;  /* 0x000000040b0b7c11 */ /* 0x000fe2000f8e20ff */
[----:B------:R-:W-:Y:S01]  /*21210*/  BAR.SYNC.DEFER_BLOCKING 0x0 ;  /* 0x0000000000007b1d */ /* 0x000fe20000010000 */
[----:B------:R-:W-:Y:S01]  /*21220*/  IADD3 R0, R0, UR4, R3 ;  /* 0x0000000400007c10 */ /* 0x000fe2000fffe003 */
[----:B------:R-:W-:-:S04]  /*21230*/  IMAD.SHL.U32 R3, R2, 0x8, RZ ;  /* 0x0000000802037824 */ /* 0x000fc800078e00ff */
[----:B------:R-:W-:Y:S01]  /*21240*/  ULDC UR4, c[0x0][0x244] ;  /* 0x0000910000047ab9 */ /* 0x000fe20000000800 */
[----:B------:R-:W-:-:S05]  /*21250*/  LOP3.LUT R3, R3, 0x300, RZ, 0xc0, !PT ;  /* 0x0000030003037812 */ /* 0x000fca00078ec0ff */
[----:B------:R-:W-:-:S05]  /*21260*/  IMAD.IADD R0, R0, 0x1, R3 ;  /* 0x0000000100007824 */ /* 0x000fca00078e0203 */
[----:B------:R-:W-:Y:S01]  /*21270*/  STSM.16.M88.4 [R0], R24 ;  /* 0x0000001800007844 */ /* 0x000fe20000000200 */
[----:B------:R-:W-:Y:S06]  /*21280*/  BAR.SYNC.DEFER_BLOCKING 0x0 ;  /* 0x0000000000007b1d */ /* 0x000fec0000010000 */
[----:B------:R-:W0:Y:S02]  /*21290*/  LDS.128 R244, [R11] ;  /* 0x000000000bf47984 */ /* 0x000e240000000c00 */
[----:B------:R-:W-:Y:S06]  /*212a0*/  BAR.SYNC.DEFER_BLOCKING 0x0 ;  /* 0x0000000000007b1d */ /* 0x000fec0000010000 */
[----:B------:R-:W-:Y:S02]  /*212b0*/  STSM.16.M88.4 [R0], R104 ;  /* 0x0000006800007844 */ /* 0x000fe40000000200 */
[----:B------:R-:W-:Y:S06]  /*212c0*/  BAR.SYNC.DEFER_BLOCKING 0x0 ;  /* 0x0000000000007b1d */ /* 0x000fec0000010000 */
[----:B0-----:R-:W-:Y:S01]  /*212d0*/  STL [R1+0x24], R245 ;  /* 0x000024f501007387 */ /* 0x001fe20000100800 */
[----:B------:R-:W-:-:S03]  /*212e0*/  IMAD.MOV.U32 R9, RZ, RZ, R244 ;  /* 0x000000ffff097224 */ /* 0x000fc600078e00f4 */
[----:B------:R-:W-:Y:S04]  /*212f0*/  STL.64 [R1+0x28], R246 ;  /* 0x000028f601007387 */ /* 0x000fe80000100a00 */
[----:B------:R-:W0:Y:S01]  /*21300*/  LDS.128 R24, [R11] ;  /* 0x000000000b187984 */ /* 0x000e220000000c00 */
[----:B------:R-:W-:Y:S06]  /*21310*/  BAR.SYNC.DEFER_BLOCKING 0x0 ;  /* 0x0000000000007b1d */ /* 0x000fec0000010000 */
[----:B------:R-:W-:Y:S02]  /*21320*/  STSM.16.M88.4 [R0], R28 ;  /* 0x0000001c00007844 */ /* 0x000fe40000000200 */
[----:B------:R-:W-:Y:S06]  /*21330*/  BAR.SYNC.DEFER_BLOCKING 0x0 ;  /* 0x0000000000007b1d */ /* 0x000fec0000010000 */
[----:B0-----:R-:W-:Y:S04]  /*21340*/  STL.64 [R1+0x10], R24 ;  /* 0x0000101801007387 */ /* 0x001fe80000100a00 */
[----:B------:R-:W-:Y:S04]  /*21350*/  STL.64 [R1+0x18], R26 ;  /* 0x0000181a01007387 */ /* 0x000fe80000100a00 */
[----:B------:R-:W0:Y:S01]  /*21360*/  LDS.128 R24, [R11] ;  /* 0x000000000b187984 */ /* 0x000e220000000c00 */
[----:B------:R-:W-:Y:S06]  /*21370*/  BAR.SYNC.DEFER_BLOCKING 0x0 ;  /* 0x0000000000007b1d */ /* 0x000fec0000010000 */
[----:B------:R-:W-:Y:S02]  /*21380*/  STSM.16.M88.4 [R0], R100 ;  /* 0x0000006400007844 */ /* 0x000fe40000000200 */
[----:B------:R-:W-:Y:S06]  /*21390*/  BAR.SYNC.DEFER_BLOCKING 0x0 ;  /* 0x0000000000007b1d */ /* 0x000fec0000010000 */
[----:B0-----:R-:W-:Y:S04]  /*213a0*/  STL.64 [R1], R24 ;  /* 0x0000001801007387 */ /* 0x001fe80000100a00 */
[----:B------:R-:W-:Y:S04]  /*213b0*/  STL.64 [R1+0x8], R26 ;  /* 0x0000081a01007387 */ /* 0x000fe80000100a00 */
[----:B------:R-:W0:Y:S01]  /*213c0*/  LDS.128 R248, [R11] ;  /* 0x000000000bf87984 */ /* 0x000e220000000c00 */
[----:B------:R-:W-:Y:S06]  /*213d0*/  BAR.SYNC.DEFER_BLOCKING 0x0 ;  /* 0x0000000000007b1d */ /* 0x000fec0000010000 */
[----:B------:R-:W-:Y:S02]  /*213e0*/  STSM.16.M88.4 [R0], R32 ;  /* 0x0000002000007844 */ /* 0x000fe40000000200 */
[----:B------:R-:W-:Y:S06]  /*213f0*/  BAR.SYNC.DEFER_BLOCKING 0x0 ;  /* 0x0000000000007b1d */ /* 0x000fec0000010000 */
[----:B0-----:R0:W-:Y:S04]  /*21400*/  STL [R1+0xf1c], R248 ;  /* 0x000f1cf801007387 */ /* 0x0011e80000100800 */
[----:B------:R2:W-:Y:S04]  /*21410*/  STL [R1+0xf18], R249 ;  /* 0x000f18f901007387 */ /* 0x0005e80000100800 */
[----:B------:R3:W-:Y:S04]  /*21420*/  STL [R1+0xf14], R250 ;  /* 0x000f14fa01007387 */ /* 0x0007e80000100800 */
[----:B------:R4:W-:Y:S04]  /*21430*/  STL [R1+0xf10], R251 ;  /* 0x000f10fb01007387 */ /* 0x0009e80000100800 */
[----:B------:R-:W1:Y:S01]  /*21440*/  LDS.128 R244, [R11] ;  /* 0x000000000bf47984 */ /* 0x000e620000000c00 */
[----:B------:R-:W-:Y:S06]  /*21450*/  BAR.SYNC.DEFER_BLOCKING 0x0 ;  /* 0x0000000000007b1d */ /* 0x000fec0000010000 */
[----:B0-----:R-:W4:Y:S04]  /*21460*/  LDL.LU R248, [R1+0x610] ;  /* 0x0006100001f87983 */ /* 0x001f280000300800 */
[----:B--2---:R-:W2:Y:S04]  /*21470*/  LDL.LU R249, [R1+0x614] ;  /* 0x0006140001f97983 */ /* 0x004ea80000300800 */
[----:B---3--:R-:W2:Y:S04]  /*21480*/  LDL.LU R250, [R1+0x618] ;  /* 0x0006180001fa7983 */ /* 0x008ea80000300800 */
[----:B----4-:R-:W2:Y:S04]  /*21490*/  LDL.LU R251, [R1+0x61c] ;  /* 0x00061c0001fb7983 */ /* 0x010ea80000300800 */
[----:B------:R-:W-:Y:S01]  /*214a0*/  STSM.16.M88.4 [R0], R96 ;  /* 0x0000006000007844 */ /* 0x000fe20000000200 */
[----:B------:R-:W-:Y:S06]  /*214b0*/  BAR.SYNC.DEFER_BLOCKING 0x0 ;  /* 0x0000000000007b1d */ /* 0x000fec0000010000 */
[----:B-1----:R0:W-:Y:S04]  /*214c0*/  STL [R1+0xf2c], R244 ;  /* 0x000f2cf401007387 */ /* 0x0021e80000100800 */
[----:B------:R1:W-:Y:S04]  /*214d0*/  STL [R1+0xf28], R245 ;  /* 0x000f28f501007387 */ /* 0x0003e80000100800 */
[----:B------:R3:W-:Y:S04]  /*214e0*/  STL [R1+0xf24], R246 ;  /* 0x000f24f601007387 */ /* 0x0007e80000100800 */
[----:B------:R4:W-:Y:S04]  /*214f0*/  STL [R1+0xf20], R247 ;  /* 0x000f20f701007387 */ /* 0x0009e80000100800 */
[----:B------:R-:W2:Y:S01]  /*21500*/  LDS.128 R104, [R11] ;  /* 0x000000000b687984 */ /* 0x000ea20000000c00 */
[----:B------:R-:W-:Y:S06]  /*21510*/  BAR.SYNC.DEFER_BLOCKING 0x0 ;  /* 0x0000000000007b1d */ /* 0x000fec0000010000 */
[----:B0-----:R-:W2:Y:S04]  /*21520*/  LDL.LU R244, [R1+0x600] ;  /* 0x0006000001f47983 */ /* 0x001ea80000300800 */
[----:B-1----:R-:W2:Y:S04]  /*21530*/  LDL.LU R245, [R1+0x604] ;  /* 0x0006040001f57983 */ /* 0x002ea80000300800 */
[----:B---3--:R-:W2:Y:S04]  /*21540*/  LDL.LU R246, [R1+0x608] ;  /* 0x0006080001f67983 */ /* 0x008ea80000300800 */
[----:B----4-:R-:W2:Y:S04]  /*21550*/  LDL.LU R247, [R1+0x60c] ;  /* 0x00060c0001f77983 */ /* 0x010ea80000300800 */
[----:B------:R-:W-:Y:S01]  /*21560*/  STSM.16.M88.4 [R0], R36 ;  /* 0x0000002400007844 */ /* 0x000fe20000000200 */
[----:B------:R-:W-:Y:S06]  /*21570*/  BAR.SYNC.DEFER_BLOCKING 0x0 ;  /* 0x0000000000007b1d */ /* 0x000fec0000010000 */
[----:B------:R-:W0:Y:S02]  /*21580*/  LDS.128 R96, [R11] ;  /* 0x000000000b607984 */ /* 0x000e240000000c00 */
[----:B------:R-:W-:Y:S06]  /*21590*/  BAR.SYNC.DEFER_BLOCKING 0x0 ;  /* 0x0000000000007b1d */ /* 0x000fec0000010000 */
[----:B------:R-:W-:Y:S02]  /*215a0*/  STSM.16.M88.4 [R0], R48 ;  /* 0x0000003000007844 */ /* 0x000fe40000000200 */
[----:B------:R-:W-:Y:S06]  /*215b0*/  BAR.SYNC.DEFER_BLOCKING 0x0 ;  /* 0x0000000000007b1d */ /* 0x000fec0000010000 */
[----:B------:R-:W1:Y:S02]  /*215c0*/  LDS.128 R100, [R11] ;  /* 0x000000000b647984 */ /* 0x000e640000000c00 */
[----:B------:R-:W-:Y:S06]  /*215d0*/  BAR.SYNC.DEFER_BLOCKING 0x0 ;  /* 0x0000000000007b1d */ /* 0x000fec0000010000 */
[----:B------:R-:W-:Y:S02]  /*215e0*/  STSM.16.M88.4 [R0], R40 ;  /* 0x0000002800007844 */ /* 0x000fe40000000200 */
[----:B------:R-:W-:Y:S06]  /*215f0*/  BAR.SYNC.DEFER_BLOCKING 0x0 ;  /* 0x0000000000007b1d */ /* 0x000fec0000010000 */
[----:B------:R-:W3:Y:S02]  /*21600*/  LDS.128 R48, [R11] ;  /* 0x000000000b307984 */ /* 0x000ee40000000c00 */
[----:B------:R-:W-:Y:S06]  /*21610*/  BAR.SYNC.DEFER_BLOCKING 0x0 ;  /* 0x0000000000007b1d */ /* 0x000fec0000010000 */
[----:B------:R-:W-:Y:S02]  /*21620*/  STSM.16.M88.4 [R0], R52 ;  /* 0x0000003400007844 */ /* 0x000fe40000000200 */
[----:B------:R-:W-:Y:S06]  /*21630*/  BAR.SYNC.DEFER_BLOCKING 0x0 ;  /* 0x0000000000007b1d */ /* 0x000fec0000010000 */
[----:B------:R-:W4:Y:S02]  /*21640*/  LDS.128 R52, [R11] ;  /* 0x000000000b347984 */ /* 0x000f240000000c00 */
        /* <DEDUP_REMOVED lines=173> */
[----:B------:R0:W-:Y:S02]  /*22120*/  STSM.16.M88.4 [R0], R224 ;  /* 0x000000e000007844 */ /* 0x0001e40000000200 */
[----:B------:R-:W-:Y:S06]  /*22130*/  BAR.SYNC.DEFER_BLOCKING 0x0 ;  /* 0x0000000000007b1d */ /* 0x000fec0000010000 */
[----:B0-----:R-:W3:Y:S04]  /*22140*/  LDL.LU R224, [R1+0x1e0] ;  /* 0x0001e00001e07983 */ /* 0x001ee80000300800 */
[----:B------:R-:W3:Y:S04]  /*22150*/  LDL.LU R225, [R1+0x1e4] ;  /* 0x0001e40001e17983 */ /* 0x000ee80000300800 */
[----:B------:R-:W3:Y:S04]  /*22160*/  LDL.LU R226, [R1+0x1e8] ;  /* 0x0001e80001e27983 */ /* 0x000ee80000300800 */
[----:B------:R-:W3:Y:S04]  /*22170*/  LDL.LU R227, [R1+0x1ec] ;  /* 0x0001ec0001e37983 */ /* 0x000ee80000300800 */
[----:B------:R-:W0:Y:S01]  /*22180*/  LDS.128 R204, [R11] ;  /* 0x000000000bcc7984 */ /* 0x000e220000000c00 */
[----:B------:R-:W-:Y:S06]  /*22190*/  BAR.SYNC.DEFER_BLOCKING 0x0 ;  /* 0x0000000000007b1d */ /* 0x000fec0000010000 */
[----:B------:R1:W-:Y:S02]  /*221a0*/  STSM.16.M88.4 [R0], R228 ;  /* 0x000000e400007844 */ /* 0x0003e40000000200 */
[----:B------:R-:W-:Y:S06]  /*221b0*/  BAR.SYNC.DEFER_BLOCKING 0x0 ;  /* 0x0000000000007b1d */ /* 0x000fec0000010000 */
[----:B-1----:R-:W2:Y:S04]  /*221c0*/  LDL.LU R228, [R1+0x1f0] ;  /* 0x0001f00001e47983 */ /* 0x002ea80000300800 */
[----:B------:R-:W2:Y:S04]  /*221d0*/  LDL.LU R229, [R1+0x1f4] ;  /* 0x0001f40001e57983 */ /* 0x000ea80000300800 */
[----:B------:R-:W2:Y:S04]  /*221e0*/  LDL.LU R230, [R1+0x1f8] ;  /* 0x0001f80001e67983 */ /* 0x000ea80000300800 */
[----:B------:R-:W2:Y:S04]  /*221f0*/  LDL.LU R231, [R1+0x1fc] ;  /* 0x0001fc0001e77983 */ /* 0x000ea80000300800 */
[----:B------:R-:W1:Y:S01]  /*22200*/  LDS.128 R208, [R11] ;  /* 0x000000000bd07984 */ /* 0x000e620000000c00 */
[----:B------:R-:W-:Y:S06]  /*22210*/  BAR.SYNC.DEFER_BLOCKING 0x0 ;  /* 0x0000000000007b1d */ /* 0x000fec0000010000 */
[----:B------:R4:W-:Y:S02]  /*22220*/  STSM.16.M88.4 [R0], R232 ;  /* 0x000000e800007844 */ /* 0x0009e40000000200 */
[----:B------:R-:W-:Y:S06]  /*22230*/  BAR.SYNC.DEFER_BLOCKING 0x0 ;  /* 0x0000000000007b1d */ /* 0x000fec0000010000 */
[----:B----4-:R-:W4:Y:S04]  /*22240*/  LDL.LU R232, [R1+0x3e0] ;  /* 0x0003e00001e87983 */ /* 0x010f280000300800 */
[----:B------:R-:W4:Y:S04]  /*22250*/  LDL.LU R233, [R1+0x3e4] ;  /* 0x0003e40001e97983 */ /* 0x000f280000300800 */
[----:B------:R-:W4:Y:S04]  /*22260*/  LDL.LU R234, [R1+0x3e8] ;  /* 0x0003e80001ea7983 */ /* 0x000f280000300800 */
[----:B------:R-:W4:Y:S04]  /*22270*/  LDL.LU R235, [R1+0x3ec] ;  /* 0x0003ec0001eb7983 */ /* 0x000f280000300800 */
[----:B------:R-:W1:Y:S01]  /*22280*/  LDS.128 R212, [R11] ;  /* 0x000000000bd47984 */ /* 0x000e620000000c00 */
[----:B------:R-:W-:Y:S06]  /*22290*/  BAR.SYNC.DEFER_BLOCKING 0x0 ;  /* 0x0000000000007b1d */ /* 0x000fec0000010000 */
[----:B------:R0:W-:Y:S02]  /*222a0*/  STSM.16.M88.4 [R0], R236 ;  /* 0x000000ec00007844 */ /* 0x0001e40000000200 */
[----:B------:R-:W-:Y:S06]  /*222b0*/  BAR.SYNC.DEFER_BLOCKING 0x0 ;  /* 0x0000000000007b1d */ /* 0x000fec0000010000 */
[----:B0-----:R-:W4:Y:S04]  /*222c0*/  LDL.LU R236, [R1+0x3f0] ;  /* 0x0003f00001ec7983 */ /* 0x001f280000300800 */
[----:B------:R-:W4:Y:S04]  /*222d0*/  LDL.LU R237, [R1+0x3f4] ;  /* 0x0003f40001ed7983 */ /* 0x000f280000300800 */
[----:B------:R-:W4:Y:S04]  /*222e0*/  LDL.LU R238, [R1+0x3f8] ;  /* 0x0003f80001ee7983 */ /* 0x000f280000300800 */
[----:B------:R-:W4:Y:S04]  /*222f0*/  LDL.LU R239, [R1+0x3fc] ;  /* 0x0003fc0001ef7983 */ /* 0x000f280000300800 */
[----:B------:R-:W0:Y:S01]  /*22300*/  LDS.128 R216, [R11] ;  /* 0x000000000bd87984 */ /* 0x000e220000000c00 */
[----:B------:R-:W-:Y:S06]  /*22310*/  BAR.SYNC.DEFER_BLOCKING 0x0 ;  /* 0x0000000000007b1d */ /* 0x000fec0000010000 */
[----:B------:R-:W-:Y:S02]  /*22320*/  STSM.16.M88.4 [R0], R240 ;  /* 0x000000f000007844 */ /* 0x000fe40000000200 */
[----:B------:R-:W-:Y:S06]  /*22330*/  BAR.SYNC.DEFER_BLOCKING 0x0 ;  /* 0x0000000000007b1d */ /* 0x000fec0000010000 */
[----:B------:R-:W0:Y:S02]  /*22340*/  LDS.128 R220, [R11] ;  /* 0x000000000bdc7984 */ /* 0x000e240000000c00 */
[----:B------:R-:W-:Y:S06]  /*22350*/  BAR.SYNC.DEFER_BLOCKING 0x0 ;  /* 0x0000000000007b1d */ /* 0x000fec0000010000 */
[----:B---3--:R-:W-:Y:S02]  /*22360*/  STSM.16.M88.4 [R0], R224 ;  /* 0x000000e000007844 */ /* 0x008fe40000000200 */
[----:B------:R-:W-:Y:S06]  /*22370*/  BAR.SYNC.DEFER_BLOCKING 0x0 ;  /* 0x0000000000007b1d */ /* 0x000fec0000010000 */
[----:B------:R-:W3:Y:S02]  /*22380*/  LDS.128 R224, [R11] ;  /* 0x000000000be07984 */ /* 0x000ee40000000c00 */
[----:B------:R-:W-:Y:S06]  /*22390*/  BAR.SYNC.DEFER_BLOCKING 0x0 ;  /* 0x0000000000007b1d */ /* 0x000fec0000010000 */
[----:B--2---:R-:W-:Y:S02]  /*223a0*/  STSM.16.M88.4 [R0], R228 ;  /* 0x000000e400007844 */ /* 0x004fe40000000200 */
[----:B------:R-:W-:Y:S06]  /*223b0*/  BAR.SYNC.DEFER_BLOCKING 0x0 ;  /* 0x0000000000007b1d */ /* 0x000fec0000010000 */
[----:B------:R-:W2:Y:S02]  /*223c0*/  LDS.128 R228, [R11] ;  /* 0x000000000be47984 */ /* 0x000ea40000000c00 */
[----:B------:R-:W-:Y:S06]  /*223d0*/  BAR.SYNC.DEFER_BLOCKING 0x0 ;  /* 0x0000000000007b1d */ /* 0x000fec0000010000 */
[----:B----4-:R-:W-:Y:S02]  /*223e0*/  STSM.16.M88.4 [R0], R232 ;  /* 0x000000e800007844 */ /* 0x010fe40000000200 */
        /* <DEDUP_REMOVED lines=9> */
[----:B-1----:R-:W3:Y:S04]  /*22480*/  LDL.LU R244, [R1+0x10] ;  /* 0x0000100001f47983 */ /* 0x002ee80000300800 */
[----:B------:R-:W2:Y:S04]  /*22490*/  LDL.LU R246, [R1+0x14] ;  /* 0x0000140001f67983 */ /* 0x000ea80000300800 */
[----:B------:R-:W4:Y:S04]  /*224a0*/  LDL.LU R247, [R1+0x28] ;  /* 0x0000280001f77983 */ /* 0x000f280000300800 */
[----:B------:R-:W1:Y:S01]  /*224b0*/  LDS.128 R240, [R11] ;  /* 0x000000000bf07984 */ /* 0x000e620000000c00 */
[----:B------:R-:W-:Y:S06]  /*224c0*/  BAR.SYNC.DEFER_BLOCKING 0x0 ;  /* 0x0000000000007b1d */ /* 0x000fec0000010000 */
[----:B------:R0:W-:Y:S04]  /*224d0*/  STSM.16.M88.4 [R0], R248 ;  /* 0x000000f800007844 */ /* 0x0001e80000000200 */
[----:B0-----:R-:W4:Y:S04]  /*224e0*/  LDL.LU R248, [R1+0x18] ;  /* 0x0000180001f87983 */ /* 0x001f280000300800 */
[----:B------:R-:W4:Y:S04]  /*224f0*/  LDL.LU R249, [R1+0x2c] ;  /* 0x00002c0001f97983 */ /* 0x000f280000300800 */
[----:B------:R-:W4:Y:S04]  /*22500*/  LDL.LU R250, [R1+0x1c] ;  /* 0x00001c0001fa7983 */ /* 0x000f280000300800 */
[----:B------:R-:W4:Y:S04]  /*22510*/  LDL.LU R251, [R1] ;  /* 0x0000000001fb7983 */ /* 0x000f280000300800 */
[----:B------:R-:W2:Y:S01]  /*22520*/  LDL.LU R245, [R1+0x24] ;  /* 0x0000240001f57983 */ /* 0x000ea20000300800 */
[C---:B------:R-:W-:Y:S01]  /*22530*/  IMAD R0, R5.reuse, UR4, RZ ;  /* 0x0000000405007c24 */ /* 0x040fe2000f8e02ff */
[----:B------:R-:W-:Y:S01]  /*22540*/  BAR.SYNC.DEFER_BLOCKING 0x0 ;  /* 0x0000000000007b1d */ /* 0x000fe20000010000 */
[----:B------:R-:W-:-:S05]  /*22550*/  ISETP.GE.AND P0, PT, R5, UR8, PT ;  /* 0x0000000805007c0c */ /* 0x000fca000bf06270 */
[----:B------:R-:W-:Y:S01]  /*22560*/  ULDC.64 UR4, c[0x0][0x220] ;  /* 0x0000880000047ab9 */ /* 0x000fe20000000a00 */
[----:B------:R-:W-:Y:S02]  /*22570*/  ISETP.LT.AND P0, PT, R4, UR29, !P0 ;  /* 0x0000001d04007c0c */ /* 0x000fe4000c701270 */
[----:B------:R-:W-:Y:S01]  /*22580*/  LEA R2, P1, R0, UR4, 0x1 ;  /* 0x0000000400027c11 */ /* 0x000fe2000f8208ff */
[----:B------:R-:W-:Y:S01]  /*22590*/  ULDC UR4, c[0x0][0x248] ;  /* 0x0000920000047ab9 */ /* 0x000fe20000000800 */
[----:B------:R-:W-:Y:S02]  /*225a0*/  IMAD R8, R8, 0x80, R0 ;  /* 0x0000008008087824 */ /* 0x000fe400078e0200 */
[----:B------:R-:W-:Y:S01]  /*225b0*/  LEA.HI.X.SX32 R3, R0, UR5, 0x1, P1 ;  /* 0x0000000500037c11 */ /* 0x000fe200088f0eff */
[----:B------:R-:W-:Y:S01]  /*225c0*/  IMAD R0, R4, UR4, RZ ;  /* 0x0000000404007c24 */ /* 0x000fe2000f8e02ff */
[----:B------:R-:W-:-:S03]  /*225d0*/  ULDC.64 UR4, c[0x0][0x228] ;  /* 0x00008a0000047ab9 */ /* 0x000fc60000000a00 */
[----:B------:R-:W-:-:S05]  /*225e0*/  IMAD.WIDE R6, R0, 0x2, R2 ;  /* 0x0000000200067825 */ /* 0x000fca00078e0202 */
[----:B------:R0:W-:Y:S01]  /*225f0*/  @P0 STG.E.U16 desc[UR6][R6.64], R9 ;  /* 0x0000000906000986 */ /* 0x0001e2000c101506 */
[----:B------:R-:W-:Y:S01]  /*22600*/  ISETP.GE.AND P0, PT, R4, UR9, PT ;  /* 0x0000000904007c0c */ /* 0x000fe2000bf06270 */
[----:B------:R-:W-:-:S03]  /*22610*/  ULDC.64 UR8, c[0x0][0x220] ;  /* 0x0000880000087ab9 */ /* 0x000fc60000000a00 */
[----:B------:R-:W-:Y:S01]  /*22620*/  ISETP.LT.AND P0, PT, R10, UR4, !P0 ;  /* 0x000000040a007c0c */ /* 0x000fe2000c701270 */
[----:B------:R-:W-:Y:S01]  /*22630*/  ULDC UR4, c[0x0][0x22c] ;  /* 0x00008b0000047ab9 */ /* 0x000fe20000000800 */
[----:B0-----:R-:W-:-:S04]  /*22640*/  LEA R6, P1, R8, UR8, 0x1 ;  /* 0x0000000808067c11 */ /* 0x001fc8000f8208ff */
[----:B------:R-:W-:Y:S01]  /*22650*/  LEA.HI.X.SX32 R7, R8, UR9, 0x1, P1 ;  /* 0x0000000908077c11 */ /* 0x000fe200088f0eff */
[----:B------:R-:W-:Y:S01]  /*22660*/  ULDC.64 UR8, c[0x0][0x228] ;  /* 0x00008a0000087ab9 */ /* 0x000fe20000000a00 */
[----:B------:R-:W-:Y:S01]  /*22670*/  PRMT R252, R9, 0x7632, R252 ;  /* 0x0000763209fc7816 */ /* 0x000fe200000000fc */
[----:B------:R-:W-:-:S05]  /*22680*/  IMAD.WIDE R8, R0, 0x2, R6 ;  /* 0x0000000200087825 */ /* 0x000fca00078e0206 */
[----:B------:R0:W-:Y:S02]  /*22690*/  @P0 STG.E.U16 desc[UR6][R8.64], R252 ;  /* 0x000000fc08000986 */ /* 0x0001e4000c101506 */
[----:B0-----:R-:W-:-:S05]  /*226a0*/  VIADD R8, R4, 0x1 ;  /* 0x0000000104087836 */ /* 0x001fca0000000000 */
[----:B------:R-:W-:Y:S01]  /*226b0*/  ISETP.GE.AND P0, PT, R8, UR4, PT ;  /* 0x0000000408007c0c */ /* 0x000fe2000bf06270 */
[----:B------:R-:W-:-:S03]  /*226c0*/  ULDC UR4, c[0x0][0x248] ;  /* 0x0000920000047ab9 */ /* 0x000fc60000000800 */
[----:B------:R-:W-:Y:S01]  /*226d0*/  ISETP.LT.AND P1, PT, R5, UR8, !P0 ;  /* 0x0000000805007c0c */ /* 0x000fe2000c721270 */
[----:B------:R-:W-:Y:S01]  /*226e0*/  VIADD R0, R0, UR4 ;  /* 0x0000000400007c36 */ /* 0x000fe20008000000 */
[----:B------:R-:W-:Y:S01]  /*226f0*/  ISETP.LT.AND P0, PT, R10, UR12, !P0 ;  /* 0x0000000c0a007c0c */ /* 0x000fe2000c701270 */
[----:B------:R-:W-:Y:S01]  /*22700*/  ULDC UR4, c[0x0][0x22c] ;  /* 0x00008b0000047ab9 */ /* 0x000fe20000000800 */
[----:B------:R-:W-:Y:S01]  /*22710*/  ULDC UR8, c[0x0][0x22c] ;  /* 0x00008b0000087ab9 */ /* 0x000fe20000000800 */
[----:B------:R-:W-:Y:S01]  /*22720*/  IMAD.WIDE R8, R0, 0x2, R2 ;  /* 0x0000000200087825 */ /* 0x000fe200078e0202 */
[----:B------:R-:W-:-:S07]  /*22730*/  ULDC UR12, c[0x0][0x228] ;  /* 0x00008a00000c7ab9 */ /* 0x000fce0000000800 */
[----:B---3--:R0:W-:Y:S02]  /*22740*/  @P1 STG.E.U16 desc[UR6][R8.64], R244 ;  /* 0x000000f408001986 */ /* 0x0081e4000c101506 */
[----:B0-----:R-:W-:Y:S02]  /*22750*/  IMAD.MOV.U32 R9, RZ, RZ, R244 ;  /* 0x000000ffff097224 */ /* 0x001fe400078e00f4 */
[----:B------:R-:W3:Y:S03]  /*22760*/  LDL.LU R244, [R1+0xf2c] ;  /* 0x000f2c0001f47983 */ /* 0x000ee60000300800 */
        /* <DEDUP_REMOVED lines=13> */
[----:B--2---:R0:W-:Y:S02]  /*22840*/  @P1 STG.E.U16 desc[UR6][R8.64], R245 ;  /* 0x000000f508001986 */ /* 0x0041e4000c101506 */
[----:B0-----:R-:W-:Y:S02]  /*22850*/  IMAD.MOV.U32 R9, RZ, RZ, R245 ;  /* 0x000000ffff097224 */ /* 0x001fe400078e00f5 */
[----:B------:R-:W2:Y:S03]  /*22860*/  LDL.LU R245, [R1+0xf28] ;  /* 0x000f280001f57983 */ /* 0x000ea60000300800 */
        /* <DEDUP_REMOVED lines=10> */
[----:B------:R-:W-:Y:S01]  /*22910*/  PRMT R252, R246, 0x7632, R252 ;  /* 0x00007632f6fc7816 */ /* 0x000fe200000000fc */
[----:B------:R-:W-:Y:S01]  /*22920*/  IMAD.WIDE R8, R0, 0x2, R2 ;  /* 0x0000000200087825 */ /* 0x000fe200078e0202 */
[----:B------:R-:W-:-:S07]  /*22930*/  ULDC UR14, c[0x0][0x228] ;  /* 0x00008a00000e7ab9 */ /* 0x000fce0000000800 */
[----:B------:R0:W-:Y:S02]  /*22940*/  @P1 STG.E.U16 desc[UR6][R8.64], R246 ;  /* 0x000000f608001986 */ /* 0x0001e4000c101506 */
[----:B0-----:R-:W-:Y:S02]  /*22950*/  IMAD.WIDE R8, R0, 0x2, R6 ;  /* 0x0000000200087825 */ /* 0x001fe400078e0206 */
[----:B------:R-:W2:Y:S04]  /*22960*/  LDL.LU R246, [R1+0xf24] ;  /* 0x000f240001f67983 */ /* 0x000ea80000300800 */
        /* <DEDUP_REMOVED lines=8> */
[----:B----4-:R-:W-:Y:S01]  /*229f0*/  PRMT R252, R247, 0x7632, R252 ;  /* 0x00007632f7fc7816 */ /* 0x010fe200000000fc */
[----:B------:R-:W-:Y:S01]  /*22a00*/  IMAD.WIDE R8, R0, 0x2, R2 ;  /* 0x0000000200087825 */ /* 0x000fe200078e0202 */
[----:B------:R-:W-:-:S07]  /*22a10*/  ULDC UR18, c[0x0][0x228] ;  /* 0x00008a0000127ab9 */ /* 0x000fce0000000800 */
[----:B------:R0:W-:Y:S02]  /*22a20*/  @P1 STG.E.U16 desc[UR6][R8.64], R247 ;  /* 0x000000f708001986 */ /* 0x0001e4000c101506 */
[----:B0-----:R-:W-:Y:S02]  /*22a30*/  IMAD.WIDE R8, R0, 0x2, R6 ;  /* 0x0000000200087825 */ /* 0x001fe400078e0206 */
[----:B------:R-:W4:Y:S04]  /*22a40*/  LDL.LU R247, [R1+0xf20] ;  /* 0x000f200001f77983 */ /* 0x000f280000300800 */
[----:B------:R0:W-:Y:S02]  /*22a50*/  @P0 STG.E.U16 desc[UR6][R8.64], R252 ;  /* 0x000000fc08000986 */ /* 0x0001e4000c101506 */
[----:B0-----:R-:W-:-:S05]  /*22a60*/  VIADD R8, R4, 0x5 ;  /* 0x0000000504087836 */ /* 0x001fca0000000000 */
[----:B------:R-:W-:Y:S01]  /*22a70*/  ISETP.GE.AND P0, PT, R8, UR4, PT ;  /* 0x0000000408007c0c */ /* 0x000fe2000bf06270 */
[----:B------:R-:W-:-:S03]  /*22a80*/  ULDC UR4, c[0x0][0x248] ;  /* 0x0000920000047ab9 */ /* 0x000fc60000000800 */
[----:B------:R-:W-:Y:S01]  /*22a90*/  ISETP.LT.AND P1, PT, R5, UR22, !P0 ;  /* 0x0000001605007c0c */ /* 0x000fe2000c721270 */
[----:B------:R-:W-:Y:S01]  /*22aa0*/  VIADD R0, R0, UR4 ;  /* 0x0000000400007c36 */ /* 0x000fe20008000000 */
[----:B------:R-:W-:Y:S01]  /*22ab0*/  PRMT R252, R248, 0x7632, R252 ;  /* 0x00007632f8fc7816 */ /* 0x000fe200000000fc */
[----:B------:R-:W-:Y:S02]  /*22ac0*/  ULDC UR4, c[0x0][0x22c] ;  /* 0x00008b0000047ab9 */ /* 0x000fe40000000800 */
[----:B------:R-:W-:-:S08]  /*22ad0*/  IMAD.WIDE R8, R0, 0x2, R2 ;  /* 0x0000000200087825 */ /* 0x000fd000078e0202 */
[----:B------:R0:W-:Y:S04]  /*22ae0*/  @P1 STG.E.U16 desc[UR6][R8.64], R248 ;  /* 0x000000f808001986 */ /* 0x0001e8000c101506 */
[----:B0-----:R-:W3:Y:S01]  /*22af0*/  LDL.LU R248, [R1+0xf1c] ;  /* 0x000f1c0001f87983 */ /* 0x001ee20000300800 */
[----:B------:R-:W-:Y:S01]  /*22b00*/  ISETP.LT.AND P0, PT, R10, UR26, !P0 ;  /* 0x0000001a0a007c0c */ /* 0x000fe2000c701270 */
[----:B------:R-:W-:-:S12]  /*22b10*/  IMAD.WIDE R8, R0, 0x2, R6 ;  /* 0x0000000200087825 */ /* 0x000fd800078e0206 */
[----:B------:R0:W-:Y:S02]  /*22b20*/  @P0 STG.E.U16 desc[UR6][R8.64], R252 ;  /* 0x000000fc08000986 */ /* 0x0001e4000c101506 */
[----:B0-----:R-:W-:-:S05]  /*22b30*/  VIADD R8, R4, 0x6 ;  /* 0x0000000604087836 */ /* 0x001fca0000000000 */
[----:B------:R-:W-:Y:S01]  /*22b40*/  ISETP.GE.AND P0, PT, R8, UR4, PT ;  /* 0x0000000408007c0c */ /* 0x000fe2000bf06270 */
[----:B------:R-:W-:-:S03]  /*22b50*/  ULDC UR4, c[0x0][0x248] ;  /* 0x0000920000047ab9 */ /* 0x000fc60000000800 */
[----:B------:R-:W-:Y:S01]  /*22b60*/  ISETP.LT.AND P1, PT, R5, UR28, !P0 ;  /* 0x0000001c05007c0c */ /* 0x000fe2000c721270 */
[----:B------:R-:W-:Y:S01]  /*22b70*/  VIADD R0, R0, UR4 ;  /* 0x0000000400007c36 */ /* 0x000fe20008000000 */
[----:B------:R-:W-:Y:S02]  /*22b80*/  ULDC UR4, c[0x0][0x228] ;  /* 0x00008a0000047ab9 */ /* 0x000fe40000000800 */
[----:B------:R-:W-:Y:S01]  /*22b90*/  ISETP.LT.AND P0, PT, R10, UR4, !P0 ;  /* 0x000000040a007c0c */ /* 0x000fe2000c701270 */
[----:B------:R-:W-:Y:S01]  /*22ba0*/  IMAD.WIDE R8, R0, 0x2, R2 ;  /* 0x0000000200087825 */ /* 0x000fe200078e0202 */
[----:B------:R-:W-:Y:S01]  /*22bb0*/  PRMT R252, R249, 0x7632, R252 ;  /* 0x00007632f9fc7816 */ /* 0x000fe200000000fc */
[----:B------:R-:W-:-:S06]  /*22bc0*/  ULDC UR4, c[0x0][0x22c] ;  /* 0x00008b0000047ab9 */ /* 0x000fcc0000000800 */
        /* <DEDUP_REMOVED lines=8> */
[----:B------:R-:W-:Y:S02]  /*22c50*/  ULDC UR4, c[0x0][0x248] ;  /* 0x0000920000047ab9 */ /* 0x000fe40000000800 */
[----:B------:R-:W-:Y:S01]  /*22c60*/  VIADD R0, R0, UR4 ;  /* 0x0000000400007c36 */ /* 0x000fe20008000000 */
[----:B------:R-:W-:Y:S02]  /*22c70*/  ULDC UR4, c[0x0][0x228] ;  /* 0x00008a0000047ab9 */ /* 0x000fe40000000800 */
[----:B------:R-:W-:Y:S01]  /*22c80*/  ISETP.LT.AND P0, PT, R10, UR4, !P0 ;  /* 0x000000040a007c0c */ /* 0x000fe2000c701270 */
[----:B------:R-:W-:Y:S01]  /*22c90*/  IMAD.WIDE R8, R0, 0x2, R2 ;  /* 0x0000000200087825 */ /* 0x000fe200078e0202 */
[----:B------:R-:W-:Y:S01]  /*22ca0*/  PRMT R252, R250, 0x7632, R252 ;  /* 0x00007632fafc7816 */ /* 0x000fe200000000fc */
[----:B------:R-:W-:-:S04]  /*22cb0*/  ULDC UR4, c[0x0][0x22c] ;  /* 0x00008b0000047ab9 */ /* 0x000fc80000000800 */
        /* <DEDUP_REMOVED lines=28> */
[----:B------:R-:W-:-:S03]  /*22e80*/  ULDC UR4, c[0x0][0x22c] ;  /* 0x00008b0000047ab9 */ /* 0x000fc60000000800 */
[----:B------:R-:W-:Y:S02]  /*22e90*/  VIADD R252, R4, 0xa ;  /* 0x0000000a04fc7836 */ /* 0x000fe40000000000 */
[----:B---3--:R0:W-:Y:S02]  /*22ea0*/  @P1 STG.E.U16 desc[UR6][R8.64], R248 ;  /* 0x000000f808001986 */ /* 0x0081e4000c101506 */
[----:B0-----:R-:W-:Y:S01]  /*22eb0*/  PRMT R248, R248, 0x7632, R248 ;  /* 0x00007632f8f87816 */ /* 0x001fe200000000f8 */
[----:B------:R-:W-:-:S05]  /*22ec0*/  IMAD.WIDE R8, R0, 0x2, R6 ;  /* 0x0000000200087825 */ /* 0x000fca00078e0206 */
[----:B------:R0:W-:Y:S01]  /*22ed0*/  @P0 STG.E.U16 desc[UR6][R8.64], R248 ;  /* 0x000000f808000986 */ /* 0x0001e2000c101506 */
[----:B------:R-:W-:Y:S01]  /*22ee0*/  ISETP.GE.AND P0, PT, R252, UR4, PT ;  /* 0x00000004fc007c0c */ /* 0x000fe2000bf06270 */
[----:B------:R-:W-:Y:S02]  /*22ef0*/  ULDC UR4, c[0x0][0x228] ;  /* 0x00008a0000047ab9 */ /* 0x000fe40000000800 */
[----:B------:R-:W3:Y:S01]  /*22f00*/  LDL.LU R252, [R1+0x4] ;  /* 0x0000040001fc7983 */ /* 0x000ee20000300800 */
[----:B------:R-:W-:Y:S01]  /*22f10*/  ISETP.LT.AND P1, PT, R5, UR4, !P0 ;  /* 0x0000000405007c0c */ /* 0x000fe2000c721270 */
[----:B------:R-:W-:Y:S02]  /*22f20*/  ULDC UR4, c[0x0][0x248] ;  /* 0x0000920000047ab9 */ /* 0x000fe40000000800 */
[----:B------:R-:W-:Y:S01]  /*22f30*/  VIADD R0, R0, UR4 ;  /* 0x0000000400007c36 */ /* 0x000fe20008000000 */
[----:B------:R-:W-:Y:S02]  /*22f40*/  ULDC UR4, c[0x0][0x228] ;  /* 0x00008a0000047ab9 */ /* 0x000fe40000000800 */
[----:B------:R-:W-:Y:S01]  /*22f50*/  ISETP.LT.AND P0, PT, R10, UR4, !P0 ;  /* 0x000000040a007c0c */ /* 0x000fe2000c701270 */
[----:B0-----:R-:W-:Y:S01]  /*22f60*/  IMAD.WIDE R8, R0, 0x2, R2 ;  /* 0x0000000200087825 */ /* 0x001fe200078e0202 */
[----:B------:R-:W-:-:S05]  /*22f70*/  ULDC UR4, c[0x0][0x22c] ;  /* 0x00008b0000047ab9 */ /* 0x000fca0000000800 */
[----:B---3--:R0:W-:Y:S01]  /*22f80*/  @P1 STG.E.U16 desc[UR6][R8.64], R252 ;  /* 0x000000fc08001986 */ /* 0x0081e2000c101506 */
[----:B------:R-:W-:Y:S01]  /*22f90*/  PRMT R248, R252, 0x7632, R248 ;  /* 0x00007632fcf87816 */ /* 0x000fe200000000f8 */
[----:B0-----:R-:W-:-:S04]  /*22fa0*/  IMAD.WIDE R8, R0, 0x2, R6 ;  /* 0x0000000200087825 */ /* 0x001fc800078e0206 */
[----:B------:R-:W-:Y:S01]  /*22fb0*/  VIADD R252, R4, 0xb ;  /* 0x0000000b04fc7836 */ /* 0x000fe20000000000 */
[----:B------:R0:W-:Y:S04]  /*22fc0*/  @P0 STG.E.U16 desc[UR6][R8.64], R248 ;  /* 0x000000f808000986 */ /* 0x0001e8000c101506 */
[----:B------:R-:W-:Y:S01]  /*22fd0*/  ISETP.GE.AND P0, PT, R252, UR4, PT ;  /* 0x00000004fc007c0c */ /* 0x000fe2000bf06270 */
[----:B------:R-:W-:-:S03]  /*22fe0*/  ULDC UR4, c[0x0][0x228] ;  /* 0x00008a0000047ab9 */ /* 0x000fc60000000800 */
[----:B------:R-:W-:Y:S01]  /*22ff0*/  ISETP.LT.AND P1, PT, R5, UR4, !P0 ;  /* 0x0000000405007c0c */ /* 0x000fe2000c721270 */
[----:B------:R-:W-:Y:S02]  /*23000*/  ULDC UR4, c[0x0][0x248] ;  /* 0x0000920000047ab9 */ /* 0x000fe40000000800 */
[----:B------:R-:W-:Y:S01]  /*23010*/  VIADD R0, R0, UR4 ;  /* 0x0000000400007c36 */ /* 0x000fe20008000000 */
[----:B------:R-:W-:Y:S02]  /*23020*/  ULDC UR4, c[0x0][0x228] ;  /* 0x00008a0000047ab9 */ /* 0x000fe40000000800 */
[----:B------:R-:W-:Y:S01]  /*23030*/  ISETP.LT.AND P0, PT, R10, UR4, !P0 ;  /* 0x000000040a007c0c */ /* 0x000fe2000c701270 */
[----:B0-----:R-:W-:Y:S01]  /*23040*/  IMAD.WIDE R8, R0, 0x2, R2 ;  /* 0x0000000200087825 */ /* 0x001fe200078e0202 */
[----:B------:R-:W-:-:S05]  /*23050*/  ULDC UR4, c[0x0][0x22c] ;  /* 0x00008b0000047ab9 */ /* 0x000fca0000000800 */
[----:B--2---:R0:W-:Y:S02]  /*23060*/  @P1 STG.E.U16 desc[UR6][R8.64], R249 ;  /* 0x000000f908001986 */ /* 0x0041e4000c101506 */
[----:B0-----:R-:W-:Y:S01]  /*23070*/  PRMT R249, R249, 0x7632, R249 ;  /* 0x00007632f9f97816 */ /* 0x001fe200000000f9 */
[----:B------:R-:W-:-:S05]  /*23080*/  IMAD.WIDE R8, R0, 0x2, R6 ;  /* 0x0000000200087825 */ /* 0x000fca00078e0206 */
[----:B------:R0:W-:Y:S04]  /*23090*/  @P0 STG.E.U16 desc[UR6][R8.64], R249 ;  /* 0x000000f908000986 */ /* 0x0001e8000c101506 */
[----:B0-----:R-:W2:Y:S01]  /*230a0*/  LDL.LU R249, [R1+0x8] ;  /* 0x0000080001f97983 */ /* 0x001ea20000300800 */
[----:B------:R-:W-:-:S05]  /*230b0*/  VIADD R248, R4, 0xc ;  /* 0x0000000c04f87836 */ /* 0x000fca0000000000 */
        /* <DEDUP_REMOVED lines=10> */
[----:B--2---:R0:W-:Y:S01]  /*23160*/  @P1 STG.E.U16 desc[UR6][R8.64], R249 ;  /* 0x000000f908001986 */ /* 0x0041e2000c101506 */
[----:B------:R-:W-:Y:S01]  /*23170*/  PRMT R252, R249, 0x7632, R252 ;  /* 0x00007632f9fc7816 */ /* 0x000fe200000000fc */
[----:B0-----:R-:W-:-:S05]  /*23180*/  IMAD.WIDE R8, R0, 0x2, R6 ;  /* 0x0000000200087825 */ /* 0x001fca00078e0206 */
[----:B------:R0:W-:Y:S04]  /*23190*/  @P0 STG.E.U16 desc[UR6][R8.64], R252 ;  /* 0x000000fc08000986 */ /* 0x0001e8000c101506 */
[----:B0-----:R-:W2:Y:S01]  /*231a0*/  LDL.LU R252, [R1+0xc] ;  /* 0x00000c0001fc7983 */ /* 0x001ea20000300800 */
        /* <DEDUP_REMOVED lines=8> */
[----:B----4-:R-:W-:Y:S01]  /*23230*/  PRMT R248, R250, 0x7632, R248 ;  /* 0x00007632faf87816 */ /* 0x010fe200000000f8 */
[----:B------:R-:W-:Y:S02]  /*23240*/  ULDC UR4, c[0x0][0x22c] ;  /* 0x00008b0000047ab9 */ /* 0x000fe40000000800 */
[----:B------:R-:W-:-:S02]  /*23250*/  VIADD R0, R4, 0xe ;  /* 0x0000000e04007836 */ /* 0x000fc40000000000 */
[----:B------:R0:W-:Y:S02]  /*23260*/  @P1 STG.E.U16 desc[UR6][R8.64], R250 ;  /* 0x000000fa08001986 */ /* 0x0001e4000c101506 */
[----:B0-----:R-:W-:-:S05]  /*23270*/  IMAD.WIDE R8, R249, 0x2, R6 ;  /* 0x00000002f9087825 */ /* 0x001fca00078e0206 */
[----:B------:R0:W-:Y:S01]  /*23280*/  @P0 STG.E.U16 desc[UR6][R8.64], R248 ;  /* 0x000000f808000986 */ /* 0x0001e2000c101506 */
        /* <DEDUP_REMOVED lines=8> */
[----:B------:R-:W-:-:S03]  /*23310*/  ULDC UR4, c[0x0][0x22c] ;  /* 0x00008b0000047ab9 */ /* 0x000fc60000000800 */
[----:B------:R-:W-:Y:S02]  /*23320*/  VIADD R0, R4, 0xf ;  /* 0x0000000f04007836 */ /* 0x000fe40000000000 */
[----:B--2---:R0:W-:Y:S01]  /*23330*/  @P1 STG.E.U16 desc[UR6][R8.64], R252 ;  /* 0x000000fc08001986 */ /* 0x0041e2000c101506 */
[----:B------:R-:W-:Y:S01]  /*23340*/  PRMT R248, R252, 0x7632, R248 ;  /* 0x00007632fcf87816 */ /* 0x000fe200000000f8 */
        /* <DEDUP_REMOVED lines=11> */
[----:B------:R-:W-:Y:S02]  /*23400*/  IMAD.WIDE R248, R250, 0x2, R6 ;  /* 0x00000002faf87825 */ /* 0x000fe400078e0206 */
[----:B------:R0:W-:Y:S02]  /*23410*/  @P1 STG.E.U16 desc[UR6][R8.64], R251 ;  /* 0x000000fb08001986 */ /* 0x0001e4000c101506 */
[----:B------:R-:W-:Y:S01]  /*23420*/  VIADD R0, R4, 0x10 ;  /* 0x0000001004007836 */ /* 0x000fe20000000000 */
[----:B0-----:R-:W-:-:S05]  /*23430*/  PRMT R9, R251, 0x7632, R9 ;  /* 0x00007632fb097816 */ /* 0x001fca0000000009 */
        /* <DEDUP_REMOVED lines=62> */
[----:B------:R-:W-:Y:S01]  /*23820*/  ULDC UR4, c[0x0][0x228] ;  /* 0x00008a0000047ab9 */ /* 0x000fe20000000800 */
[----:B------:R-:W-:Y:S01]  /*23830*/  VIADD R0, R4, 0x15 ;  /* 0x0000001504007836 */ /* 0x000fe20000000000 */
[----:B------:R-:W-:Y:S01]  /*23840*/  ISETP.LT.AND P1, PT, R10, UR4, !P0 ;  /* 0x000000040a007c0c */ /* 0x000fe2000c721270 */
[C---:B------:R-:W-:Y:S01]  /*23850*/  IMAD.WIDE R104, R251.reuse, 0x2, R2 ;  /* 0x00000002fb687825 */ /* 0x040fe200078e0202 */
[----:B------:R-:W-:Y:S02]  /*23860*/  ULDC UR4, c[0x0][0x22c] ;  /* 0x00008b0000047ab9 */ /* 0x000fe40000000800 */
[----:B------:R-:W-:Y:S01]  /*23870*/  ISETP.GE.AND P0, PT, R0, UR4, PT ;  /* 0x0000000400007c0c */ /* 0x000fe2000bf06270 */
[----:B------:R-:W-:Y:S01]  /*23880*/  ULDC UR4, c[0x0][0x228] ;  /* 0x00008a0000047ab9 */ /* 0x000fe20000000800 */
[----:B0-----:R-:W-:Y:S01]  /*23890*/  IMAD.WIDE R8, R251, 0x2, R6 ;  /* 0x00000002fb087825 */ /* 0x001fe200078e0206 */
[----:B------:R0:W-:Y:S01]  /*238a0*/  @P2 STG.E.U16 desc[UR6][R104.64], R246 ;  /* 0x000000f668002986 */ /* 0x0001e2000c101506 */
[----:B------:R-:W-:Y:S01]  /*238b0*/  ISETP.LT.AND P2, PT, R5, UR4, !P0 ;  /* 0x0000000405007c0c */ /* 0x000fe2000c741270 */
[----:B------:R-:W-:Y:S01]  /*238c0*/  ULDC UR4, c[0x0][0x248] ;  /* 0x0000920000047ab9 */ /* 0x000fe20000000800 */
[----:B------:R-:W-:-:S02]  /*238d0*/  VIADD R0, R4, 0x16 ;  /* 0x0000001604007836 */ /* 0x000fc40000000000 */
[----:B------:R-:W-:Y:S01]  /*238e0*/  VIADD R251, R251, UR4 ;  /* 0x00000004fbfb7c36 */ /* 0x000fe20008000000 */
[----:B------:R-:W-:Y:S01]  /*238f0*/  ULDC UR4, c[0x0][0x228] ;  /* 0x00008a0000047ab9 */ /* 0x000fe20000000800 */
[----:B0-----:R-:W-:-:S05]  /*23900*/  PRMT R105, R246, 0x7632, R105 ;  /* 0x00007632f6697816 */ /* 0x001fca0000000069 */
[----:B------:R0:W-:Y:S01]  /*23910*/  @P1 STG.E.U16 desc[UR6][R8.64], R105 ;  /* 0x0000006908001986 */ /* 0x0001e2000c101506 */
[----:B------:R-:W-:Y:S01]  /*23920*/  ISETP.LT.AND P1, PT, R10, UR4, !P0 ;  /* 0x000000040a007c0c */ /* 0x000fe2000c721270 */
[----:B------:R-:W-:Y:S02]  /*23930*/  ULDC UR4, c[0x0][0x22c] ;  /* 0x00008b0000047ab9 */ /* 0x000fe40000000800 */
[----:B------:R-:W-:Y:S01]  /*23940*/  ISETP.GE.AND P0, PT, R0, UR4, PT ;  /* 0x0000000400007c0c */ /* 0x000fe2000bf06270 */
[----:B------:R-:W-:Y:S01]  /*23950*/  ULDC UR4, c[0x0][0x228] ;  /* 0x00008a0000047ab9 */ /* 0x000fe20000000800 */
[----:B------:R-:W-:Y:S02]  /*23960*/  VIADD R0, R4, 0x18 ;  /* 0x0000001804007836 */ /* 0x000fe40000000000 */
[----:B0-----:R-:W-:Y:S01]  /*23970*/  IMAD.WIDE R104, R251, 0x2, R2 ;  /* 0x00000002fb687825 */ /* 0x001fe200078e0202 */
[----:B------:R-:W-:Y:S01]  /*23980*/  ISETP.LT.AND P6, PT, R5, UR4, !P0 ;  /* 0x0000000405007c0c */ /* 0x000fe2000c7c1270 */
[----:B------:R-:W-:-:S03]  /*23990*/  ULDC UR4, c[0x0][0x248] ;  /* 0x0000920000047ab9 */ /* 0x000fc60000000800 */
[----:B------:R0:W-:Y:S01]  /*239a0*/  @P2 STG.E.U16 desc[UR6][R104.64], R106 ;  /* 0x0000006a68002986 */ /* 0x0001e2000c101506 */
[----:B------:R-:W-:Y:S01]  /*239b0*/  IMAD.WIDE R244, R251, 0x2, R6 ;  /* 0x00000002fbf47825 */ /* 0x000fe200078e0206 */
[----:B------:R-:W-:-:S03]  /*239c0*/  PRMT R9, R106, 0x7632, R9 ;  /* 0x000076326a097816 */ /* 0x000fc60000000009 */
[----:B------:R-:W-:Y:S01]  /*239d0*/  VIADD R251, R251, UR4 ;  /* 0x00000004fbfb7c36 */ /* 0x000fe20008000000 */
[----:B------:R-:W-:Y:S01]  /*239e0*/  ULDC UR4, c[0x0][0x22c] ;  /* 0x00008b0000047ab9 */ /* 0x000fe20000000800 */
[----:B------:R-:W-:Y:S01]  /*239f0*/  ISETP.GE.AND P4, PT, R0, UR8, PT ;  /* 0x0000000800007c0c */ /* 0x000fe2000bf86270 */
[C---:B0-----:R-:W-:Y:S01]  /*23a00*/  VIADD R104, R4.reuse, 0x17 ;  /* 0x0000001704687836 */ /* 0x041fe20000000000 */
[----:B------:R0:W-:Y:S01]  /*23a10*/  @P1 STG.E.U16 desc[UR6][R244.64], R9 ;  /* 0x00000009f4001986 */ /* 0x0001e2000c101506 */
[----:B------:R-:W-:Y:S01]  /*23a20*/  VIADD R0, R4, 0x19 ;  /* 0x0000001904007836 */ /* 0x000fe20000000000 */
[----:B------:R-:W-:Y:S01]  /*23a30*/  ISETP.LT.AND P2, PT, R10, UR10, !P0 ;  /* 0x0000000a0a007c0c */ /* 0x000fe2000c741270 */
[----:B------:R-:W-:Y:S01]  /*23a40*/  ULDC UR8, c[0x0][0x22c] ;  /* 0x00008b0000087ab9 */ /* 0x000fe20000000800 */
[----:B------:R-:W-:Y:S01]  /*23a50*/  ISETP.GE.AND P5, PT, R104, UR4, PT ;  /* 0x0000000468007c0c */ /* 0x000fe2000bfa6270 */
[----:B------:R-:W-:Y:S01]  /*23a60*/  ULDC UR4, c[0x0][0x228] ;  /* 0x00008a0000047ab9 */ /* 0x000fe20000000800 */
[----:B------:R-:W-:Y:S01]  /*23a70*/  ISETP.GE.AND P1, PT, R0, UR8, PT ;  /* 0x0000000800007c0c */ /* 0x000fe2000bf26270 */
[----:B------:R-:W-:Y:S01]  /*23a80*/  ULDC UR8, c[0x0][0x228] ;  /* 0x00008a0000087ab9 */ /* 0x000fe20000000800 */
[----:B------:R-:W-:Y:S01]  /*23a90*/  ISETP.LT.AND P0, PT, R5, UR4, !P5 ;  /* 0x0000000405007c0c */ /* 0x000fe2000ef01270 */
[----:B------:R-:W-:Y:S01]  /*23aa0*/  ULDC UR4, c[0x0][0x248] ;  /* 0x0000920000047ab9 */ /* 0x000fe20000000800 */
[C---:B0-----:R-:W-:Y:S01]  /*23ab0*/  IMAD.WIDE R8, R251.reuse, 0x2, R2 ;  /* 0x00000002fb087825 */ /* 0x041fe200078e0202 */
[----:B------:R-:W-:Y:S01]  /*23ac0*/  ULDC UR10, c[0x0][0x228] ;  /* 0x00008a00000a7ab9 */ /* 0x000fe20000000800 */
[----:B------:R-:W-:Y:S01]  /*23ad0*/  ISETP.LT.AND P5, PT, R10, UR8, !P5 ;  /* 0x000000080a007c0c */ /* 0x000fe2000efa1270 */
[----:B------:R-:W-:Y:S01]  /*23ae0*/  ULDC UR8, c[0x0][0x22c] ;  /* 0x00008b0000087ab9 */ /* 0x000fe20000000800 */
[----:B------:R-:W-:Y:S01]  /*23af0*/  IMAD.WIDE R104, R251, 0x2, R6 ;  /* 0x00000002fb687825 */ /* 0x000fe200078e0206 */
[----:B------:R0:W-:Y:S01]  /*23b00*/  @P6 STG.E.U16 desc[UR6][R8.64], R247 ;  /* 0x000000f708006986 */ /* 0x0001e2000c101506 */
[----:B------:R-:W-:Y:S01]  /*23b10*/  ISETP.LT.AND P6, PT, R5, UR10, !P4 ;  /* 0x0000000a05007c0c */ /* 0x000fe2000e7c1270 */
[----:B------:R-:W-:Y:S01]  /*23b20*/  ULDC UR10, c[0x0][0x228] ;  /* 0x00008a00000a7ab9 */ /* 0x000fe20000000800 */
[----:B------:R-:W-:Y:S01]  /*23b30*/  VIADD R251, R251, UR4 ;  /* 0x00000004fbfb7c36 */ /* 0x000fe20008000000 */
[----:B------:R-:W-:Y:S01]  /*23b40*/  PRMT R106, R247, 0x7632, R106 ;  /* 0x00007632f76a7816 */ /* 0x000fe2000000006a */
[----:B------:R-:W-:Y:S01]  /*23b50*/  ULDC UR4, c[0x0][0x248] ;  /* 0x0000920000047ab9 */ /* 0x000fe20000000800 */
[----:B------:R-:W-:-:S02]  /*23b60*/  VIADD R0, R4, 0x1b ;  /* 0x0000001b04007836 */ /* 0x000fc40000000000 */
[C---:B------:R-:W-:Y:S01]  /*23b70*/  IMAD.WIDE R244, R251.reuse, 0x2, R2 ;  /* 0x00000002fbf47825 */ /* 0x040fe200078e0202 */
[----:B------:R2:W-:Y:S03]  /*23b80*/  @P2 STG.E.U16 desc[UR6][R104.64], R106 ;  /* 0x0000006a68002986 */ /* 0x0005e6000c101506 */
[----:B0-----:R-:W-:Y:S01]  /*23b90*/  VIADD R247, R251, UR4 ;  /* 0x00000004fbf77c36 */ /* 0x001fe20008000000 */
[----:B------:R-:W-:Y:S01]  /*23ba0*/  PRMT R246, R107, 0x7632, R246 ;  /* 0x000076326bf67816 */ /* 0x000fe200000000f6 */
[----:B------:R-:W-:Y:S01]  /*23bb0*/  IMAD.WIDE R8, R251, 0x2, R6 ;  /* 0x00000002fb087825 */ /* 0x000fe200078e0206 */
[----:B------:R0:W-:Y:S01]  /*23bc0*/  @P0 STG.E.U16 desc[UR6][R244.64], R107 ;  /* 0x0000006bf4000986 */ /* 0x0001e2000c101506 */
[----:B------:R-:W-:Y:S01]  /*23bd0*/  ISETP.GE.AND P0, PT, R0, UR8, PT ;  /* 0x0000000800007c0c */ /* 0x000fe2000bf06270 */
[----:B------:R-:W-:Y:S01]  /*23be0*/  ULDC UR8, c[0x0][0x228] ;  /* 0x00008a0000087ab9 */ /* 0x000fe20000000800 */
[----:B------:R-:W-:Y:S01]  /*23bf0*/  ULDC UR4, c[0x0][0x22c] ;  /* 0x00008b0000047ab9 */ /* 0x000fe20000000800 */
[----:B--2---:R-:W-:Y:S01]  /*23c00*/  IMAD.WIDE R104, R247, 0x2, R2 ;  /* 0x00000002f7687825 */ /* 0x004fe200078e0202 */
[----:B------:R-:W-:Y:S01]  /*23c10*/  @P5 STG.E.U16 desc[UR6][R8.64], R246 ;  /* 0x000000f608005986 */ /* 0x000fe2000c101506 */
[----:B------:R-:W-:Y:S01]  /*23c20*/  ISETP.LT.AND P4, PT, R10, UR8, !P4 ;  /* 0x000000080a007c0c */ /* 0x000fe2000e781270 */
[----:B------:R-:W-:Y:S01]  /*23c30*/  ULDC UR8, c[0x0][0x22c] ;  /* 0x00008b0000087ab9 */ /* 0x000fe20000000800 */
[C---:B------:R-:W-:Y:S01]  /*23c40*/  VIADD R106, R4.reuse, 0x1a ;  /* 0x0000001a046a7836 */ /* 0x040fe20000000000 */
[----:B------:R2:W-:Y:S01]  /*23c50*/  @P6 STG.E.U16 desc[UR6][R104.64], R96 ;  /* 0x0000006068006986 */ /* 0x0005e2000c101506 */
[----:B------:R-:W-:Y:S01]  /*23c60*/  ISETP.LT.AND P6, PT, R5, UR10, !P1 ;  /* 0x0000000a05007c0c */ /* 0x000fe2000cfc1270 */
[----:B------:R-:W-:-:S02]  /*23c70*/  VIADD R0, R4, 0x1c ;  /* 0x0000001c04007836 */ /* 0x000fc40000000000 */
[----:B------:R-:W-:Y:S01]  /*23c80*/  ISETP.GE.AND P2, PT, R106, UR4, PT ;  /* 0x000000046a007c0c */ /* 0x000fe2000bf46270 */
[----:B------:R-:W-:Y:S01]  /*23c90*/  ULDC UR4, c[0x0][0x248] ;  /* 0x0000920000047ab9 */ /* 0x000fe20000000800 */
[----:B0-----:R-:W-:Y:S01]  /*23ca0*/  PRMT R244, R96, 0x7632, R244 ;  /* 0x0000763260f47816 */ /* 0x001fe200000000f4 */
[C---:B------:R-:W-:Y:S01]  /*23cb0*/  VIADD R245, R247.reuse, UR4 ;  /* 0x00000004f7f57c36 */ /* 0x040fe20008000000 */
[----:B------:R-:W-:Y:S01]  /*23cc0*/  ISETP.LT.AND P1, PT, R10, UR12, !P1 ;  /* 0x0000000c0a007c0c */ /* 0x000fe2000cf21270 */
[----:B------:R-:W-:Y:S01]  /*23cd0*/  ULDC UR4, c[0x0][0x22c] ;  /* 0x00008b0000047ab9 */ /* 0x000fe20000000800 */
[----:B------:R-:W-:Y:S01]  /*23ce0*/  ULDC UR10, c[0x0][0x228] ;  /* 0x00008a00000a7ab9 */ /* 0x000fe20000000800 */
[----:B--2---:R-:W-:Y:S01]  /*23cf0*/  IMAD.WIDE R104, R247, 0x2, R6 ;  /* 0x00000002f7687825 */ /* 0x004fe200078e0206 */
[----:B------:R-:W-:Y:S01]  /*23d00*/  ISETP.GE.AND P5, PT, R0, UR4, PT ;  /* 0x0000000400007c0c */ /* 0x000fe2000bfa6270 */
[----:B------:R-:W-:Y:S01]  /*23d10*/  ULDC UR12, c[0x0][0x228] ;  /* 0x00008a00000c7ab9 */ /* 0x000fe20000000800 */
[----:B------:R-:W-:Y:S01]  /*23d20*/  ULDC UR4, c[0x0][0x248] ;  /* 0x0000920000047ab9 */ /* 0x000fe20000000800 */
[----:B------:R-:W-:Y:S01]  /*23d30*/  IMAD.WIDE R8, R245, 0x2, R2 ;  /* 0x00000002f5087825 */ /* 0x000fe200078e0202 */
[----:B------:R0:W-:Y:S01]  /*23d40*/  @P4 STG.E.U16 desc[UR6][R104.64], R244 ;  /* 0x000000f468004986 */ /* 0x0001e2000c101506 */
[C---:B------:R-:W-:Y:S01]  /*23d50*/  ISETP.LT.AND P4, PT, R5.reuse, UR10, !P2 ;  /* 0x0000000a05007c0c */ /* 0x040fe2000d781270 */
[----:B------:R-:W-:Y:S01]  /*23d60*/  ULDC UR10, c[0x0][0x228] ;  /* 0x00008a00000a7ab9 */ /* 0x000fe20000000800 */
[----:B------:R-:W-:Y:S01]  /*23d70*/  ISETP.LT.AND P2, PT, R10, UR12, !P2 ;  /* 0x0000000c0a007c0c */ /* 0x000fe2000d741270 */
[----:B------:R2:W-:Y:S01]  /*23d80*/  @P6 STG.E.U16 desc[UR6][R8.64], R100 ;  /* 0x0000006408006986 */ /* 0x0005e2000c101506 */
[----:B------:R-:W-:Y:S01]  /*23d90*/  ISETP.LT.AND P6, PT, R5, UR14, !P0 ;  /* 0x0000000e05007c0c */ /* 0x000fe2000c7c1270 */
[C---:B------:R-:W-:Y:S01]  /*23da0*/  IMAD.WIDE R106, R245.reuse, 0x2, R6 ;  /* 0x00000002f56a7825 */ /* 0x040fe200078e0206 */
[----:B------:R-:W-:Y:S01]  /*23db0*/  PRMT R96, R100, 0x7632, R96 ;  /* 0x0000763264607816 */ /* 0x000fe20000000060 */
[----:B------:R-:W-:Y:S01]  /*23dc0*/  ULDC UR12, c[0x0][0x228] ;  /* 0x00008a00000c7ab9 */ /* 0x000fe20000000800 */
[----:B------:R-:W-:Y:S01]  /*23dd0*/  ULDC UR14, c[0x0][0x228] ;  /* 0x00008a00000e7ab9 */ /* 0x000fe20000000800 */
[----:B0-----:R-:W-:Y:S01]  /*23de0*/  VIADD R105, R245, UR4 ;  /* 0x00000004f5697c36 */ /* 0x001fe20008000000 */
[----:B------:R-:W-:Y:S01]  /*23df0*/  ULDC UR4, c[0x0][0x248] ;  /* 0x0000920000047ab9 */ /* 0x000fe20000000800 */
[----:B------:R-:W-:-:S02]  /*23e00*/  VIADD R0, R4, 0x1d ;  /* 0x0000001d04007836 */ /* 0x000fc40000000000 */
[C---:B------:R-:W-:Y:S01]  /*23e10*/  VIADD R245, R105.reuse, UR4 ;  /* 0x0000000469f57c36 */ /* 0x040fe20008000000 */
[----:B------:R0:W-:Y:S01]  /*23e20*/  @P1 STG.E.U16 desc[UR6][R106.64], R96 ;  /* 0x000000606a001986 */ /* 0x0001e2000c101506 */
[C---:B--2---:R-:W-:Y:S01]  /*23e30*/  IMAD.WIDE R8, R105.reuse, 0x2, R2 ;  /* 0x0000000269087825 */ /* 0x044fe200078e0202 */
[----:B------:R-:W-:Y:S01]  /*23e40*/  ISETP.GE.AND P1, PT, R0, UR8, PT ;  /* 0x0000000800007c0c */ /* 0x000fe2000bf26270 */
[----:B------:R-:W-:Y:S01]  /*23e50*/  ULDC UR4, c[0x0][0x22c] ;  /* 0x00008b0000047ab9 */ /* 0x000fe20000000800 */
[----:B------:R-:W-:Y:S01]  /*23e60*/  ISETP.LT.AND P0, PT, R10, UR10, !P0 ;  /* 0x0000000a0a007c0c */ /* 0x000fe2000c701270 */
[----:B------:R-:W-:Y:S01]  /*23e70*/  IMAD.WIDE R104, R105, 0x2, R6 ;  /* 0x0000000269687825 */ /* 0x000fe200078e0206 */
[----:B------:R2:W-:Y:S01]  /*23e80*/  @P4 STG.E.U16 desc[UR6][R8.64], R97 ;  /* 0x0000006108004986 */ /* 0x0005e2000c101506 */
[----:B------:R-:W-:Y:S01]  /*23e90*/  ULDC UR8, c[0x0][0x22c] ;  /* 0x00008b0000087ab9 */ /* 0x000fe20000000800 */
[----:B------:R-:W-:Y:S01]  /*23ea0*/  ULDC UR10, c[0x0][0x228] ;  /* 0x00008a00000a7ab9 */ /* 0x000fe20000000800 */
[----:B------:R-:W-:Y:S01]  /*23eb0*/  VIADD R0, R4, 0x1e ;  /* 0x0000001e04007836 */ /* 0x000fe20000000000 */
[----:B0-----:R-:W-:Y:S01]  /*23ec0*/  PRMT R96, R97, 0x7632, R96 ;  /* 0x0000763261607816 */ /* 0x001fe20000000060 */
[----:B------:R-:W-:-:S03]  /*23ed0*/  IMAD.WIDE R106, R245, 0x2, R2 ;  /* 0x00000002f56a7825 */ /* 0x000fc600078e0202 */
[----:B------:R-:W-:Y:S01]  /*23ee0*/  ISETP.GE.AND P4, PT, R0, UR4, PT ;  /* 0x0000000400007c0c */ /* 0x000fe2000bf86270 */
[----:B------:R-:W-:Y:S01]  /*23ef0*/  ULDC UR4, c[0x0][0x248] ;  /* 0x0000920000047ab9 */ /* 0x000fe20000000800 */
[----:B------:R0:W-:Y:S01]  /*23f00*/  @P2 STG.E.U16 desc[UR6][R104.64], R96 ;  /* 0x0000006068002986 */ /* 0x0001e2000c101506 */
[----:B------:R-:W-:-:S03]  /*23f10*/  VIADD R0, R4, 0x1f ;  /* 0x0000001f04007836 */ /* 0x000fc60000000000 */
[----:B------:R3:W-:Y:S01]  /*23f20*/  @P6 STG.E.U16 desc[UR6][R106.64], R101 ;  /* 0x000000656a006986 */ /* 0x0007e2000c101506 */
[----:B------:R-:W-:Y:S01]  /*23f30*/  ISETP.LT.AND P6, PT, R5, UR12, !P5 ;  /* 0x0000000c05007c0c */ /* 0x000fe2000efc1270 */
[C---:B--2---:R-:W-:Y:S01]  /*23f40*/  IMAD.WIDE R8, R245.reuse, 0x2, R6 ;  /* 0x00000002f5087825 */ /* 0x044fe200078e0206 */
[----:B------:R-:W-:Y:S01]  /*23f50*/  ISETP.LT.AND P5, PT, R10, UR14, !P5 ;  /* 0x0000000e0a007c0c */ /* 0x000fe2000efa1270 */
[----:B------:R-:W-:Y:S01]  /*23f60*/  ULDC UR12, c[0x0][0x228] ;  /* 0x00008a00000c7ab9 */ /* 0x000fe20000000800 */
[----:B------:R-:W-:Y:S01]  /*23f70*/  ISETP.GE.AND P2, PT, R0, UR8, PT ;  /* 0x0000000800007c0c */ /* 0x000fe2000bf46270 */
[----:B------:R-:W-:Y:S01]  /*23f80*/  ULDC UR14, c[0x0][0x228] ;  /* 0x00008a00000e7ab9 */ /* 0x000fe20000000800 */
[----:B0-----:R-:W-:Y:S01]  /*23f90*/  VIADD R105, R245, UR4 ;  /* 0x00000004f5697c36 */ /* 0x001fe20008000000 */
[----:B------:R-:W-:Y:S01]  /*23fa0*/  PRMT R0, R101, 0x7632, R0 ;  /* 0x0000763265007816 */ /* 0x000fe20000000000 */
[----:B------:R-:W-:Y:S01]  /*23fb0*/  ULDC UR4, c[0x0][0x22c] ;  /* 0x00008b0000047ab9 */ /* 0x000fe20000000800 */
[----:B------:R-:W-:Y:S01]  /*23fc0*/  PRMT R104, R98, 0x7632, R104 ;  /* 0x0000763262687816 */ /* 0x000fe20000000068 */
[----:B------:R-:W-:Y:S01]  /*23fd0*/  IMAD.WIDE R96, R105, 0x2, R2 ;  /* 0x0000000269607825 */ /* 0x000fe200078e0202 */
[----:B------:R-:W-:-:S03]  /*23fe0*/  ULDC UR8, c[0x0][0x248] ;  /* 0x0000920000087ab9 */ /* 0x000fc60000000800 */
[----:B---3--:R-:W-:Y:S02]  /*23ff0*/  VIADD R106, R4, 0x20 ;  /* 0x00000020046a7836 */ /* 0x008fe40000000000 */
[C---:B------:R-:W-:Y:S01]  /*24000*/  IMAD.WIDE R100, R105.reuse, 0x2, R6 ;  /* 0x0000000269647825 */ /* 0x040fe200078e0206 */
[----:B------:R0:W-:Y:S02]  /*24010*/  @P0 STG.E.U16 desc[UR6][R8.64], R0 ;  /* 0x0000000008000986 */ /* 0x0001e4000c101506 */
[----:B------:R-:W-:Y:S01]  /*24020*/  ISETP.GE.AND P0, PT, R106, UR4, PT ;  /* 0x000000046a007c0c */ /* 0x000fe2000bf06270 */
[----:B------:R-:W-:Y:S01]  /*24030*/  ULDC UR4, c[0x0][0x248] ;  /* 0x0000920000047ab9 */ /* 0x000fe20000000800 */
[----:B------:R2:W-:Y:S01]  /*24040*/  @P6 STG.E.U16 desc[UR6][R96.64], R98 ;  /* 0x0000006260006986 */ /* 0x0005e2000c101506 */
[----:B------:R-:W-:Y:S01]  /*24050*/  VIADD R105, R105, UR4 ;  /* 0x0000000469697c36 */ /* 0x000fe20008000000 */
[C---:B------:R-:W-:Y:S01]  /*24060*/  ISETP.LT.AND P6, PT, R5.reuse, UR14, !P4 ;  /* 0x0000000e05007c0c */ /* 0x040fe2000e7c1270 */
[----:B------:R-:W-:Y:S01]  /*24070*/  ULDC UR4, c[0x0][0x22c] ;  /* 0x00008b0000047ab9 */ /* 0x000fe20000000800 */
[----:B------:R3:W-:Y:S01]  /*24080*/  @P5 STG.E.U16 desc[UR6][R100.64], R104 ;  /* 0x0000006864005986 */ /* 0x0007e2000c101506 */
[----:B------:R-:W-:Y:S01]  /*24090*/  ISETP.LT.AND P5, PT, R5, UR10, !P1 ;  /* 0x0000000a05007c0c */ /* 0x000fe2000cfa1270 */
[C---:B------:R-:W-:Y:S01]  /*240a0*/  VIADD R107, R105.reuse, UR8 ;  /* 0x00000008696b7c36 */ /* 0x040fe20008000000 */
[C---:B------:R-:W-:Y:S01]  /*240b0*/  ISETP.LT.AND P1, PT, R10.reuse, UR12, !P1 ;  /* 0x0000000c0a007c0c */ /* 0x040fe2000cf21270 */
[----:B0-----:R-:W-:Y:S01]  /*240c0*/  IMAD.WIDE R8, R105, 0x2, R2 ;  /* 0x0000000269087825 */ /* 0x001fe200078e0202 */
[----:B------:R-:W-:Y:S01]  /*240d0*/  ISETP.LT.AND P4, PT, R10, UR16, !P4 ;  /* 0x000000100a007c0c */ /* 0x000fe2000e781270 */
[----:B------:R-:W-:Y:S01]  /*240e0*/  ULDC UR10, c[0x0][0x228] ;  /* 0x00008a00000a7ab9 */ /* 0x000fe20000000800 */
[----:B------:R-:W-:Y:S01]  /*240f0*/  PRMT R106, R99, 0x7632, R106 ;  /* 0x00007632636a7816 */ /* 0x000fe2000000006a */
[----:B--2---:R-:W-:Y:S01]  /*24100*/  IMAD.WIDE R96, R105, 0x2, R6 ;  /* 0x0000000269607825 */ /* 0x004fe200078e0206 */
[----:B------:R-:W-:Y:S01]  /*24110*/  PRMT R98, R102, 0x7632, R98 ;  /* 0x0000763266627816 */ /* 0x000fe20000000062 */
[----:B------:R-:W-:Y:S01]  /*24120*/  ULDC UR12, c[0x0][0x228] ;  /* 0x00008a00000c7ab9 */ /* 0x000fe20000000800 */
[----:B------:R-:W-:Y:S01]  /*24130*/  ULDC UR14, c[0x0][0x228] ;  /* 0x00008a00000e7ab9 */ /* 0x000fe20000000800 */
[----:B---3--:R-:W-:Y:S01]  /*24140*/  IMAD.WIDE R100, R107, 0x2, R2 ;  /* 0x000000026b647825 */ /* 0x008fe200078e0202 */
[----:B------:R-:W-:Y:S01]  /*24150*/  ULDC UR8, c[0x0][0x22c] ;  /* 0x00008b0000087ab9 */ /* 0x000fe20000000800 */
[----:B------:R-:W-:Y:S01]  /*24160*/  @P5 STG.E.U16 desc[UR6][R8.64], R102 ;  /* 0x0000006608005986 */ /* 0x000fe2000c101506 */
[----:B------:R-:W-:Y:S01]  /*24170*/  ULDC UR16, c[0x0][0x228] ;  /* 0x00008a0000107ab9 */ /* 0x000fe20000000800 */
[----:B------:R-:W-:-:S02]  /*24180*/  VIADD R0, R4, 0x21 ;  /* 0x0000002104007836 */ /* 0x000fc40000000000 */
[----:B------:R-:W-:Y:S01]  /*24190*/  IMAD.WIDE R104, R107, 0x2, R6 ;  /* 0x000000026b687825 */ /* 0x000fe200078e0206 */
[----:B------:R0:W-:Y:S02]  /*241a0*/  @P1 STG.E.U16 desc[UR6][R96.64], R98 ;  /* 0x0000006260001986 */ /* 0x0001e4000c101506 */
[----:B------:R-:W-:Y:S01]  /*241b0*/  ISETP.GE.AND P5, PT, R0, UR4, PT ;  /* 0x0000000400007c0c */ /* 0x000fe2000bfa6270 */
[----:B------:R-:W-:Y:S01]  /*241c0*/  ULDC UR4, c[0x0][0x248] ;  /* 0x0000920000047ab9 */ /* 0x000fe20000000800 */
[----:B------:R2:W-:Y:S01]  /*241d0*/  @P6 STG.E.U16 desc[UR6][R100.64], R99 ;  /* 0x0000006364006986 */ /* 0x0005e2000c101506 */
[C---:B------:R-:W-:Y:S01]  /*241e0*/  ISETP.LT.AND P6, PT, R5.reuse, UR14, !P0 ;  /* 0x0000000e05007c0c */ /* 0x040fe2000c7c1270 */
[----:B------:R-:W-:Y:S01]  /*241f0*/  VIADD R0, R4, 0x22 ;  /* 0x0000002204007836 */ /* 0x000fe20000000000 */
[----:B------:R-:W-:Y:S01]  /*24200*/  ULDC UR14, c[0x0][0x228] ;  /* 0x00008a00000e7ab9 */ /* 0x000fe20000000800 */
[----:B------:R-:W-:Y:S01]  /*24210*/  @P4 STG.E.U16 desc[UR6][R104.64], R106 ;  /* 0x0000006a68004986 */ /* 0x000fe2000c101506 */
[----:B------:R-:W-:Y:S01]  /*24220*/  ISETP.LT.AND P4, PT, R5, UR10, !P2 ;  /* 0x0000000a05007c0c */ /* 0x000fe2000d781270 */
[----:B------:R-:W-:Y:S01]  /*24230*/  ULDC UR10, c[0x0][0x228] ;  /* 0x00008a00000a7ab9 */ /* 0x000fe20000000800 */
[----:B------:R-:W-:Y:S01]  /*24240*/  ISETP.LT.AND P2, PT, R10, UR12, !P2 ;  /* 0x0000000c0a007c0c */ /* 0x000fe2000d741270 */
[----:B0-----:R-:W-:Y:S01]  /*24250*/  VIADD R97, R107, UR4 ;  /* 0x000000046b617c36 */ /* 0x001fe20008000000 */
[----:B------:R-:W-:Y:S01]  /*24260*/  ULDC UR4, c[0x0][0x248] ;  /* 0x0000920000047ab9 */ /* 0x000fe20000000800 */
[----:B------:R-:W-:Y:S01]  /*24270*/  ISETP.GE.AND P1, PT, R0, UR8, PT ;  /* 0x0000000800007c0c */ /* 0x000fe2000bf26270 */
[----:B------:R-:W-:Y:S01]  /*24280*/  ULDC UR12, c[0x0][0x228] ;  /* 0x00008a00000c7ab9 */ /* 0x000fe20000000800 */
[----:B--2---:R-:W-:Y:S01]  /*24290*/  VIADD R101, R97, UR4 ;  /* 0x0000000461657c36 */ /* 0x004fe20008000000 */
[----:B------:R-:W-:Y:S01]  /*242a0*/  PRMT R100, R103, 0x7632, R100 ;  /* 0x0000763267647816 */ /* 0x000fe20000000064 */
[C---:B------:R-:W-:Y:S01]  /*242b0*/  IMAD.WIDE R8, R97.reuse, 0x2, R2 ;  /* 0x0000000261087825 */ /* 0x040fe200078e0202 */
[----:B------:R-:W-:Y:S01]  /*242c0*/  ULDC UR4, c[0x0][0x22c] ;  /* 0x00008b0000047ab9 */ /* 0x000fe20000000800 */
[----:B------:R-:W-:Y:S01]  /*242d0*/  ISETP.LT.AND P0, PT, R10, UR10, !P0 ;  /* 0x0000000a0a007c0c */ /* 0x000fe2000c701270 */
[----:B------:R-:W-:Y:S01]  /*242e0*/  ULDC UR8, c[0x0][0x22c] ;  /* 0x00008b0000087ab9 */ /* 0x000fe20000000800 */
[----:B------:R-:W-:Y:S01]  /*242f0*/  IMAD.WIDE R96, R97, 0x2, R6 ;  /* 0x0000000261607825 */ /* 0x000fe200078e0206 */
[----:B------:R0:W-:Y:S01]  /*24300*/  @P4 STG.E.U16 desc[UR6][R8.64], R103 ;  /* 0x0000006708004986 */ /* 0x0001e2000c101506 */
[----:B------:R-:W-:-:S02]  /*24310*/  ULDC UR10, c[0x0][0x228] ;  /* 0x00008a00000a7ab9 */ /* 0x000fc40000000800 */
[----:B------:R-:W-:Y:S01]  /*24320*/  IMAD.WIDE R98, R101, 0x2, R2 ;  /* 0x0000000265627825 */ /* 0x000fe200078e0202 */
[----:B------:R-:W-:Y:S03]  /*24330*/  @P2 STG.E.U16 desc[UR6][R96.64], R100 ;  /* 0x0000006460002986 */ /* 0x000fe6000c101506 */
[----:B------:R-:W-:Y:S01]  /*24340*/  VIADD R0, R4, 0x23 ;  /* 0x0000002304007836 */ /* 0x000fe20000000000 */
[----:B------:R2:W-:Y:S01]  /*24350*/  @P6 STG.E.U16 desc[UR6][R98.64], R48 ;  /* 0x0000003062006986 */ /* 0x0005e2000c101506 */
[----:B------:R-:W-:Y:S01]  /*24360*/  ISETP.LT.AND P6, PT, R5, UR12, !P5 ;  /* 0x0000000c05007c0c */ /* 0x000fe2000efc1270 */
[----:B------:R-:W-:Y:S01]  /*24370*/  ULDC UR12, c[0x0][0x228] ;  /* 0x00008a00000c7ab9 */ /* 0x000fe20000000800 */
[----:B------:R-:W-:Y:S01]  /*24380*/  ISETP.LT.AND P5, PT, R10, UR14, !P5 ;  /* 0x0000000e0a007c0c */ /* 0x000fe2000efa1270 */
[----:B0-----:R-:W-:Y:S01]  /*24390*/  IMAD.WIDE R8, R101, 0x2, R6 ;  /* 0x0000000265087825 */ /* 0x001fe200078e0206 */
[----:B------:R-:W-:Y:S01]  /*243a0*/  ISETP.GE.AND P4, PT, R0, UR4, PT ;  /* 0x0000000400007c0c */ /* 0x000fe2000bf86270 */
[----:B------:R-:W-:Y:S01]  /*243b0*/  ULDC UR4, c[0x0][0x248] ;  /* 0x0000920000047ab9 */ /* 0x000fe20000000800 */
[----:B------:R-:W-:Y:S01]  /*243c0*/  ULDC UR14, c[0x0][0x228] ;  /* 0x00008a00000e7ab9 */ /* 0x000fe20000000800 */
[----:B------:R-:W-:-:S02]  /*243d0*/  VIADD R0, R4, 0x24 ;  /* 0x0000002404007836 */ /* 0x000fc40000000000 */
[----:B------:R-:W-:Y:S01]  /*243e0*/  VIADD R103, R101, UR4 ;  /* 0x0000000465677c36 */ /* 0x000fe20008000000 */
[----:B------:R-:W-:Y:S01]  /*243f0*/  ULDC UR4, c[0x0][0x22c] ;  /* 0x00008b0000047ab9 */ /* 0x000fe20000000800 */
[----:B--2---:R-:W-:Y:S01]  /*24400*/  PRMT R48, R48, 0x7632, R48 ;  /* 0x0000763230307816 */ /* 0x004fe20000000030 */
[----:B------:R-:W-:Y:S01]  /*24410*/  VIADD R100, R4, 0x25 ;  /* 0x0000002504647836 */ /* 0x000fe20000000000 */
[----:B------:R-:W-:Y:S01]  /*24420*/  ISETP.GE.AND P2, PT, R0, UR8, PT ;  /* 0x0000000800007c0c */ /* 0x000fe2000bf46270 */
[----:B------:R-:W-:Y:S01]  /*24430*/  IMAD.WIDE R96, R103, 0x2, R2 ;  /* 0x0000000267607825 */ /* 0x000fe200078e0202 */
[----:B------:R-:W-:-:S03]  /*24440*/  PRMT R0, R52, 0x7632, R0 ;  /* 0x0000763234007816 */ /* 0x000fc60000000000 */
[C---:B------:R-:W-:Y:S01]  /*24450*/  IMAD.WIDE R98, R103.reuse, 0x2, R6 ;  /* 0x0000000267627825 */ /* 0x040fe200078e0206 */
[----:B------:R0:W-:Y:S01]  /*24460*/  @P0 STG.E.U16 desc[UR6][R8.64], R48 ;  /* 0x0000003008000986 */ /* 0x0001e2000c101506 */
[----:B------:R-:W-:Y:S01]  /*24470*/  ISETP.GE.AND P0, PT, R100, UR4, PT ;  /* 0x0000000464007c0c */ /* 0x000fe2000bf06270 */
[----:B------:R-:W-:Y:S01]  /*24480*/  ULDC UR4, c[0x0][0x248] ;  /* 0x0000920000047ab9 */ /* 0x000fe20000000800 */
        /* <DEDUP_REMOVED lines=19> */
[----:B------:R0:W-:Y:S01]  /*245c0*/  @P5 STG.E.U16 desc[UR6][R8.64], R49 ;  /* 0x0000003108005986 */ /* 0x0001e2000c101506 */
[----:B------:R-:W-:Y:S01]  /*245d0*/  ULDC UR16, c[0x0][0x228] ;  /* 0x00008a0000107ab9 */ /* 0x000fe20000000800 */
[----:B------:R-:W-:-:S02]  /*245e0*/  VIADD R0, R4, 0x26 ;  /* 0x0000002604007836 */ /* 0x000fc40000000000 */
[----:B------:R-:W-:Y:S01]  /*245f0*/  IMAD.WIDE R100, R105, 0x2, R6 ;  /* 0x0000000269647825 */ /* 0x000fe200078e0206 */
[----:B------:R2:W-:Y:S02]  /*24600*/  @P1 STG.E.U16 desc[UR6][R96.64], R48 ;  /* 0x0000003060001986 */ /* 0x0005e4000c101506 */
[----:B------:R-:W-:Y:S01]  /*24610*/  ISETP.GE.AND P5, PT, R0, UR4, PT ;  /* 0x0000000400007c0c */ /* 0x000fe2000bfa6270 */
[----:B------:R-:W-:Y:S01]  /*24620*/  ULDC UR4, c[0x0][0x248] ;  /* 0x0000920000047ab9 */ /* 0x000fe20000000800 */
[----:B------:R-:W-:Y:S01]  /*24630*/  @P6 STG.E.U16 desc[UR6][R98.64], R53 ;  /* 0x0000003562006986 */ /* 0x000fe2000c101506 */
[C---:B------:R-:W-:Y:S01]  /*24640*/  ISETP.LT.AND P6, PT, R5.reuse, UR14, !P0 ;  /* 0x0000000e05007c0c */ /* 0x040fe2000c7c1270 */
[----:B------:R-:W-:Y:S01]  /*24650*/  VIADD R0, R4, 0x27 ;  /* 0x0000002704007836 */ /* 0x000fe20000000000 */
[----:B------:R-:W-:Y:S01]  /*24660*/  ULDC UR14, c[0x0][0x228] ;  /* 0x00008a00000e7ab9 */ /* 0x000fe20000000800 */
[----:B------:R3:W-:Y:S01]  /*24670*/  @P4 STG.E.U16 desc[UR6][R100.64], R52 ;  /* 0x0000003464004986 */ /* 0x0007e2000c101506 */
[----:B------:R-:W-:Y:S01]  /*24680*/  ISETP.LT.AND P4, PT, R5, UR10, !P2 ;  /* 0x0000000a05007c0c */ /* 0x000fe2000d781270 */
[----:B0-----:R-:W-:Y:S01]  /*24690*/  VIADD R49, R105, UR4 ;  /* 0x0000000469317c36 */ /* 0x001fe20008000000 */
[----:B------:R-:W-:Y:S01]  /*246a0*/  ISETP.LT.AND P2, PT, R10, UR12, !P2 ;  /* 0x0000000c0a007c0c */ /* 0x000fe2000d741270 */
[----:B------:R-:W-:Y:S01]  /*246b0*/  ULDC UR4, c[0x0][0x248] ;  /* 0x0000920000047ab9 */ /* 0x000fe20000000800 */
[----:B--2---:R-:W-:Y:S01]  /*246c0*/  PRMT R96, R50, 0x7632, R96 ;  /* 0x0000763232607816 */ /* 0x004fe20000000060 */
[C---:B------:R-:W-:Y:S01]  /*246d0*/  VIADD R97, R49.reuse, UR4 ;  /* 0x0000000431617c36 */ /* 0x040fe20008000000 */
[----:B------:R-:W-:Y:S01]  /*246e0*/  ISETP.GE.AND P1, PT, R0, UR8, PT ;  /* 0x0000000800007c0c */ /* 0x000fe2000bf26270 */
[C---:B------:R-:W-:Y:S01]  /*246f0*/  IMAD.WIDE R8, R49.reuse, 0x2, R2 ;  /* 0x0000000231087825 */ /* 0x040fe200078e0202 */
[----:B------:R-:W-:Y:S01]  /*24700*/  ULDC UR10, c[0x0][0x228] ;  /* 0x00008a00000a7ab9 */ /* 0x000fe20000000800 */
[----:B------:R-:W-:Y:S01]  /*24710*/  ULDC UR12, c[0x0][0x228] ;  /* 0x00008a00000c7ab9 */ /* 0x000fe20000000800 */
[----:B------:R-:W-:Y:S01]  /*24720*/  ULDC UR4, c[0x0][0x22c] ;  /* 0x00008b0000047ab9 */ /* 0x000fe20000000800 */
[----:B------:R-:W-:Y:S01]  /*24730*/  IMAD.WIDE R48, R49, 0x2, R6 ;  /* 0x0000000231307825 */ /* 0x000fe200078e0206 */
[----:B------:R-:W-:-:S03]  /*24740*/  ULDC UR8, c[0x0][0x22c] ;  /* 0x00008b0000087ab9 */ /* 0x000fc60000000800 */
[----:B---3--:R-:W-:Y:S01]  /*24750*/  IMAD.WIDE R52, R97, 0x2, R2 ;  /* 0x0000000261347825 */ /* 0x008fe200078e0202 */
[----:B------:R0:W-:Y:S03]  /*24760*/  @P4 STG.E.U16 desc[UR6][R8.64], R50 ;  /* 0x0000003208004986 */ /* 0x0001e6000c101506 */
[----:B------:R-:W-:Y:S01]  /*24770*/  VIADD R0, R4, 0x28 ;  /* 0x0000002804007836 */ /* 0x000fe20000000000 */
[----:B------:R-:W-:Y:S01]  /*24780*/  @P2 STG.E.U16 desc[UR6][R48.64], R96 ;  /* 0x0000006030002986 */ /* 0x000fe2000c101506 */
[----:B------:R-:W-:Y:S01]  /*24790*/  ISETP.LT.AND P0, PT, R10, UR10, !P0 ;  /* 0x0000000a0a007c0c */ /* 0x000fe2000c701270 */
[----:B------:R-:W-:Y:S02]  /*247a0*/  ULDC UR10, c[0x0][0x228] ;  /* 0x00008a00000a7ab9 */ /* 0x000fe40000000800 */
[----:B------:R2:W-:Y:S01]  /*247b0*/  @P6 STG.E.U16 desc[UR6][R52.64], R54 ;  /* 0x0000003634006986 */ /* 0x0005e2000c101506 */
[----:B------:R-:W-:Y:S01]  /*247c0*/  ISETP.LT.AND P6, PT, R5, UR12, !P5 ;  /* 0x0000000c05007c0c */ /* 0x000fe2000efc1270 */
[----:B------:R-:W-:Y:S01]  /*247d0*/  ULDC UR12, c[0x0][0x228] ;  /* 0x00008a00000c7ab9 */ /* 0x000fe20000000800 */
[----:B------:R-:W-:Y:S01]  /*247e0*/  ISETP.GE.AND P4, PT, R0, UR4, PT ;  /* 0x0000000400007c0c */ /* 0x000fe2000bf86270 */
[----:B------:R-:W-:Y:S01]  /*247f0*/  ULDC UR4, c[0x0][0x248] ;  /* 0x0000920000047ab9 */ /* 0x000fe20000000800 */
[----:B------:R-:W-:Y:S01]  /*24800*/  ISETP.LT.AND P5, PT, R10, UR14, !P5 ;  /* 0x0000000e0a007c0c */ /* 0x000fe2000efa1270 */
[----:B------:R-:W-:Y:S01]  /*24810*/  VIADD R0, R4, 0x29 ;  /* 0x0000002904007836 */ /* 0x000fe20000000000 */
[----:B------:R-:W-:Y:S01]  /*24820*/  ULDC UR14, c[0x0][0x228] ;  /* 0x00008a00000e7ab9 */ /* 0x000fe20000000800 */
[C---:B------:R-:W-:Y:S01]  /*24830*/  VIADD R99, R97.reuse, UR4 ;  /* 0x0000000461637c36 */ /* 0x040fe20008000000 */
[----:B------:R-:W-:Y:S01]  /*24840*/  ULDC UR4, c[0x0][0x22c] ;  /* 0x00008b0000047ab9 */ /* 0x000fe20000000800 */
[----:B0-----:R-:W-:Y:S01]  /*24850*/  IMAD.WIDE R8, R97, 0x2, R6 ;  /* 0x0000000261087825 */ /* 0x001fe200078e0206 */
[----:B------:R-:W-:Y:S01]  /*24860*/  ISETP.GE.AND P2, PT, R0, UR8, PT ;  /* 0x0000000800007c0c */ /* 0x000fe2000bf46270 */
[----:B------:R-:W-:Y:S01]  /*24870*/  ULDC UR8, c[0x0][0x248] ;  /* 0x0000920000087ab9 */ /* 0x000fe20000000800 */
[----:B--2---:R-:W-:Y:S01]  /*24880*/  PRMT R54, R54, 0x7632, R54 ;  /* 0x0000763236367816 */ /* 0x004fe20000000036 */
[----:B------:R-:W-:Y:S01]  /*24890*/  IMAD.WIDE R48, R99, 0x2, R2 ;  /* 0x0000000263307825 */ /* 0x000fe200078e0202 */
[----:B------:R-:W-:-:S03]  /*248a0*/  PRMT R0, R51, 0x7632, R0 ;  /* 0x0000763233007816 */ /* 0x000fc60000000000 */
[----:B------:R-:W-:Y:S02]  /*248b0*/  VIADD R50, R4, 0x2a ;  /* 0x0000002a04327836 */ /* 0x000fe40000000000 */
        /* <DEDUP_REMOVED lines=20> */
[----:B------:R-:W-:Y:S01]  /*24a00*/  IMAD.WIDE R50, R97, 0x2, R2 ;  /* 0x0000000261327825 */ /* 0x000fe200078e0202 */
[----:B------:R-:W-:Y:S01]  /*24a10*/  ULDC UR8, c[0x0][0x22c] ;  /* 0x00008b0000087ab9 */ /* 0x000fe20000000800 */
[----:B------:R-:W-:Y:S01]  /*24a20*/  @P5 STG.E.U16 desc[UR6][R8.64], R55 ;  /* 0x0000003708005986 */ /* 0x000fe2000c101506 */
[----:B------:R-:W-:Y:S01]  /*24a30*/  ULDC UR16, c[0x0][0x228] ;  /* 0x00008a0000107ab9 */ /* 0x000fe20000000800 */
[----:B---3--:R-:W-:-:S02]  /*24a40*/  VIADD R0, R4, 0x2b ;  /* 0x0000002b04007836 */ /* 0x008fc40000000000 */
        /* <DEDUP_REMOVED lines=8> */
[----:B------:R3:W-:Y:S01]  /*24ad0*/  @P4 STG.E.U16 desc[UR6][R52.64], R96 ;  /* 0x0000006034004986 */ /* 0x0007e2000c101506 */
[----:B------:R-:W-:Y:S01]  /*24ae0*/  ISETP.LT.AND P4, PT, R5, UR10, !P2 ;  /* 0x0000000a05007c0c */ /* 0x000fe2000d781270 */
[----:B------:R-:W-:Y:S01]  /*24af0*/  ULDC UR10, c[0x0][0x228] ;  /* 0x00008a00000a7ab9 */ /* 0x000fe20000000800 */
[----:B------:R-:W-:Y:S01]  /*24b00*/  ISETP.LT.AND P2, PT, R10, UR12, !P2 ;  /* 0x0000000c0a007c0c */ /* 0x000fe2000d741270 */
[----:B0-----:R-:W-:Y:S01]  /*24b10*/  VIADD R49, R97, UR4 ;  /* 0x0000000461317c36 */ /* 0x001fe20008000000 */
[----:B------:R-:W-:Y:S01]  /*24b20*/  ULDC UR4, c[0x0][0x248] ;  /* 0x0000920000047ab9 */ /* 0x000fe20000000800 */
[----:B------:R-:W-:Y:S01]  /*24b30*/  ISETP.GE.AND P1, PT, R0, UR8, PT ;  /* 0x0000000800007c0c */ /* 0x000fe2000bf26270 */
[----:B------:R-:W-:Y:S01]  /*24b40*/  ULDC UR12, c[0x0][0x228] ;  /* 0x00008a00000c7ab9 */ /* 0x000fe20000000800 */
[----:B------:R-:W-:Y:S01]  /*24b50*/  IMAD.WIDE R8, R49, 0x2, R2 ;  /* 0x0000000231087825 */ /* 0x000fe200078e0202 */
[----:B--2---:R-:W-:Y:S01]  /*24b60*/  PRMT R44, R40, 0x7632, R44 ;  /* 0x00007632282c7816 */ /* 0x004fe2000000002c */
[----:B------:R-:W-:-:S02]  /*24b70*/  ULDC UR8, c[0x0][0x22c] ;  /* 0x00008b0000087ab9 */ /* 0x000fc40000000800 */
[C---:B---3--:R-:W-:Y:S01]  /*24b80*/  VIADD R53, R49.reuse, UR4 ;  /* 0x0000000431357c36 */ /* 0x048fe20008000000 */
[----:B------:R-:W-:Y:S01]  /*24b90*/  ULDC UR4, c[0x0][0x22c] ;  /* 0x00008b0000047ab9 */ /* 0x000fe20000000800 */
[----:B------:R-:W-:Y:S01]  /*24ba0*/  IMAD.WIDE R48, R49, 0x2, R6 ;  /* 0x0000000231307825 */ /* 0x000fe200078e0206 */
[----:B------:R0:W-:Y:S03]  /*24bb0*/  @P4 STG.E.U16 desc[UR6][R8.64], R40 ;  /* 0x0000002808004986 */ /* 0x0001e6000c101506 */
        /* <DEDUP_REMOVED lines=10> */
[----:B------:R-:W-:Y:S01]  /*24c60*/  ISETP.LT.AND P5, PT, R10, UR14, !P5 ;  /* 0x0000000e0a007c0c */ /* 0x000fe2000efa1270 */
[C---:B------:R-:W-:Y:S01]  /*24c70*/  VIADD R0, R4.reuse, 0x2e ;  /* 0x0000002e04007836 */ /* 0x040fe20000000000 */
[----:B------:R-:W-:Y:S01]  /*24c80*/  PRMT R40, R41, 0x7632, R40 ;  /* 0x0000763229287816 */ /* 0x000fe20000000028 */
[----:B------:R-:W-:Y:S01]  /*24c90*/  VIADD R55, R53, UR4 ;  /* 0x0000000435377c36 */ /* 0x000fe20008000000 */
[----:B------:R-:W-:Y:S01]  /*24ca0*/  ULDC UR4, c[0x0][0x22c] ;  /* 0x00008b0000047ab9 */ /* 0x000fe20000000800 */
[----:B--2---:R-:W-:Y:S01]  /*24cb0*/  VIADD R50, R4, 0x2f ;  /* 0x0000002f04327836 */ /* 0x004fe20000000000 */
[----:B------:R-:W-:Y:S01]  /*24cc0*/  ISETP.GE.AND P2, PT, R0, UR8, PT ;  /* 0x0000000800007c0c */ /* 0x000fe2000bf46270 */
[----:B------:R-:W-:Y:S01]  /*24cd0*/  IMAD.WIDE R48, R55, 0x2, R6 ;  /* 0x0000000237307825 */ /* 0x000fe200078e0206 */
[----:B------:R-:W-:Y:S01]  /*24ce0*/  PRMT R0, R45, 0x7632, R0 ;  /* 0x000076322d007816 */ /* 0x000fe20000000000 */
[----:B------:R-:W-:Y:S01]  /*24cf0*/  ULDC UR12, c[0x0][0x228] ;  /* 0x00008a00000c7ab9 */ /* 0x000fe20000000800 */
[----:B------:R-:W-:Y:S01]  /*24d00*/  ULDC UR14, c[0x0][0x228] ;  /* 0x00008a00000e7ab9 */ /* 0x000fe20000000800 */
[----:B------:R-:W-:Y:S01]  /*24d10*/  IMAD.WIDE R44, R55, 0x2, R2 ;  /* 0x00000002372c7825 */ /* 0x000fe200078e0202 */
[----:B------:R-:W-:Y:S01]  /*24d20*/  ULDC UR8, c[0x0][0x248] ;  /* 0x0000920000087ab9 */ /* 0x000fe20000000800 */
[----:B------:R0:W-:Y:S01]  /*24d30*/  @P0 STG.E.U16 desc[UR6][R8.64], R0 ;  /* 0x0000000008000986 */ /* 0x0001e2000c101506 */
[----:B------:R-:W-:Y:S01]  /*24d40*/  ISETP.GE.AND P0, PT, R50, UR4, PT ;  /* 0x0000000432007c0c */ /* 0x000fe2000bf06270 */
[----:B------:R-:W-:-:S02]  /*24d50*/  ULDC UR4, c[0x0][0x248] ;  /* 0x0000920000047ab9 */ /* 0x000fc40000000800 */
        /* <DEDUP_REMOVED lines=51> */
[C---:B0-----:R-:W-:Y:S01]  /*25090*/  IMAD.WIDE R8, R49.reuse, 0x2, R6 ;  /* 0x0000000231087825 */ /* 0x041fe200078e0206 */
[----:B------:R-:W-:Y:S01]  /*250a0*/  ISETP.GE.AND P4, PT, R0, UR4, PT ;  /* 0x0000000400007c0c */ /* 0x000fe2000bf86270 */
[----:B------:R-:W-:Y:S01]  /*250b0*/  ULDC UR4, c[0x0][0x248] ;  /* 0x0000920000047ab9 */ /* 0x000fe20000000800 */
[----:B------:R-:W-:Y:S01]  /*250c0*/  ISETP.LT.AND P5, PT, R10, UR14, !P5 ;  /* 0x0000000e0a007c0c */ /* 0x000fe2000efa1270 */
[C---:B------:R-:W-:Y:S01]  /*250d0*/  VIADD R0, R4.reuse, 0x33 ;  /* 0x0000003304007836 */ /* 0x040fe20000000000 */
[----:B------:R-:W-:Y:S01]  /*250e0*/  ULDC UR12, c[0x0][0x228] ;  /* 0x00008a00000c7ab9 */ /* 0x000fe20000000800 */
[----:B------:R-:W-:Y:S01]  /*250f0*/  VIADD R47, R49, UR4 ;  /* 0x00000004312f7c36 */ /* 0x000fe20008000000 */
[----:B------:R-:W-:Y:S01]  /*25100*/  ULDC UR4, c[0x0][0x22c] ;  /* 0x00008b0000047ab9 */ /* 0x000fe20000000800 */
[----:B--2---:R-:W-:Y:S01]  /*25110*/  VIADD R45, R4, 0x34 ;  /* 0x00000034042d7836 */ /* 0x004fe20000000000 */
[----:B------:R-:W-:Y:S01]  /*25120*/  ISETP.GE.AND P2, PT, R0, UR8, PT ;  /* 0x0000000800007c0c */ /* 0x000fe2000bf46270 */
[----:B------:R-:W-:Y:S01]  /*25130*/  IMAD.WIDE R40, R47, 0x2, R2 ;  /* 0x000000022f287825 */ /* 0x000fe200078e0202 */
[----:B------:R-:W-:Y:S01]  /*25140*/  PRMT R0, R43, 0x7632, R0 ;  /* 0x000076322b007816 */ /* 0x000fe20000000000 */
[----:B------:R-:W-:Y:S01]  /*25150*/  ULDC UR14, c[0x0][0x228] ;  /* 0x00008a00000e7ab9 */ /* 0x000fe20000000800 */
[----:B------:R-:W-:Y:S01]  /*25160*/  PRMT R44, R36, 0x7632, R44 ;  /* 0x00007632242c7816 */ /* 0x000fe2000000002c */
        /* <DEDUP_REMOVED lines=26> */
[C---:B------:R-:W-:Y:S01]  /*25310*/  IMAD.WIDE R44, R49.reuse, 0x2, R6 ;  /* 0x00000002312c7825 */ /* 0x040fe200078e0206 */
[----:B------:R-:W-:Y:S02]  /*25320*/  @P1 STG.E.U16 desc[UR6][R40.64], R36 ;  /* 0x0000002428001986 */ /* 0x000fe4000c101506 */
        /* <DEDUP_REMOVED lines=8> */
[----:B------:R-:W-:Y:S01]  /*253b0*/  VIADD R0, R4, 0x36 ;  /* 0x0000003604007836 */ /* 0x000fe20000000000 */
[----:B------:R-:W-:Y:S01]  /*253c0*/  ISETP.LT.AND P2, PT, R10, UR12, !P2 ;  /* 0x0000000c0a007c0c */ /* 0x000fe2000d741270 */
[----:B0-----:R-:W-:Y:S01]  /*253d0*/  IMAD.WIDE R8, R49, 0x2, R2 ;  /* 0x0000000231087825 */ /* 0x001fe200078e0202 */
[----:B------:R-:W-:Y:S01]  /*253e0*/  PRMT R32, R33, 0x7632, R32 ;  /* 0x0000763221207816 */ /* 0x000fe20000000020 */
[----:B------:R-:W-:Y:S01]  /*253f0*/  ULDC UR10, c[0x0][0x228] ;  /* 0x00008a00000a7ab9 */ /* 0x000fe20000000800 */
[----:B------:R-:W-:Y:S01]  /*25400*/  ULDC UR14, c[0x0][0x228] ;  /* 0x00008a00000e7ab9 */ /* 0x000fe20000000800 */
[----:B--2---:R-:W-:-:S02]  /*25410*/  VIADD R43, R49, UR4 ;  /* 0x00000004312b7c36 */ /* 0x004fc40008000000 */
[----:B------:R-:W-:Y:S01]  /*25420*/  IMAD.WIDE R36, R49, 0x2, R6 ;  /* 0x0000000231247825 */ /* 0x000fe200078e0206 */
[----:B------:R-:W-:Y:S01]  /*25430*/  ISETP.GE.AND P1, PT, R0, UR8, PT ;  /* 0x0000000800007c0c */ /* 0x000fe2000bf26270 */
[----:B------:R-:W-:Y:S01]  /*25440*/  ULDC UR12, c[0x0][0x228] ;  /* 0x00008a00000c7ab9 */ /* 0x000fe20000000800 */
[----:B------:R-:W-:Y:S01]  /*25450*/  ULDC UR4, c[0x0][0x22c] ;  /* 0x00008b0000047ab9 */ /* 0x000fe20000000800 */
[----:B------:R-:W-:Y:S01]  /*25460*/  IMAD.WIDE R40, R43, 0x2, R2 ;  /* 0x000000022b287825 */ /* 0x000fe200078e0202 */
[----:B------:R0:W-:Y:S01]  /*25470*/  @P4 STG.E.U16 desc[UR6][R8.64], R33 ;  /* 0x0000002108004986 */ /* 0x0001e2000c101506 */
[----:B------:R-:W-:Y:S01]  /*25480*/  ISETP.LT.AND P0, PT, R10, UR10, !P0 ;  /* 0x0000000a0a007c0c */ /* 0x000fe2000c701270 */
[----:B------:R-:W-:Y:S01]  /*25490*/  ULDC UR8, c[0x0][0x22c] ;  /* 0x00008b0000087ab9 */ /* 0x000fe20000000800 */
[----:B------:R-:W-:Y:S01]  /*254a0*/  VIADD R0, R4, 0x37 ;  /* 0x0000003704007836 */ /* 0x000fe20000000000 */
[----:B------:R-:W-:Y:S01]  /*254b0*/  @P2 STG.E.U16 desc[UR6][R36.64], R32 ;  /* 0x0000002024002986 */ /* 0x000fe2000c101506 */
[----:B------:R-:W-:-:S03]  /*254c0*/  ULDC UR10, c[0x0][0x22c] ;  /* 0x00008b00000a7ab9 */ /* 0x000fc60000000800 */
        /* <DEDUP_REMOVED lines=8> */
[C---:B---3--:R-:W-:Y:S01]  /*25550*/  VIADD R45, R43.reuse, UR4 ;  /* 0x000000042b2d7c36 */ /* 0x048fe20008000000 */
        /* <DEDUP_REMOVED lines=28> */
[----:B---3--:R-:W-:Y:S01]  /*25720*/  VIADD R0, R4, 0x3a ;  /* 0x0000003a04007836 */ /* 0x008fe20000000000 */
[----:B------:R-:W-:Y:S01]  /*25730*/  ULDC UR16, c[0x0][0x228] ;  /* 0x00008a0000107ab9 */ /* 0x000fe20000000800 */
[----:B------:R-:W-:Y:S01]  /*25740*/  IMAD.WIDE R36, R43, 0x2, R2 ;  /* 0x000000022b247825 */ /* 0x000fe200078e0202 */
[----:B------:R-:W-:Y:S01]  /*25750*/  @P5 STG.E.U16 desc[UR6][R8.64], R39 ;  /* 0x0000002708005986 */ /* 0x000fe2000c101506 */
[----:B------:R-:W-:-:S02]  /*25760*/  ULDC UR18, c[0x0][0x228] ;  /* 0x00008a0000127ab9 */ /* 0x000fc40000000800 */
[----:B------:R-:W-:Y:S01]  /*25770*/  IMAD.WIDE R40, R43, 0x2, R6 ;  /* 0x000000022b287825 */ /* 0x000fe200078e0206 */
[----:B------:R-:W-:Y:S01]  /*25780*/  ISETP.GE.AND P5, PT, R0, UR10, PT ;  /* 0x0000000a00007c0c */ /* 0x000fe2000bfa6270 */
[----:B------:R0:W-:Y:S01]  /*25790*/  @P1 STG.E.U16 desc[UR6][R32.64], R34 ;  /* 0x0000002220001986 */ /* 0x0001e2000c101506 */
[----:B------:R-:W-:-:S03]  /*257a0*/  ULDC UR10, c[0x0][0x228] ;  /* 0x00008a00000a7ab9 */ /* 0x000fc60000000800 */
        /* <DEDUP_REMOVED lines=12> */
[C---:B--2---:R-:W-:Y:S01]  /*25870*/  VIADD R37, R33.reuse, UR4 ;  /* 0x0000000421257c36 */ /* 0x044fe20008000000 */
        /* <DEDUP_REMOVED lines=50> */
[----:B------:R0:W-:Y:S01]  /*25ba0*/  @P5 STG.E.U16 desc[UR6][R8.64], R25 ;  /* 0x0000001908005986 */ /* 0x0001e2000c101506 */
[----:B------:R-:W-:Y:S01]  /*25bb0*/  ULDC UR16, c[0x0][0x228] ;  /* 0x00008a0000107ab9 */ /* 0x000fe20000000800 */
[----:B---3--:R-:W-:-:S02]  /*25bc0*/  VIADD R0, R4, 0x3f ;  /* 0x0000003f04007836 */ /* 0x008fc40000000000 */
[----:B------:R-:W-:Y:S01]  /*25bd0*/  IMAD.WIDE R34, R37, 0x2, R6 ;  /* 0x0000000225227825 */ /* 0x000fe200078e0206 */
[----:B------:R-:W-:Y:S02]  /*25be0*/  @P1 STG.E.U16 desc[UR6][R28.64], R24 ;  /* 0x000000181c001986 */ /* 0x000fe4000c101506 */
        /* <DEDUP_REMOVED lines=11> */
[----:B------:R-:W-:Y:S01]  /*25ca0*/  ISETP.GE.AND P1, PT, R0, UR8, PT ;  /* 0x0000000800007c0c */ /* 0x000fe2000bf26270 */
[C---:B------:R-:W-:Y:S01]  /*25cb0*/  IMAD.WIDE R8, R25.reuse, 0x2, R2 ;  /* 0x0000000219087825 */ /* 0x040fe200078e0202 */
[----:B------:R-:W-:Y:S01]  /*25cc0*/  ULDC UR10, c[0x0][0x228] ;  /* 0x00008a00000a7ab9 */ /* 0x000fe20000000800 */
[----:B--2---:R-:W-:Y:S01]  /*25cd0*/  PRMT R30, R26, 0x7632, R30 ;  /* 0x000076321a1e7816 */ /* 0x004fe2000000001e */
[----:B------:R-:W-:Y:S01]  /*25ce0*/  ULDC UR12, c[0x0][0x228] ;  /* 0x00008a00000c7ab9 */ /* 0x000fe20000000800 */
[C---:B------:R-:W-:Y:S01]  /*25cf0*/  VIADD R33, R25.reuse, UR4 ;  /* 0x0000000419217c36 */ /* 0x040fe20008000000 */
[----:B------:R-:W-:Y:S01]  /*25d00*/  ULDC UR4, c[0x0][0x22c] ;  /* 0x00008b0000047ab9 */ /* 0x000fe20000000800 */
[----:B------:R-:W-:Y:S01]  /*25d10*/  IMAD.WIDE R24, R25, 0x2, R6 ;  /* 0x0000000219187825 */ /* 0x000fe200078e0206 */
[----:B------:R-:W-:-:S03]  /*25d20*/  ULDC UR8, c[0x0][0x22c] ;  /* 0x00008b0000087ab9 */ /* 0x000fc60000000800 */
[----:B------:R-:W-:Y:S01]  /*25d30*/  IMAD.WIDE R28, R33, 0x2, R2 ;  /* 0x00000002211c7825 */ /* 0x000fe200078e0202 */
        /* <DEDUP_REMOVED lines=32> */
[----:B------:R-:W-:Y:S01]  /*25f40*/  ULDC UR10, c[0x0][0x228] ;  /* 0x00008a00000a7ab9 */ /* 0x000fe20000000800 */
[C---:B------:R-:W-:Y:S01]  /*25f50*/  ISETP.LT.AND P1, PT, R10.reuse, UR12, !P1 ;  /* 0x0000000c0a007c0c */ /* 0x040fe2000cf21270 */
[C---:B0-----:R-:W-:Y:S01]  /*25f60*/  VIADD R31, R35.reuse, UR8 ;  /* 0x00000008231f7c36 */ /* 0x041fe20008000000 */
[----:B------:R-:W-:Y:S01]  /*25f70*/  ISETP.LT.AND P4, PT, R10, UR16, !P4 ;  /* 0x000000100a007c0c */ /* 0x000fe2000e781270 */
[C---:B------:R-:W-:Y:S01]  /*25f80*/  IMAD.WIDE R8, R35.reuse, 0x2, R2 ;  /* 0x0000000223087825 */ /* 0x040fe200078e0202 */
[----:B------:R-:W-:Y:S01]  /*25f90*/  PRMT R30, R56, 0x7632, R30 ;  /* 0x00007632381e7816 */ /* 0x000fe2000000001e */
[----:B------:R-:W-:Y:S01]  /*25fa0*/  ULDC UR12, c[0x0][0x228] ;  /* 0x00008a00000c7ab9 */ /* 0x000fe20000000800 */
[----:B------:R-:W-:Y:S01]  /*25fb0*/  PRMT R32, R92, 0x7632, R32 ;  /* 0x000076325c207816 */ /* 0x000fe20000000020 */
[----:B--2---:R-:W-:Y:S01]  /*25fc0*/  IMAD.WIDE R24, R35, 0x2, R6 ;  /* 0x0000000223187825 */ /* 0x004fe200078e0206 */
[----:B------:R-:W-:Y:S01]  /*25fd0*/  ULDC UR14, c[0x0][0x228] ;  /* 0x00008a00000e7ab9 */ /* 0x000fe20000000800 */
[----:B------:R-:W-:Y:S01]  /*25fe0*/  ULDC UR8, c[0x0][0x22c] ;  /* 0x00008b0000087ab9 */ /* 0x000fe20000000800 */
[----:B------:R-:W-:Y:S01]  /*25ff0*/  ULDC UR16, c[0x0][0x228] ;  /* 0x00008a0000107ab9 */ /* 0x000fe20000000800 */
[----:B------:R-:W-:Y:S01]  /*26000*/  IMAD.WIDE R26, R31, 0x2, R2 ;  /* 0x000000021f1a7825 */ /* 0x000fe200078e0202 */
[----:B------:R-:W-:Y:S03]  /*26010*/  @P5 STG.E.U16 desc[UR6][R8.64], R56 ;  /* 0x0000003808005986 */ /* 0x000fe6000c101506 */
[----:B---3--:R-:W-:-:S02]  /*26020*/  VIADD R0, R4, 0x44 ;  /* 0x0000004404007836 */ /* 0x008fc40000000000 */
        /* <DEDUP_REMOVED lines=17> */
[----:B--2---:R-:W-:-:S03]  /*26140*/  PRMT R28, R57, 0x7632, R28 ;  /* 0x00007632391c7816 */ /* 0x004fc6000000001c */
[C---:B------:R-:W-:Y:S02]  /*26150*/  VIADD R29, R25.reuse, UR4 ;  /* 0x00000004191d7c36 */ /* 0x040fe40008000000 */
[----:B------:R0:W-:Y:S01]  /*26160*/  @P4 STG.E.U16 desc[UR6][R8.64], R57 ;  /* 0x0000003908004986 */ /* 0x0001e2000c101506 */
[----:B------:R-:W-:Y:S01]  /*26170*/  IMAD.WIDE R24, R25, 0x2, R6 ;  /* 0x0000000219187825 */ /* 0x000fe200078e0206 */
[----:B------:R-:W-:Y:S01]  /*26180*/  ULDC UR4, c[0x0][0x22c] ;  /* 0x00008b0000047ab9 */ /* 0x000fe20000000800 */
[----:B------:R-:W-:Y:S01]  /*26190*/  ISETP.LT.AND P0, PT, R10, UR10, !P0 ;  /* 0x0000000a0a007c0c */ /* 0x000fe2000c701270 */
[----:B------:R-:W-:Y:S01]  /*261a0*/  ULDC UR8, c[0x0][0x22c] ;  /* 0x00008b0000087ab9 */ /* 0x000fe20000000800 */
[----:B------:R-:W-:Y:S01]  /*261b0*/  IMAD.WIDE R26, R29, 0x2, R2 ;  /* 0x000000021d1a7825 */ /* 0x000fe200078e0202 */
[----:B------:R-:W-:Y:S01]  /*261c0*/  @P2 STG.E.U16 desc[UR6][R24.64], R28 ;  /* 0x0000001c18002986 */ /* 0x000fe2000c101506 */
[----:B------:R-:W-:Y:S02]  /*261d0*/  ULDC UR10, c[0x0][0x228] ;  /* 0x00008a00000a7ab9 */ /* 0x000fe40000000800 */
[----:B------:R-:W-:Y:S01]  /*261e0*/  VIADD R0, R4, 0x46 ;  /* 0x0000004604007836 */ /* 0x000fe20000000000 */
[----:B------:R2:W-:Y:S01]  /*261f0*/  @P6 STG.E.U16 desc[UR6][R26.64], R93 ;  /* 0x0000005d1a006986 */ /* 0x0005e2000c101506 */
[----:B------:R-:W-:Y:S01]  /*26200*/  ISETP.LT.AND P6, PT, R5, UR12, !P5 ;  /* 0x0000000c05007c0c */ /* 0x000fe2000efc1270 */
[C---:B0-----:R-:W-:Y:S01]  /*26210*/  IMAD.WIDE R8, R29.reuse, 0x2, R6 ;  /* 0x000000021d087825 */ /* 0x041fe200078e0206 */
[----:B------:R-:W-:Y:S01]  /*26220*/  ISETP.LT.AND P5, PT, R10, UR14, !P5 ;  /* 0x0000000e0a007c0c */ /* 0x000fe2000efa1270 */
[----:B------:R-:W-:Y:S01]  /*26230*/  ULDC UR12, c[0x0][0x228] ;  /* 0x00008a00000c7ab9 */ /* 0x000fe20000000800 */
[----:B------:R-:W-:Y:S01]  /*26240*/  ISETP.GE.AND P4, PT, R0, UR4, PT ;  /* 0x0000000400007c0c */ /* 0x000fe2000bf86270 */
[----:B------:R-:W-:Y:S01]  /*26250*/  ULDC UR4, c[0x0][0x248] ;  /* 0x0000920000047ab9 */ /* 0x000fe20000000800 */
[----:B------:R-:W-:Y:S01]  /*26260*/  VIADD R0, R4, 0x47 ;  /* 0x0000004704007836 */ /* 0x000fe20000000000 */
[----:B------:R-:W-:Y:S01]  /*26270*/  ULDC UR14, c[0x0][0x228] ;  /* 0x00008a00000e7ab9 */ /* 0x000fe20000000800 */
[----:B------:R-:W-:Y:S01]  /*26280*/  VIADD R31, R29, UR4 ;  /* 0x000000041d1f7c36 */ /* 0x000fe20008000000 */
[----:B------:R-:W-:Y:S01]  /*26290*/  ULDC UR4, c[0x0][0x22c] ;  /* 0x00008b0000047ab9 */ /* 0x000fe20000000800 */
[----:B--2---:R-:W-:-:S02]  /*262a0*/  PRMT R93, R93, 0x7632, R93 ;  /* 0x000076325d5d7816 */ /* 0x004fc4000000005d */
[C---:B------:R-:W-:Y:S01]  /*262b0*/  IMAD.WIDE R24, R31.reuse, 0x2, R2 ;  /* 0x000000021f187825 */ /* 0x040fe200078e0202 */
[----:B------:R-:W-:Y:S01]  /*262c0*/  ISETP.GE.AND P2, PT, R0, UR8, PT ;  /* 0x0000000800007c0c */ /* 0x000fe2000bf46270 */
[----:B------:R-:W-:Y:S01]  /*262d0*/  ULDC UR8, c[0x0][0x248] ;  /* 0x0000920000087ab9 */ /* 0x000fe20000000800 */
[----:B------:R-:W-:Y:S01]  /*262e0*/  PRMT R0, R58, 0x7632, R0 ;  /* 0x000076323a007816 */ /* 0x000fe20000000000 */
        /* <DEDUP_REMOVED lines=13> */
[C---:B0-----:R-:W-:Y:S01]  /*263c0*/  IMAD.WIDE R8, R31.reuse, 0x2, R2 ;  /* 0x000000021f087825 */ /* 0x041fe200078e0202 */
        /* <DEDUP_REMOVED lines=122> */
[----:B------:R-:W-:Y:S01]  /*26b70*/  IMAD.WIDE R24, R31, 0x2, R2 ;  /* 0x000000021f187825 */ /* 0x000fe200078e0202 */
        /* <DEDUP_REMOVED lines=195> */
[----:B------:R-:W-:Y:S01]  /*277b0*/  PRMT R30, R71, 0x7632, R30 ;  /* 0x00007632471e7816 */ /* 0x000fe2000000001e */
[----:B------:R-:W-:Y:S01]  /*277c0*/  ULDC UR10, c[0x0][0x22c] ;  /* 0x00008b00000a7ab9 */ /* 0x000fe20000000800 */
        /* <DEDUP_REMOVED lines=33> */
[----:B------:R-:W-:Y:S01]  /*279e0*/  ULDC UR14, c[0x0][0x228] ;  /* 0x00008a00000e7ab9 */ /* 0x000fe20000000800 */
[----:B--2---:R-:W-:Y:S01]  /*279f0*/  IMAD.WIDE R24, R31, 0x2, R6 ;  /* 0x000000021f187825 */ /* 0x004fe200078e0206 */
[----:B------:R-:W-:Y:S01]  /*27a00*/  PRMT R31, R83, 0x7632, R31 ;  /* 0x00007632531f7816 */ /* 0x000fe2000000001f */
[----:B------:R-:W-:Y:S01]  /*27a10*/  ULDC UR8, c[0x0][0x22c] ;  /* 0x00008b0000087ab9 */ /* 0x000fe20000000800 */
[----:B------:R-:W-:Y:S01]  /*27a20*/  ULDC UR16, c[0x0][0x228] ;  /* 0x00008a0000107ab9 */ /* 0x000fe20000000800 */
[----:B---3--:R-:W-:Y:S01]  /*27a30*/  VIADD R0, R4, 0x62 ;  /* 0x0000006204007836 */ /* 0x008fe20000000000 */
[----:B------:R-:W-:Y:S01]  /*27a40*/  ULDC UR18, c[0x0][0x228] ;  /* 0x00008a0000127ab9 */ /* 0x000fe20000000800 */
[C---:B------:R-:W-:Y:S01]  /*27a50*/  IMAD.WIDE R26, R33.reuse, 0x2, R2 ;  /* 0x00000002211a7825 */ /* 0x040fe200078e0202 */
[----:B------:R-:W-:Y:S03]  /*27a60*/  @P5 STG.E.U16 desc[UR6][R8.64], R71 ;  /* 0x0000004708005986 */ /* 0x000fe6000c101506 */
[----:B------:R-:W-:Y:S01]  /*27a70*/  IMAD.WIDE R28, R33, 0x2, R6 ;  /* 0x00000002211c7825 */ /* 0x000fe200078e0206 */
[----:B------:R-:W-:Y:S01]  /*27a80*/  ISETP.GE.AND P5, PT, R0, UR10, PT ;  /* 0x0000000a00007c0c */ /* 0x000fe2000bfa6270 */
[----:B------:R0:W-:Y:S01]  /*27a90*/  @P1 STG.E.U16 desc[UR6][R24.64], R30 ;  /* 0x0000001e18001986 */ /* 0x0001e2000c101506 */
[----:B------:R-:W-:-:S03]  /*27aa0*/  ULDC UR10, c[0x0][0x228] ;  /* 0x00008a00000a7ab9 */ /* 0x000fc60000000800 */
        /* <DEDUP_REMOVED lines=160> */
[----:B------:R2:W-:Y:S03]  /*284b0*/  @P2 STG.E.U16 desc[UR6][R24.64], R16 ;  /* 0x0000001018002986 */ /* 0x0005e6000c101506 */
        /* <DEDUP_REMOVED lines=9> */
[----:B------:R-:W-:Y:S01]  /*28550*/  VIADD R0, R4, 0x6f ;  /* 0x0000006f04007836 */ /* 0x000fe20000000000 */
[----:B--2---:R-:W-:Y:S01]  /*28560*/  PRMT R24, R22, 0x7632, R24 ;  /* 0x0000763216187816 */ /* 0x004fe20000000018 */
[----:B------:R-:W-:Y:S01]  /*28570*/  VIADD R25, R29, UR4 ;  /* 0x000000041d197c36 */ /* 0x000fe20008000000 */
[----:B------:R-:W-:Y:S01]  /*28580*/  ULDC UR4, c[0x0][0x22c] ;  /* 0x00008b0000047ab9 */ /* 0x000fe20000000800 */
[----:B---3--:R-:W-:Y:S01]  /*28590*/  VIADD R26, R4, 0x70 ;  /* 0x00000070041a7836 */ /* 0x008fe20000000000 */
        /* <DEDUP_REMOVED lines=35> */
[----:B------:R3:W-:Y:S01]  /*287d0*/  @P6 STG.E.U16 desc[UR6][R20.64], R23 ;  /* 0x0000001714006986 */ /* 0x0007e2000c101506 */
[----:B------:R-:W-:Y:S01]  /*287e0*/  ISETP.LT.AND P6, PT, R5, UR14, !P0 ;  /* 0x0000000e05007c0c */ /* 0x000fe2000c7c1270 */
[----:B------:R-:W-:Y:S01]  /*287f0*/  VIADD R0, R4, 0x72 ;  /* 0x0000007204007836 */ /* 0x000fe20000000000 */
[----:B0-----:R-:W-:Y:S01]  /*28800*/  PRMT R18, R19, 0x7632, R18 ;  /* 0x0000763213127816 */ /* 0x001fe20000000012 */
[----:B------:R-:W-:Y:S01]  /*28810*/  @P4 STG.E.U16 desc[UR6][R24.64], R26 ;  /* 0x0000001a18004986 */ /* 0x000fe2000c101506 */
[----:B------:R-:W-:Y:S01]  /*28820*/  ISETP.LT.AND P4, PT, R5, UR10, !P2 ;  /* 0x0000000a05007c0c */ /* 0x000fe2000d781270 */
[----:B------:R-:W-:Y:S01]  /*28830*/  ULDC UR10, c[0x0][0x228] ;  /* 0x00008a00000a7ab9 */ /* 0x000fe20000000800 */
[----:B------:R-:W-:Y:S01]  /*28840*/  ISETP.LT.AND P2, PT, R10, UR12, !P2 ;  /* 0x0000000c0a007c0c */ /* 0x000fe2000d741270 */
[----:B--2---:R-:W-:Y:S01]  /*28850*/  VIADD R17, R27, UR4 ;  /* 0x000000041b117c36 */ /* 0x004fe20008000000 */
[----:B------:R-:W-:Y:S01]  /*28860*/  ULDC UR4, c[0x0][0x248] ;  /* 0x0000920000047ab9 */ /* 0x000fe20000000800 */
[----:B------:R-:W-:Y:S01]  /*28870*/  ISETP.GE.AND P1, PT, R0, UR8, PT ;  /* 0x0000000800007c0c */ /* 0x000fe2000bf26270 */
[----:B------:R-:W-:Y:S01]  /*28880*/  ULDC UR12, c[0x0][0x228] ;  /* 0x00008a00000c7ab9 */ /* 0x000fe20000000800 */
[C---:B---3--:R-:W-:Y:S01]  /*28890*/  VIADD R23, R17.reuse, UR4 ;  /* 0x0000000411177c36 */ /* 0x048fe20008000000 */
[----:B------:R-:W-:Y:S01]  /*288a0*/  ULDC UR4, c[0x0][0x22c] ;  /* 0x00008b0000047ab9 */ /* 0x000fe20000000800 */
        /* <DEDUP_REMOVED lines=567> */
[----:B------:R2:W-:Y:S01]  /*2ac20*/  @P2 STG.E.U16 desc[UR6][R12.64], R16 ;  /* 0x000000100c002986 */ /* 0x0005e2000c101506 */
        /* <DEDUP_REMOVED lines=9> */
[C---:B------:R-:W-:Y:S01]  /*2acc0*/  VIADD R0, R4.reuse, 0x9c ;  /* 0x0000009c04007836 */ /* 0x040fe20000000000 */
[----:B------:R-:W-:Y:S01]  /*2acd0*/  ULDC UR14, c[0x0][0x228] ;  /* 0x00008a00000e7ab9 */ /* 0x000fe20000000800 */
[----:B------:R-:W-:Y:S01]  /*2ace0*/  VIADD R19, R17, UR4 ;  /* 0x0000000411137c36 */ /* 0x000fe20008000000 */
[----:B------:R-:W-:Y:S01]  /*2acf0*/  ULDC UR4, c[0x0][0x22c] ;  /* 0x00008b0000047ab9 */ /* 0x000fe20000000800 */
[----:B--2---:R-:W-:Y:S01]  /*2ad00*/  VIADD R16, R4, 0x9d ;  /* 0x0000009d04107836 */ /* 0x004fe20000000000 */
[----:B---3--:R-:W-:Y:S01]  /*2ad10*/  PRMT R144, R144, 0x7632, R144 ;  /* 0x0000763290907816 */ /* 0x008fe20000000090 */
[C---:B------:R-:W-:Y:S01]  /*2ad20*/  IMAD.WIDE R12, R19.reuse, 0x2, R2 ;  /* 0x00000002130c7825 */ /* 0x040fe200078e0202 */
[----:B------:R-:W-:Y:S01]  /*2ad30*/  ISETP.GE.AND P2, PT, R0, UR8, PT ;  /* 0x0000000800007c0c */ /* 0x000fe2000bf46270 */
[----:B------:R-:W-:Y:S01]  /*2ad40*/  ULDC UR8, c[0x0][0x248] ;  /* 0x0000920000087ab9 */ /* 0x000fe20000000800 */
[----:B------:R-:W-:Y:S01]  /*2ad50*/  PRMT R0, R148, 0x7632, R0 ;  /* 0x0000763294007816 */ /* 0x000fe20000000000 */
[----:B------:R-:W-:Y:S01]  /*2ad60*/  IMAD.WIDE R14, R19, 0x2, R6 ;  /* 0x00000002130e7825 */ /* 0x000fe200078e0206 */
[----:B------:R0:W-:Y:S01]  /*2ad70*/  @P0 STG.E.U16 desc[UR6][R8.64], R144 ;  /* 0x0000009008000986 */ /* 0x0001e2000c101506 */
[----:B------:R-:W-:Y:S01]  /*2ad80*/  ISETP.GE.AND P0, PT, R16, UR4, PT ;  /* 0x0000000410007c0c */ /* 0x000fe2000bf06270 */
[----:B------:R-:W-:-:S02]  /*2ad90*/  ULDC UR4, c[0x0][0x248] ;  /* 0x0000920000047ab9 */ /* 0x000fc40000000800 */
[----:B------:R2:W-:Y:S01]  /*2ada0*/  @P6 STG.E.U16 desc[UR6][R12.64], R148 ;  /* 0x000000940c006986 */ /* 0x0005e2000c101506 */
[----:B------:R-:W-:Y:S01]  /*2adb0*/  ISETP.LT.AND P6, PT, R5, UR10, !P1 ;  /* 0x0000000a05007c0c */ /* 0x000fe2000cfc1270 */
[----:B------:R-:W-:Y:S01]  /*2adc0*/  VIADD R19, R19, UR4 ;  /* 0x0000000413137c36 */ /* 0x000fe20008000000 */
[C---:B------:R-:W-:Y:S01]  /*2add0*/  ISETP.LT.AND P1, PT, R10.reuse, UR12, !P1 ;  /* 0x0000000c0a007c0c */ /* 0x040fe2000cf21270 */
[----:B------:R3:W-:Y:S01]  /*2ade0*/  @P5 STG.E.U16 desc[UR6][R14.64], R0 ;  /* 0x000000000e005986 */ /* 0x0007e2000c101506 */
[----:B------:R-:W-:Y:S01]  /*2adf0*/  ISETP.LT.AND P5, PT, R5, UR14, !P4 ;  /* 0x0000000e05007c0c */ /* 0x000fe2000e7a1270 */
[C---:B------:R-:W-:Y:S01]  /*2ae00*/  VIADD R21, R19.reuse, UR8 ;  /* 0x0000000813157c36 */ /* 0x040fe20008000000 */
[----:B------:R-:W-:Y:S01]  /*2ae10*/  ISETP.LT.AND P4, PT, R10, UR16, !P4 ;  /* 0x000000100a007c0c */ /* 0x000fe2000e781270 */
[----:B0-----:R-:W-:Y:S01]  /*2ae20*/  IMAD.WIDE R8, R19, 0x2, R2 ;  /* 0x0000000213087825 */ /* 0x001fe200078e0202 */
[----:B------:R-:W-:Y:S01]  /*2ae30*/  PRMT R18, R145, 0x7632, R18 ;  /* 0x0000763291127816 */ /* 0x000fe20000000012 */
[----:B------:R-:W-:Y:S01]  /*2ae40*/  ULDC UR4, c[0x0][0x22c] ;  /* 0x00008b0000047ab9 */ /* 0x000fe20000000800 */
[----:B------:R-:W-:Y:S01]  /*2ae50*/  ULDC UR10, c[0x0][0x228] ;  /* 0x00008a00000a7ab9 */ /* 0x000fe20000000800 */
[----:B--2---:R-:W-:Y:S01]  /*2ae60*/  IMAD.WIDE R12, R19, 0x2, R6 ;  /* 0x00000002130c7825 */ /* 0x004fe200078e0206 */
[----:B------:R-:W-:Y:S01]  /*2ae70*/  PRMT R19, R149, 0x7632, R19 ;  /* 0x0000763295137816 */ /* 0x000fe20000000013 */
[----:B------:R-:W-:Y:S01]  /*2ae80*/  ULDC UR12, c[0x0][0x228] ;  /* 0x00008a00000c7ab9 */ /* 0x000fe20000000800 */
[----:B------:R-:W-:Y:S01]  /*2ae90*/  ULDC UR14, c[0x0][0x228] ;  /* 0x00008a00000e7ab9 */ /* 0x000fe20000000800 */
[----:B---3--:R-:W-:Y:S01]  /*2aea0*/  IMAD.WIDE R14, R21, 0x2, R2 ;  /* 0x00000002150e7825 */ /* 0x008fe200078e0202 */
[----:B------:R-:W-:Y:S01]  /*2aeb0*/  @P6 STG.E.U16 desc[UR6][R8.64], R145 ;  /* 0x0000009108006986 */ /* 0x000fe2000c101506 */
[----:B------:R-:W-:Y:S01]  /*2aec0*/  ULDC UR8, c[0x0][0x22c] ;  /* 0x00008b0000087ab9 */ /* 0x000fe20000000800 */
        /* <DEDUP_REMOVED lines=43> */
[----:B------:R-:W-:Y:S01]  /*2b180*/  IMAD.WIDE R12, R19, 0x2, R2 ;  /* 0x00000002130c7825 */ /* 0x000fe200078e0202 */
        /* <DEDUP_REMOVED lines=1122> */
[----:B------:R-:W-:Y:S01]  /*2f7b0*/  IMAD.WIDE R14, R19, 0x2, R6 ;  /* 0x00000002130e7825 */ /* 0x000fe200078e0206 */
[----:B------:R0:W-:Y:S03]  /*2f7c0*/  @P0 STG.E.U16 desc[UR6][R8.64], R230 ;  /* 0x000000e608000986 */ /* 0x0001e6000c101506 */
[----:B------:R-:W-:Y:S01]  /*2f7d0*/  VIADD R16, R4, 0xf2 ;  /* 0x000000f204107836 */ /* 0x000fe20000000000 */
[----:B------:R2:W-:Y:S04]  /*2f7e0*/  @P6 STG.E.U16 desc[UR6][R12.64], R227 ;  /* 0x000000e30c006986 */ /* 0x0005e8000c101506 */
[----:B------:R3:W-:Y:S01]  /*2f7f0*/  @P5 STG.E.U16 desc[UR6][R14.64], R0 ;  /* 0x000000000e005986 */ /* 0x0007e2000c101506 */
[----:B------:R-:W-:Y:S01]  /*2f800*/  ISETP.GE.AND P0, PT, R16, UR4, PT ;  /* 0x0000000410007c0c */ /* 0x000fe2000bf06270 */
[----:B------:R-:W-:Y:S01]  /*2f810*/  ULDC UR4, c[0x0][0x248] ;  /* 0x0000920000047ab9 */ /* 0x000fe20000000800 */
[----:B------:R-:W-:Y:S01]  /*2f820*/  ISETP.LT.AND P5, PT, R5, UR10, !P1 ;  /* 0x0000000a05007c0c */ /* 0x000fe2000cfa1270 */
[----:B------:R-:W-:Y:S01]  /*2f830*/  VIADD R19, R19, UR4 ;  /* 0x0000000413137c36 */ /* 0x000fe20008000000 */
[C---:B------:R-:W-:Y:S01]  /*2f840*/  ISETP.LT.AND P1, PT, R10.reuse, UR12, !P1 ;  /* 0x0000000c0a007c0c */ /* 0x040fe2000cf21270 */
[----:B------:R-:W-:Y:S01]  /*2f850*/  ULDC UR4, c[0x0][0x22c] ;  /* 0x00008b0000047ab9 */ /* 0x000fe20000000800 */
        /* <DEDUP_REMOVED lines=8> */
[----:B------:R-:W-:-:S03]  /*2f8e0*/  PRMT R19, R232, 0x7632, R19 ;  /* 0x00007632e8137816 */ /* 0x000fc60000000013 */
[----:B---3--:R-:W-:Y:S01]  /*2f8f0*/  VIADD R0, R4, 0xf3 ;  /* 0x000000f304007836 */ /* 0x008fe20000000000 */
[----:B------:R-:W-:Y:S01]  /*2f900*/  ULDC UR8, c[0x0][0x248] ;  /* 0x0000920000087ab9 */ /* 0x000fe20000000800 */
[C---:B------:R-:W-:Y:S01]  /*2f910*/  IMAD.WIDE R14, R21.reuse, 0x2, R2 ;  /* 0x00000002150e7825 */ /* 0x040fe200078e0202 */
[----:B------:R-:W-:Y:S01]  /*2f920*/  @P5 STG.E.U16 desc[UR6][R8.64], R231 ;  /* 0x000000e708005986 */ /* 0x000fe2000c101506 */
[----:B------:R-:W-:Y:S01]  /*2f930*/  ULDC UR16, c[0x0][0x228] ;  /* 0x00008a0000107ab9 */ /* 0x000fe20000000800 */
[----:B------:R-:W-:Y:S01]  /*2f940*/  ULDC UR10, c[0x0][0x22c] ;  /* 0x00008b00000a7ab9 */ /* 0x000fe20000000800 */
[----:B------:R-:W-:Y:S01]  /*2f950*/  IMAD.WIDE R16, R21, 0x2, R6 ;  /* 0x0000000215107825 */ /* 0x000fe200078e0206 */
[----:B------:R0:W-:Y:S01]  /*2f960*/  @P1 STG.E.U16 desc[UR6][R12.64], R18 ;  /* 0x000000120c001986 */ /* 0x0001e2000c101506 */
[----:B------:R-:W-:Y:S01]  /*2f970*/  ISETP.GE.AND P5, PT, R0, UR4, PT ;  /* 0x0000000400007c0c */ /* 0x000fe2000bfa6270 */
[----:B------:R-:W-:Y:S01]  /*2f980*/  ULDC UR4, c[0x0][0x248] ;  /* 0x0000920000047ab9 */ /* 0x000fe20000000800 */
[C---:B------:R-:W-:Y:S01]  /*2f990*/  ISETP.LT.AND P1, PT, R5.reuse, UR12, !P2 ;  /* 0x0000000c05007c0c */ /* 0x040fe2000d721270 */
[----:B------:R-:W-:Y:S01]  /*2f9a0*/  @P6 STG.E.U16 desc[UR6][R14.64], R232 ;  /* 0x000000e80e006986 */ /* 0x000fe2000c101506 */
[----:B------:R-:W-:Y:S01]  /*2f9b0*/  ISETP.LT.AND P2, PT, R10, UR14, !P2 ;  /* 0x0000000e0a007c0c */ /* 0x000fe2000d741270 */
[----:B------:R-:W-:Y:S01]  /*2f9c0*/  VIADD R0, R4, 0xf4 ;  /* 0x000000f404007836 */ /* 0x000fe20000000000 */
[----:B------:R-:W-:Y:S01]  /*2f9d0*/  ISETP.LT.AND P6, PT, R10, UR18, !P0 ;  /* 0x000000120a007c0c */ /* 0x000fe2000c7c1270 */
[----:B------:R2:W-:Y:S01]  /*2f9e0*/  @P4 STG.E.U16 desc[UR6][R16.64], R19 ;  /* 0x0000001310004986 */ /* 0x0005e2000c101506 */
[----:B------:R-:W-:Y:S01]  /*2f9f0*/  ISETP.LT.AND P4, PT, R5, UR16, !P0 ;  /* 0x0000001005007c0c */ /* 0x000fe2000c781270 */
[----:B------:R-:W-:Y:S01]  /*2fa00*/  ULDC UR12, c[0x0][0x228] ;  /* 0x00008a00000c7ab9 */ /* 0x000fe20000000800 */
[----:B0-----:R-:W-:Y:S01]  /*2fa10*/  VIADD R13, R21, UR4 ;  /* 0x00000004150d7c36 */ /* 0x001fe20008000000 */
[----:B------:R-:W-:Y:S01]  /*2fa20*/  PRMT R18, R236, 0x7632, R18 ;  /* 0x00007632ec127816 */ /* 0x000fe20000000012 */
[----:B------:R-:W-:Y:S01]  /*2fa30*/  ULDC UR4, c[0x0][0x248] ;  /* 0x0000920000047ab9 */ /* 0x000fe20000000800 */
[----:B------:R-:W-:Y:S01]  /*2fa40*/  PRMT R20, R233, 0x7632, R20 ;  /* 0x00007632e9147816 */ /* 0x000fe20000000014 */
[----:B------:R-:W-:Y:S01]  /*2fa50*/  IMAD.WIDE R8, R13, 0x2, R2 ;  /* 0x000000020d087825 */ /* 0x000fe200078e0202 */
[----:B------:R-:W-:-:S03]  /*2fa60*/  ULDC UR14, c[0x0][0x228] ;  /* 0x00008a00000e7ab9 */ /* 0x000fc60000000800 */
[C---:B--2---:R-:W-:Y:S01]  /*2fa70*/  VIADD R19, R13.reuse, UR8 ;  /* 0x000000080d137c36 */ /* 0x044fe20008000000 */
[----:B------:R-:W-:Y:S01]  /*2fa80*/  ISETP.GE.AND P0, PT, R0, UR10, PT ;  /* 0x0000000a00007c0c */ /* 0x000fe2000bf06270 */
[----:B------:R-:W-:Y:S01]  /*2fa90*/  IMAD.WIDE R12, R13, 0x2, R6 ;  /* 0x000000020d0c7825 */ /* 0x000fe200078e0206 */
[----:B------:R-:W-:Y:S01]  /*2faa0*/  @P1 STG.E.U16 desc[UR6][R8.64], R236 ;  /* 0x000000ec08001986 */ /* 0x000fe2000c101506 */
[----:B------:R-:W-:Y:S01]  /*2fab0*/  ULDC UR8, c[0x0][0x228] ;  /* 0x00008a0000087ab9 */ /* 0x000fe20000000800 */
[----:B------:R-:W-:Y:S01]  /*2fac0*/  ULDC UR10, c[0x0][0x228] ;  /* 0x00008a00000a7ab9 */ /* 0x000fe20000000800 */
[C---:B------:R-:W-:Y:S01]  /*2fad0*/  IMAD.WIDE R14, R19.reuse, 0x2, R2 ;  /* 0x00000002130e7825 */ /* 0x040fe200078e0202 */
[----:B------:R0:W-:Y:S03]  /*2fae0*/  @P2 STG.E.U16 desc[UR6][R12.64], R18 ;  /* 0x000000120c002986 */ /* 0x0001e6000c101506 */
[----:B------:R-:W-:Y:S01]  /*2faf0*/  IMAD.WIDE R16, R19, 0x2, R6 ;  /* 0x0000000213107825 */ /* 0x000fe200078e0206 */
[----:B------:R-:W-:-:S03]  /*2fb00*/  ISETP.LT.AND P2, PT, R5, UR8, !P5 ;  /* 0x0000000805007c0c */ /* 0x000fc6000ef41270 */
[----:B------:R-:W-:Y:S01]  /*2fb10*/  VIADD R0, R4, 0xf5 ;  /* 0x000000f504007836 */ /* 0x000fe20000000000 */
[----:B------:R-:W-:Y:S01]  /*2fb20*/  @P4 STG.E.U16 desc[UR6][R14.64], R233 ;  /* 0x000000e90e004986 */ /* 0x000fe2000c101506 */
[----:B------:R-:W-:Y:S01]  /*2fb30*/  ISETP.LT.AND P5, PT, R10, UR10, !P5 ;  /* 0x0000000a0a007c0c */ /* 0x000fe2000efa1270 */
[----:B------:R-:W-:Y:S01]  /*2fb40*/  ULDC UR8, c[0x0][0x228] ;  /* 0x00008a0000087ab9 */ /* 0x000fe20000000800 */
[----:B------:R-:W-:Y:S01]  /*2fb50*/  ISETP.LT.AND P4, PT, R5, UR12, !P0 ;  /* 0x0000000c05007c0c */ /* 0x000fe2000c781270 */
[----:B------:R2:W-:Y:S01]  /*2fb60*/  @P6 STG.E.U16 desc[UR6][R16.64], R20 ;  /* 0x0000001410006986 */ /* 0x0005e2000c101506 */
[----:B0-----:R-:W-:Y:S01]  /*2fb70*/  VIADD R13, R19, UR4 ;  /* 0x00000004130d7c36 */ /* 0x001fe20008000000 */
[----:B------:R-:W-:Y:S01]  /*2fb80*/  ISETP.GE.AND P1, PT, R0, UR5, PT ;  /* 0x0000000500007c0c */ /* 0x000fe2000bf26270 */
[----:B------:R-:W-:Y:S01]  /*2fb90*/  ULDC UR5, c[0x0][0x248] ;  /* 0x0000920000057ab9 */ /* 0x000fe20000000800 */
[----:B------:R-:W-:Y:S01]  /*2fba0*/  ISETP.LT.AND P6, PT, R10, UR14, !P0 ;  /* 0x0000000e0a007c0c */ /* 0x000fe2000c7c1270 */
[----:B------:R-:W-:Y:S01]  /*2fbb0*/  VIADD R19, R13, UR5 ;  /* 0x000000050d137c36 */ /* 0x000fe20008000000 */
[----:B------:R-:W-:Y:S01]  /*2fbc0*/  PRMT R18, R237, 0x7632, R18 ;  /* 0x00007632ed127816 */ /* 0x000fe20000000012 */
[C---:B------:R-:W-:Y:S01]  /*2fbd0*/  IMAD.WIDE R8, R13.reuse, 0x2, R2 ;  /* 0x000000020d087825 */ /* 0x040fe200078e0202 */
[----:B------:R-:W-:Y:S01]  /*2fbe0*/  ULDC UR4, c[0x0][0x248] ;  /* 0x0000920000047ab9 */ /* 0x000fe20000000800 */
[----:B------:R-:W-:Y:S01]  /*2fbf0*/  ULDC UR10, c[0x0][0x228] ;  /* 0x00008a00000a7ab9 */ /* 0x000fe20000000800 */
[----:B------:R-:W-:Y:S01]  /*2fc00*/  ULDC UR12, c[0x0][0x228] ;  /* 0x00008a00000c7ab9 */ /* 0x000fe20000000800 */
[----:B------:R-:W-:Y:S01]  /*2fc10*/  IMAD.WIDE R12, R13, 0x2, R6 ;  /* 0x000000020d0c7825 */ /* 0x000fe200078e0206 */
[----:B--2---:R-:W-:Y:S01]  /*2fc20*/  PRMT R20, R234, 0x7632, R20 ;  /* 0x00007632ea147816 */ /* 0x004fe20000000014 */
[----:B------:R-:W-:-:S02]  /*2fc30*/  ULDC UR5, c[0x0][0x248] ;  /* 0x0000920000057ab9 */ /* 0x000fc40000000800 */
[----:B------:R-:W-:Y:S02]  /*2fc40*/  VIADD R0, R4, 0xf6 ;  /* 0x000000f604007836 */ /* 0x000fe40000000000 */
[C---:B------:R-:W-:Y:S01]  /*2fc50*/  IMAD.WIDE R14, R19.reuse, 0x2, R2 ;  /* 0x00000002130e7825 */ /* 0x040fe200078e0202 */
[----:B------:R-:W-:Y:S03]  /*2fc60*/  @P2 STG.E.U16 desc[UR6][R8.64], R237 ;  /* 0x000000ed08002986 */ /* 0x000fe6000c101506 */
[----:B------:R-:W-:Y:S01]  /*2fc70*/  IMAD.WIDE R16, R19, 0x2, R6 ;  /* 0x0000000213107825 */ /* 0x000fe200078e0206 */
[----:B------:R0:W-:Y:S01]  /*2fc80*/  @P5 STG.E.U16 desc[UR6][R12.64], R18 ;  /* 0x000000120c005986 */ /* 0x0001e2000c101506 */
[----:B------:R-:W-:Y:S01]  /*2fc90*/  ISETP.GE.AND P0, PT, R0, UR9, PT ;  /* 0x0000000900007c0c */ /* 0x000fe2000bf06270 */
[----:B------:R-:W-:Y:S02]  /*2fca0*/  ULDC UR9, c[0x0][0x228] ;  /* 0x00008a0000097ab9 */ /* 0x000fe40000000800 */
[----:B------:R2:W-:Y:S01]  /*2fcb0*/  @P4 STG.E.U16 desc[UR6][R14.64], R234 ;  /* 0x000000ea0e004986 */ /* 0x0005e2000c101506 */
[----:B------:R-:W-:Y:S01]  /*2fcc0*/  VIADD R0, R4, 0xf7 ;  /* 0x000000f704007836 */ /* 0x000fe20000000000 */
[----:B------:R-:W-:Y:S01]  /*2fcd0*/  ISETP.LT.AND P4, PT, R5, UR8, !P1 ;  /* 0x0000000805007c0c */ /* 0x000fe2000cf81270 */
[----:B------:R-:W-:Y:S01]  /*2fce0*/  ULDC UR8, c[0x0][0x228] ;  /* 0x00008a0000087ab9 */ /* 0x000fe20000000800 */
[----:B------:R3:W-:Y:S01]  /*2fcf0*/  @P6 STG.E.U16 desc[UR6][R16.64], R20 ;  /* 0x0000001410006986 */ /* 0x0007e2000c101506 */
[----:B------:R-:W-:Y:S01]  /*2fd00*/  ISETP.LT.AND P1, PT, R10, UR9, !P1 ;  /* 0x000000090a007c0c */ /* 0x000fe2000cf21270 */
[----:B------:R-:W-:-:S02]  /*2fd10*/  ULDC UR9, c[0x0][0x228] ;  /* 0x00008a0000097ab9 */ /* 0x000fc40000000800 */
[----:B------:R-:W4:Y:S01]  /*2fd20*/  LDS.128 R20, [R11] ;  /* 0x000000000b147984 */ /* 0x000f220000000c00 */
[----:B0-----:R-:W-:Y:S01]  /*2fd30*/  VIADD R13, R19, UR4 ;  /* 0x00000004130d7c36 */ /* 0x001fe20008000000 */
[----:B------:R-:W-:Y:S01]  /*2fd40*/  ISETP.LT.AND P5, PT, R5, UR10, !P0 ;  /* 0x0000000a05007c0c */ /* 0x000fe2000c7a1270 */
[----:B------:R-:W-:Y:S01]  /*2fd50*/  ULDC UR4, c[0x0][0x248] ;  /* 0x0000920000047ab9 */ /* 0x000fe20000000800 */
[----:B------:R-:W-:Y:S01]  /*2fd60*/  ISETP.GE.AND P2, PT, R0, UR13, PT ;  /* 0x0000000d00007c0c */ /* 0x000fe2000bf46270 */
[----:B------:R-:W-:Y:S01]  /*2fd70*/  VIADD R0, R4, 0xf8 ;  /* 0x000000f804007836 */ /* 0x000fe20000000000 */
[----:B------:R-:W-:Y:S01]  /*2fd80*/  ISETP.LT.AND P6, PT, R10, UR12, !P0 ;  /* 0x0000000c0a007c0c */ /* 0x000fe2000c7c1270 */
[C---:B------:R-:W-:Y:S01]  /*2fd90*/  VIADD R19, R13.reuse, UR5 ;  /* 0x000000050d137c36 */ /* 0x040fe20008000000 */
[----:B------:R-:W-:Y:S01]  /*2fda0*/  PRMT R18, R238, 0x7632, R18 ;  /* 0x00007632ee127816 */ /* 0x000fe20000000012 */
[----:B------:R-:W-:Y:S01]  /*2fdb0*/  IMAD.WIDE R8, R13, 0x2, R2 ;  /* 0x000000020d087825 */ /* 0x000fe200078e0202 */
[----:B------:R-:W-:Y:S01]  /*2fdc0*/  ISETP.GE.AND P0, PT, R0, UR11, PT ;  /* 0x0000000b00007c0c */ /* 0x000fe2000bf06270 */
[----:B------:R-:W-:Y:S01]  /*2fdd0*/  ULDC UR10, c[0x0][0x228] ;  /* 0x00008a00000a7ab9 */ /* 0x000fe20000000800 */
[----:B------:R-:W-:Y:S01]  /*2fde0*/  PRMT R24, R235, 0x7632, R24 ;  /* 0x00007632eb187816 */ /* 0x000fe20000000018 */
[----:B------:R-:W-:Y:S01]  /*2fdf0*/  IMAD.WIDE R12, R13, 0x2, R6 ;  /* 0x000000020d0c7825 */ /* 0x000fe200078e0206 */
[----:B------:R-:W-:Y:S01]  /*2fe00*/  @P4 STG.E.U16 desc[UR6][R8.64], R238 ;  /* 0x000000ee08004986 */ /* 0x000fe2000c101506 */
[----:B------:R-:W-:Y:S01]  /*2fe10*/  ULDC UR11, c[0x0][0x228] ;  /* 0x00008a00000b7ab9 */ /* 0x000fe20000000800 */
[----:B------:R-:W-:Y:S01]  /*2fe20*/  ULDC UR5, c[0x0][0x248] ;  /* 0x0000920000057ab9 */ /* 0x000fe20000000800 */
[----:B--2---:R-:W-:Y:S01]  /*2fe30*/  IMAD.WIDE R14, R19, 0x2, R2 ;  /* 0x00000002130e7825 */ /* 0x004fe200078e0202 */
[----:B------:R0:W-:Y:S03]  /*2fe40*/  @P1 STG.E.U16 desc[UR6][R12.64], R18 ;  /* 0x000000120c001986 */ /* 0x0001e6000c101506 */
[----:B------:R-:W-:Y:S01]  /*2fe50*/  VIADD R0, R4, 0xf9 ;  /* 0x000000f904007836 */ /* 0x000fe20000000000 */
[----:B------:R-:W-:Y:S01]  /*2fe60*/  ISETP.LT.AND P1, PT, R5, UR8, !P2 ;  /* 0x0000000805007c0c */ /* 0x000fe2000d721270 */
[----:B---3--:R-:W-:Y:S01]  /*2fe70*/  IMAD.WIDE R16, R19, 0x2, R6 ;  /* 0x0000000213107825 */ /* 0x008fe200078e0206 */
[----:B------:R2:W-:Y:S01]  /*2fe80*/  @P5 STG.E.U16 desc[UR6][R14.64], R235 ;  /* 0x000000eb0e005986 */ /* 0x0005e2000c101506 */
[----:B------:R-:W-:Y:S01]  /*2fe90*/  ISETP.LT.AND P2, PT, R10, UR9, !P2 ;  /* 0x000000090a007c0c */ /* 0x000fe2000d741270 */
[----:B------:R-:W-:Y:S01]  /*2fea0*/  ULDC UR8, c[0x0][0x228] ;  /* 0x00008a0000087ab9 */ /* 0x000fe20000000800 */
[----:B------:R-:W-:Y:S01]  /*2feb0*/  ISETP.GE.AND P4, PT, R0, UR17, PT ;  /* 0x0000001100007c0c */ /* 0x000fe2000bf86270 */
[----:B------:R-:W-:Y:S01]  /*2fec0*/  VIADD R0, R4, 0xfa ;  /* 0x000000fa04007836 */ /* 0x000fe20000000000 */
[----:B------:R-:W-:Y:S01]  /*2fed0*/  ISETP.LT.AND P5, PT, R5, UR10, !P0 ;  /* 0x0000000a05007c0c */ /* 0x000fe2000c7a1270 */
[----:B0-----:R-:W-:Y:S01]  /*2fee0*/  VIADD R13, R19, UR4 ;  /* 0x00000004130d7c36 */ /* 0x001fe20008000000 */
[----:B------:R0:W-:Y:S01]  /*2fef0*/  @P6 STG.E.U16 desc[UR6][R16.64], R24 ;  /* 0x0000001810006986 */ /* 0x0001e2000c101506 */
[----:B------:R-:W-:Y:S01]  /*2ff00*/  ISETP.LT.AND P6, PT, R10, UR11, !P0 ;  /* 0x0000000b0a007c0c */ /* 0x000fe2000c7c1270 */
[----:B------:R-:W-:Y:S01]  /*2ff10*/  ULDC UR4, c[0x0][0x248] ;  /* 0x0000920000047ab9 */ /* 0x000fe20000000800 */
[C---:B------:R-:W-:Y:S01]  /*2ff20*/  VIADD R11, R13.reuse, UR5 ;  /* 0x000000050d0b7c36 */ /* 0x040fe20008000000 */
[----:B------:R-:W-:Y:S01]  /*2ff30*/  ISETP.GE.AND P0, PT, R0, UR15, PT ;  /* 0x0000000f00007c0c */ /* 0x000fe2000bf06270 */
[----:B------:R-:W-:Y:S01]  /*2ff40*/  IMAD.WIDE R8, R13, 0x2, R2 ;  /* 0x000000020d087825 */ /* 0x000fe200078e0202 */
[----:B------:R-:W-:Y:S01]  /*2ff50*/  PRMT R0, R239, 0x7632, R0 ;  /* 0x00007632ef007816 */ /* 0x000fe20000000000 */
[----:B------:R-:W-:Y:S01]  /*2ff60*/  ULDC UR5, c[0x0][0x228] ;  /* 0x00008a0000057ab9 */ /* 0x000fe20000000800 */
[----:B-1----:R-:W-:Y:S01]  /*2ff70*/  PRMT R18, R240, 0x7632, R18 ;  /* 0x00007632f0127816 */ /* 0x002fe20000000012 */
[----:B------:R-:W-:Y:S01]  /*2ff80*/  IMAD.WIDE R12, R13, 0x2, R6 ;  /* 0x000000020d0c7825 */ /* 0x000fe200078e0206 */
[----:B------:R-:W-:Y:S01]  /*2ff90*/  @P1 STG.E.U16 desc[UR6][R8.64], R239 ;  /* 0x000000ef08001986 */ /* 0x000fe2000c101506 */
[----:B------:R-:W-:Y:S01]  /*2ffa0*/  ULDC UR9, c[0x0][0x228] ;  /* 0x00008a0000097ab9 */ /* 0x000fe20000000800 */
[----:B------:R-:W-:Y:S01]  /*2ffb0*/  ULDC UR10, c[0x0][0x228] ;  /* 0x00008a00000a7ab9 */ /* 0x000fe20000000800 */
[----:B--2---:R-:W-:Y:S01]  /*2ffc0*/  IMAD.WIDE R14, R11, 0x2, R2 ;  /* 0x000000020b0e7825 */ /* 0x004fe200078e0202 */
[----:B------:R1:W-:Y:S01]  /*2ffd0*/  @P2 STG.E.U16 desc[UR6][R12.64], R0 ;  /* 0x000000000c002986 */ /* 0x0003e2000c101506 */
[----:B------:R-:W-:-:S02]  /*2ffe0*/  ULDC UR11, c[0x0][0x228] ;  /* 0x00008a00000b7ab9 */ /* 0x000fc40000000800 */
[----:B0-----:R-:W-:Y:S01]  /*2fff0*/  IMAD.WIDE R16, R11, 0x2, R6 ;  /* 0x000000020b107825 */ /* 0x001fe200078e0206 */
[----:B------:R-:W-:Y:S01]  /*30000*/  @P5 STG.E.U16 desc[UR6][R14.64], R240 ;  /* 0x000000f00e005986 */ /* 0x000fe2000c101506 */
[----:B------:R-:W-:Y:S01]  /*30010*/  ISETP.LT.AND P5, PT, R5, UR5, !P4 ;  /* 0x0000000505007c0c */ /* 0x000fe2000e7a1270 */
[----:B------:R-:W-:Y:S01]  /*30020*/  ULDC UR5, c[0x0][0x228] ;  /* 0x00008a0000057ab9 */ /* 0x000fe20000000800 */
[----:B------:R-:W-:Y:S01]  /*30030*/  ISETP.LT.AND P4, PT, R10, UR8, !P4 ;  /* 0x000000080a007c0c */ /* 0x000fe2000e781270 */
[----:B------:R0:W-:Y:S01]  /*30040*/  @P6 STG.E.U16 desc[UR6][R16.64], R18 ;  /* 0x0000001210006986 */ /* 0x0001e2000c101506 */
[----:B------:R-:W-:Y:S01]  /*30050*/  VIADD R11, R11, UR4 ;  /* 0x000000040b0b7c36 */ /* 0x000fe20008000000 */
[----:B------:R-:W-:Y:S01]  /*30060*/  ISETP.LT.AND P6, PT, R5, UR9, !P0 ;  /* 0x0000000905007c0c */ /* 0x000fe2000c7c1270 */
[----:B------:R-:W-:Y:S01]  /*30070*/  ULDC UR4, c[0x0][0x248] ;  /* 0x0000920000047ab9 */ /* 0x000fe20000000800 */
[C---:B------:R-:W-:Y:S01]  /*30080*/  VIADD R19, R4.reuse, 0xfb ;  /* 0x000000fb04137836 */ /* 0x040fe20000000000 */
[----:B------:R-:W-:Y:S01]  /*30090*/  ULDC UR8, c[0x0][0x228] ;  /* 0x00008a0000087ab9 */ /* 0x000fe20000000800 */
[----:B-1----:R-:W-:Y:S01]  /*300a0*/  VIADD R0, R4, 0xfc ;  /* 0x000000fc04007836 */ /* 0x002fe20000000000 */
[----:B------:R-:W-:Y:S01]  /*300b0*/  ULDC UR9, c[0x0][0x228] ;  /* 0x00008a0000097ab9 */ /* 0x000fe20000000800 */
[----:B------:R-:W-:-:S04]  /*300c0*/  IMAD.WIDE R8, R11, 0x2, R2 ;  /* 0x000000020b087825 */ /* 0x000fc800078e0202 */
[C---:B0-----:R-:W-:Y:S02]  /*300d0*/  VIADD R17, R11.reuse, UR4 ;  /* 0x000000040b117c36 */ /* 0x041fe40008000000 */
[----:B------:R-:W-:Y:S01]  /*300e0*/  IMAD.WIDE R12, R11, 0x2, R6 ;  /* 0x000000020b0c7825 */ /* 0x000fe200078e0206 */
[----:B----4-:R-:W-:Y:S02]  /*300f0*/  PRMT R11, R20, 0x7632, R11 ;  /* 0x00007632140b7816 */ /* 0x010fe4000000000b */
[----:B------:R-:W-:Y:S01]  /*30100*/  ISETP.GE.AND P1, PT, R19, UR21, PT ;  /* 0x0000001513007c0c */ /* 0x000fe2000bf26270 */
[----:B------:R-:W-:Y:S01]  /*30110*/  IMAD.WIDE R14, R17, 0x2, R2 ;  /* 0x00000002110e7825 */ /* 0x000fe200078e0202 */
[----:B------:R-:W-:Y:S01]  /*30120*/  ISETP.GE.AND P2, PT, R0, UR19, PT ;  /* 0x0000001300007c0c */ /* 0x000fe2000bf46270 */
[----:B------:R0:W-:Y:S01]  /*30130*/  @P5 STG.E.U16 desc[UR6][R8.64], R20 ;  /* 0x0000001408005986 */ /* 0x0001e2000c101506 */
[----:B------:R-:W-:Y:S01]  /*30140*/  ISETP.LT.AND P0, PT, R10, UR5, !P0 ;  /* 0x000000050a007c0c */ /* 0x000fe2000c701270 */
[----:B------:R-:W-:Y:S01]  /*30150*/  ULDC UR4, c[0x0][0x248] ;  /* 0x0000920000047ab9 */ /* 0x000fe20000000800 */
[----:B------:R-:W-:Y:S01]  /*30160*/  VIADD R16, R4, 0xfd ;  /* 0x000000fd04107836 */ /* 0x000fe20000000000 */
[----:B------:R1:W-:Y:S01]  /*30170*/  @P4 STG.E.U16 desc[UR6][R12.64], R11 ;  /* 0x0000000b0c004986 */ /* 0x0003e2000c101506 */
[----:B------:R-:W-:-:S02]  /*30180*/  ISETP.LT.AND P4, PT, R5, UR8, !P1 ;  /* 0x0000000805007c0c */ /* 0x000fc4000cf81270 */
[----:B------:R-:W-:Y:S01]  /*30190*/  PRMT R0, R241, 0x7632, R0 ;  /* 0x00007632f1007816 */ /* 0x000fe20000000000 */
[----:B------:R2:W-:Y:S01]  /*301a0*/  @P6 STG.E.U16 desc[UR6][R14.64], R241 ;  /* 0x000000f10e006986 */ /* 0x0005e2000c101506 */
[----:B------:R-:W-:Y:S01]  /*301b0*/  ISETP.LT.AND P1, PT, R10, UR9, !P1 ;  /* 0x000000090a007c0c */ /* 0x000fe2000cf21270 */
[----:B0-----:R-:W-:Y:S01]  /*301c0*/  IMAD.WIDE R8, R17, 0x2, R6 ;  /* 0x0000000211087825 */ /* 0x001fe200078e0206 */
[----:B------:R-:W-:Y:S01]  /*301d0*/  ISETP.LT.AND P6, PT, R5, UR10, !P2 ;  /* 0x0000000a05007c0c */ /* 0x000fe2000d7c1270 */
[----:B------:R-:W-:Y:S01]  /*301e0*/  ULDC UR8, c[0x0][0x228] ;  /* 0x00008a0000087ab9 */ /* 0x000fe20000000800 */
[----:B------:R-:W-:Y:S01]  /*301f0*/  ISETP.GE.AND P5, PT, R16, UR25, PT ;  /* 0x0000001910007c0c */ /* 0x000fe2000bfa6270 */
[----:B-1----:R-:W-:Y:S01]  /*30200*/  VIADD R11, R17, UR4 ;  /* 0x00000004110b7c36 */ /* 0x002fe20008000000 */
[----:B------:R-:W-:Y:S01]  /*30210*/  ULDC UR4, c[0x0][0x248] ;  /* 0x0000920000047ab9 */ /* 0x000fe20000000800 */
[----:B------:R-:W-:Y:S01]  /*30220*/  VIADD R4, R4, 0xfe ;  /* 0x000000fe04047836 */ /* 0x000fe20000000000 */
[----:B------:R-:W-:Y:S01]  /*30230*/  @P0 STG.E.U16 desc[UR6][R8.64], R0 ;  /* 0x0000000008000986 */ /* 0x000fe2000c101506 */
[C---:B------:R-:W-:Y:S01]  /*30240*/  VIADD R19, R11.reuse, UR4 ;  /* 0x000000040b137c36 */ /* 0x040fe20008000000 */
[----:B------:R-:W-:Y:S01]  /*30250*/  ULDC UR4, c[0x0][0x228] ;  /* 0x00008a0000047ab9 */ /* 0x000fe20000000800 */
[C---:B------:R-:W-:Y:S01]  /*30260*/  IMAD.WIDE R12, R11.reuse, 0x2, R2 ;  /* 0x000000020b0c7825 */ /* 0x040fe200078e0202 */
[----:B------:R-:W-:Y:S01]  /*30270*/  ULDC UR5, c[0x0][0x228] ;  /* 0x00008a0000057ab9 */ /* 0x000fe20000000800 */
[----:B------:R-:W-:Y:S01]  /*30280*/  ULDC UR9, c[0x0][0x228] ;  /* 0x00008a0000097ab9 */ /* 0x000fe20000000800 */
[----:B------:R-:W-:Y:S01]  /*30290*/  ULDC UR10, c[0x0][0x228] ;  /* 0x00008a00000a7ab9 */ /* 0x000fe20000000800 */
[----:B--2---:R-:W-:Y:S01]  /*302a0*/  IMAD.WIDE R14, R11, 0x2, R6 ;  /* 0x000000020b0e7825 */ /* 0x004fe200078e0206 */
[----:B------:R-:W-:-:S03]  /*302b0*/  PRMT R11, R21, 0x7632, R11 ;  /* 0x00007632150b7816 */ /* 0x000fc6000000000b */
[----:B------:R-:W-:Y:S01]  /*302c0*/  IMAD.WIDE R16, R19, 0x2, R2 ;  /* 0x0000000213107825 */ /* 0x000fe200078e0202 */
[----:B------:R-:W-:Y:S01]  /*302d0*/  @P4 STG.E.U16 desc[UR6][R12.64], R21 ;  /* 0x000000150c004986 */ /* 0x000fe2000c101506 */
[----:B------:R-:W-:-:S03]  /*302e0*/  ISETP.GE.AND P0, PT, R4, UR23, PT ;  /* 0x0000001704007c0c */ /* 0x000fc6000bf06270 */
[----:B------:R0:W-:Y:S01]  /*302f0*/  @P1 STG.E.U16 desc[UR6][R14.64], R11 ;  /* 0x0000000b0e001986 */ /* 0x0001e2000c101506 */
[C---:B------:R-:W-:Y:S01]  /*30300*/  ISETP.LT.AND P1, PT, R5.reuse, UR8, !P3 ;  /* 0x0000000805007c0c */ /* 0x040fe2000df21270 */
[----:B------:R-:W-:Y:S02]  /*30310*/  ULDC UR8, c[0x0][0x228] ;  /* 0x00008a0000087ab9 */ /* 0x000fe40000000800 */
[----:B------:R1:W-:Y:S01]  /*30320*/  @P6 STG.E.U16 desc[UR6][R16.64], R242 ;  /* 0x000000f210006986 */ /* 0x0003e2000c101506 */
[C---:B------:R-:W-:Y:S01]  /*30330*/  ISETP.LT.AND P6, PT, R5.reuse, UR4, !P5 ;  /* 0x0000000405007c0c */ /* 0x040fe2000efc1270 */
[----:B------:R-:W-:Y:S01]  /*30340*/  ULDC UR4, c[0x0][0x248] ;  /* 0x0000920000047ab9 */ /* 0x000fe20000000800 */
[C---:B------:R-:W-:Y:S02]  /*30350*/  ISETP.LT.AND P2, PT, R10.reuse, UR8, !P2 ;  /* 0x000000080a007c0c */ /* 0x040fe4000d741270 */
[----:B------:R-:W-:Y:S01]  /*30360*/  ISETP.LT.AND P4, PT, R5, UR5, !P0 ;  /* 0x0000000505007c0c */ /* 0x000fe2000c781270 */
[----:B------:R-:W-:Y:S01]  /*30370*/  ULDC UR5, c[0x0][0x248] ;  /* 0x0000920000057ab9 */ /* 0x000fe20000000800 */
[C---:B------:R-:W-:Y:S01]  /*30380*/  ISETP.LT.AND P5, PT, R10.reuse, UR9, !P5 ;  /* 0x000000090a007c0c */ /* 0x040fe2000efa1270 */
[----:B0-----:R-:W-:Y:S01]  /*30390*/  VIADD R11, R19, UR4 ;  /* 0x00000004130b7c36 */ /* 0x001fe20008000000 */
[C---:B------:R-:W-:Y:S01]  /*303a0*/  ISETP.LT.AND P0, PT, R10.reuse, UR10, !P0 ;  /* 0x0000000a0a007c0c */ /* 0x040fe2000c701270 */
[----:B------:R-:W-:Y:S01]  /*303b0*/  ULDC UR4, c[0x0][0x248] ;  /* 0x0000920000047ab9 */ /* 0x000fe20000000800 */
[----:B------:R-:W-:Y:S01]  /*303c0*/  ISETP.LT.AND P3, PT, R10, UR11, !P3 ;  /* 0x0000000b0a007c0c */ /* 0x000fe2000df61270 */
[----:B------:R-:W-:Y:S01]  /*303d0*/  VIADD R15, R11, UR5 ;  /* 0x000000050b0f7c36 */ /* 0x000fe20008000000 */
[----:B-1----:R-:W-:Y:S01]  /*303e0*/  PRMT R242, R242, 0x7632, R242 ;  /* 0x00007632f2f27816 */ /* 0x002fe200000000f2 */
[----:B------:R-:W-:Y:S01]  /*303f0*/  IMAD.WIDE R4, R19, 0x2, R6 ;  /* 0x0000000213047825 */ /* 0x000fe200078e0206 */
[----:B------:R-:W-:-:S03]  /*30400*/  PRMT R0, R22, 0x7632, R0 ;  /* 0x0000763216007816 */ /* 0x000fc60000000000 */
[----:B------:R-:W-:Y:S02]  /*30410*/  VIADD R17, R15, UR4 ;  /* 0x000000040f117c36 */ /* 0x000fe40008000000 */
[----:B------:R-:W-:Y:S01]  /*30420*/  IMAD.WIDE R8, R11, 0x2, R2 ;  /* 0x000000020b087825 */ /* 0x000fe200078e0202 */
[----:B------:R-:W-:-:S03]  /*30430*/  PRMT R16, R243, 0x7632, R16 ;  /* 0x00007632f3107816 */ /* 0x000fc60000000010 */
[----:B------:R-:W-:Y:S01]  /*30440*/  IMAD.WIDE R10, R11, 0x2, R6 ;  /* 0x000000020b0a7825 */ /* 0x000fe200078e0206 */
[----:B------:R0:W-:Y:S03]  /*30450*/  @P2 STG.E.U16 desc[UR6][R4.64], R242 ;  /* 0x000000f204002986 */ /* 0x0001e6000c101506 */
[C---:B------:R-:W-:Y:S01]  /*30460*/  IMAD.WIDE R12, R15.reuse, 0x2, R2 ;  /* 0x000000020f0c7825 */ /* 0x040fe200078e0202 */
[----:B------:R0:W-:Y:S03]  /*30470*/  @P6 STG.E.U16 desc[UR6][R8.64], R22 ;  /* 0x0000001608006986 */ /* 0x0001e6000c101506 */
[----:B------:R-:W-:Y:S01]  /*30480*/  IMAD.WIDE R14, R15, 0x2, R6 ;  /* 0x000000020f0e7825 */ /* 0x000fe200078e0206 */
[----:B------:R0:W-:Y:S03]  /*30490*/  @P5 STG.E.U16 desc[UR6][R10.64], R0 ;  /* 0x000000000a005986 */ /* 0x0001e6000c101506 */
[C---:B------:R-:W-:Y:S01]  /*304a0*/  IMAD.WIDE R2, R17.reuse, 0x2, R2 ;  /* 0x0000000211027825 */ /* 0x040fe200078e0202 */
[----:B------:R0:W-:Y:S04]  /*304b0*/  @P4 STG.E.U16 desc[UR6][R12.64], R243 ;  /* 0x000000f30c004986 */ /* 0x0001e8000c101506 */
[----:B------:R0:W-:Y:S01]  /*304c0*/  @P0 STG.E.U16 desc[UR6][R14.64], R16 ;  /* 0x000000100e000986 */ /* 0x0001e2000c101506 */
[----:B------:R-:W-:-:S03]  /*304d0*/  IMAD.WIDE R6, R17, 0x2, R6 ;  /* 0x0000000211067825 */ /* 0x000fc600078e0206 */
[----:B------:R0:W-:Y:S01]  /*304e0*/  @P1 STG.E.U16 desc[UR6][R2.64], R23 ;  /* 0x0000001702001986 */ /* 0x0001e2000c101506 */
[----:B------:R-:W-:Y:S05]  /*304f0*/  @!P3 EXIT ;  /* 0x000000000000b94d */ /* 0x000fea0003800000 */
[----:B0-----:R-:W-:-:S05]  /*30500*/  PRMT R3, R23, 0x7632, R3 ;  /* 0x0000763217037816 */ /* 0x001fca0000000003 */
[----:B------:R-:W-:Y:S01]  /*30510*/  STG.E.U16 desc[UR6][R6.64], R3 ;  /* 0x0000000306007986 */ /* 0x000fe2000c101506 */
[----:B------:R-:W-:Y:S05]  /*30520*/  EXIT ;  /* 0x000000000000794d */ /* 0x000fea0003800000 */
.L_x_2:
[----:B------:R-:W-:-:S00]  /*30530*/  BRA `(.L_x_2) ;  /* 0xfffffffc00fc7947 */ /* 0x000fc0000383ffff */
[----:B------:R-:W-:-:S00]  /*30540*/  NOP ;  /* 0x0000000000007918 */ /* 0x000fc00000000000 */
        /* <DEDUP_REMOVED lines=11> */
.L_x_3:


//--------------------- .nv.shared.matmul_kernel  --------------------------
	.section	.nv.shared.matmul_kernel,"aw",@nobits
	.sectionflags	@""
	.align	16
	.zero		1024


//--------------------- .nv.shared.reserved.0     --------------------------
	.section	.nv.shared.reserved.0,"aw",@nobits
	.weak		__nv_reservedSMEM_offset_0_alias
	.size		__nv_reservedSMEM_offset_0_alias, 0, 0
	.other		__nv_reservedSMEM_offset_0_alias,@"STO_CUDA_RESERVED_SHARED STV_DEFAULT"
__nv_reservedSMEM_offset_0_alias:
	.zero		0


//--------------------- .nv.constant0.matmul_kernel --------------------------
	.section	.nv.constant0.matmul_kernel,"a",@progbits
	.sectionflags	@""
	.align	4
.nv.constant0.matmul_kernel:
	.zero		608


//--------------------- SYMBOLS --------------------------

	.type		.nv.reservedSmem.offset0,@object
	.size		.nv.reservedSmem.offset0,0x4
